//
// Generated by NVIDIA NVVM Compiler
//
// Compiler Build ID: CL-36424714
// Cuda compilation tools, release 13.0, V13.0.88
// Based on NVVM 20.0.0
//

.version 9.0
.target sm_100
.address_size 64

	// .globl	_Z10sha256_gpuPP3JOBi
.const .align 4 .b8 dev_k[256];

.visible .entry _Z10sha256_gpuPP3JOBi(
	.param .u64 .ptr .align 1 _Z10sha256_gpuPP3JOBi_param_0,
	.param .u32 _Z10sha256_gpuPP3JOBi_param_1
)
{
	.local .align 8 .b8 	__local_depot0[112];
	.reg .b64 	%SP;
	.reg .b64 	%SPL;
	.reg .pred 	%p<24>;
	.reg .b16 	%rs<107>;
	.reg .b32 	%r<7439>;
	.reg .b64 	%rd<108>;

	mov.u64 	%SPL, __local_depot0;
	ld.param.u64 	%rd14, [_Z10sha256_gpuPP3JOBi_param_0];
	ld.param.u32 	%r79, [_Z10sha256_gpuPP3JOBi_param_1];
	add.u64 	%rd1, %SPL, 0;
	mov.u32 	%r80, %ctaid.x;
	mov.u32 	%r81, %ntid.x;
	mov.u32 	%r82, %tid.x;
	mad.lo.s32 	%r1, %r80, %r81, %r82;
	setp.ge.s32 	%p1, %r1, %r79;
	@%p1 bra 	$L__BB0_36;
	cvta.to.global.u64 	%rd16, %rd14;
	mov.b32 	%r84, -1150833019;
	mov.b32 	%r85, 1779033703;
	st.local.v2.u32 	[%rd1+64], {%r85, %r84};
	mov.b32 	%r86, -1521486534;
	mov.b32 	%r87, 1013904242;
	st.local.v2.u32 	[%rd1+72], {%r87, %r86};
	mov.b32 	%r88, -1694144372;
	mov.b32 	%r89, 1359893119;
	st.local.v2.u32 	[%rd1+80], {%r89, %r88};
	mov.b32 	%r90, 1541459225;
	mov.b32 	%r91, 528734635;
	st.local.v2.u32 	[%rd1+88], {%r91, %r90};
	mov.b32 	%r7422, 0;
	st.local.u32 	[%rd1+96], %r7422;
	mov.b64 	%rd17, 0;
	st.local.u64 	[%rd1+104], %rd17;
	mul.wide.s32 	%rd18, %r1, 8;
	add.s64 	%rd19, %rd16, %rd18;
	ld.global.u64 	%rd20, [%rd19];
	cvta.to.global.u64 	%rd2, %rd20;
	ld.global.u64 	%rd3, [%rd2+8];
	setp.eq.s64 	%p2, %rd3, 0;
	@%p2 bra 	$L__BB0_6;
	ld.global.u64 	%rd22, [%rd2];
	ld.const.u32 	%r2, [dev_k+4];
	ld.const.u32 	%r3, [dev_k+16];
	ld.const.u32 	%r4, [dev_k+20];
	ld.const.u32 	%r5, [dev_k+24];
	ld.const.u32 	%r6, [dev_k+28];
	ld.const.u32 	%r7, [dev_k+32];
	ld.const.u32 	%r8, [dev_k+36];
	ld.const.u32 	%r9, [dev_k+40];
	ld.const.u32 	%r10, [dev_k+48];
	ld.const.u32 	%r11, [dev_k+52];
	ld.const.u32 	%r12, [dev_k+56];
	ld.const.u32 	%r13, [dev_k+60];
	ld.const.u32 	%r14, [dev_k+64];
	ld.const.u32 	%r15, [dev_k+68];
	ld.const.u32 	%r16, [dev_k+72];
	ld.const.u32 	%r17, [dev_k+76];
	ld.const.u32 	%r18, [dev_k+80];
	ld.const.u32 	%r19, [dev_k+84];
	ld.const.u32 	%r20, [dev_k+88];
	ld.const.u32 	%r21, [dev_k+92];
	ld.const.u32 	%r22, [dev_k+96];
	ld.const.u32 	%r23, [dev_k+100];
	ld.const.u32 	%r24, [dev_k+112];
	ld.const.u32 	%r25, [dev_k+116];
	ld.const.u32 	%r26, [dev_k+120];
	ld.const.u32 	%r27, [dev_k+124];
	ld.const.u32 	%r28, [dev_k+128];
	ld.const.u32 	%r29, [dev_k+132];
	ld.const.u32 	%r30, [dev_k+136];
	ld.const.u32 	%r31, [dev_k+172];
	ld.const.u32 	%r32, [dev_k+176];
	ld.const.u32 	%r33, [dev_k+240];
	cvta.to.global.u64 	%rd4, %rd22;
	mov.b64 	%rd105, 0;
	mov.b32 	%r7422, 0;
	mov.u32 	%r7423, %r7422;
$L__BB0_3:
	add.s64 	%rd23, %rd4, %rd105;
	ld.global.u8 	%rs1, [%rd23];
	cvt.u64.u32 	%rd24, %r7422;
	add.s64 	%rd25, %rd1, %rd24;
	st.local.u8 	[%rd25], %rs1;
	ld.local.u32 	%r93, [%rd1+96];
	add.s32 	%r7422, %r93, 1;
	st.local.u32 	[%rd1+96], %r7422;
	setp.ne.s32 	%p3, %r7422, 64;
	@%p3 bra 	$L__BB0_5;
	ld.local.v2.b32 	{%r95, %r96}, [%rd1];
	bfe.u32 	%r97, %r96, 16, 8;
	cvt.u16.u32 	%rs2, %r97;
	bfe.u32 	%r98, %r96, 8, 8;
	bfe.u32 	%r99, %r96, 0, 8;
	bfe.u32 	%r100, %r95, 16, 8;
	cvt.u16.u32 	%rs3, %r100;
	bfe.u32 	%r101, %r95, 8, 8;
	bfe.u32 	%r102, %r95, 0, 8;
	shl.b32 	%r103, %r102, 24;
	shl.b32 	%r104, %r101, 16;
	and.b32  	%r105, %r104, 16711680;
	or.b32  	%r106, %r105, %r103;
	and.b16  	%rs4, %rs3, 255;
	mul.wide.u16 	%r107, %rs4, 256;
	or.b32  	%r108, %r106, %r107;
	bfe.u32 	%r109, %r95, 24, 8;
	or.b32  	%r110, %r108, %r109;
	shl.b32 	%r111, %r99, 24;
	shl.b32 	%r112, %r98, 16;
	and.b32  	%r113, %r112, 16711680;
	or.b32  	%r114, %r113, %r111;
	and.b16  	%rs5, %rs2, 255;
	mul.wide.u16 	%r115, %rs5, 256;
	or.b32  	%r116, %r114, %r115;
	bfe.u32 	%r117, %r96, 24, 8;
	or.b32  	%r118, %r116, %r117;
	ld.local.v2.b32 	{%r119, %r120}, [%rd1+8];
	bfe.u32 	%r121, %r120, 16, 8;
	cvt.u16.u32 	%rs6, %r121;
	bfe.u32 	%r122, %r120, 8, 8;
	bfe.u32 	%r123, %r120, 0, 8;
	bfe.u32 	%r124, %r119, 16, 8;
	cvt.u16.u32 	%rs7, %r124;
	bfe.u32 	%r125, %r119, 8, 8;
	bfe.u32 	%r126, %r119, 0, 8;
	shl.b32 	%r127, %r126, 24;
	shl.b32 	%r128, %r125, 16;
	and.b32  	%r129, %r128, 16711680;
	or.b32  	%r130, %r129, %r127;
	and.b16  	%rs8, %rs7, 255;
	mul.wide.u16 	%r131, %rs8, 256;
	or.b32  	%r132, %r130, %r131;
	bfe.u32 	%r133, %r119, 24, 8;
	or.b32  	%r134, %r132, %r133;
	shl.b32 	%r135, %r123, 24;
	shl.b32 	%r136, %r122, 16;
	and.b32  	%r137, %r136, 16711680;
	or.b32  	%r138, %r137, %r135;
	and.b16  	%rs9, %rs6, 255;
	mul.wide.u16 	%r139, %rs9, 256;
	or.b32  	%r140, %r138, %r139;
	bfe.u32 	%r141, %r120, 24, 8;
	or.b32  	%r142, %r140, %r141;
	ld.local.v2.b32 	{%r143, %r144}, [%rd1+16];
	bfe.u32 	%r145, %r144, 16, 8;
	cvt.u16.u32 	%rs10, %r145;
	bfe.u32 	%r146, %r144, 8, 8;
	bfe.u32 	%r147, %r144, 0, 8;
	bfe.u32 	%r148, %r143, 16, 8;
	cvt.u16.u32 	%rs11, %r148;
	bfe.u32 	%r149, %r143, 8, 8;
	bfe.u32 	%r150, %r143, 0, 8;
	shl.b32 	%r151, %r150, 24;
	shl.b32 	%r152, %r149, 16;
	and.b32  	%r153, %r152, 16711680;
	or.b32  	%r154, %r153, %r151;
	and.b16  	%rs12, %rs11, 255;
	mul.wide.u16 	%r155, %rs12, 256;
	or.b32  	%r156, %r154, %r155;
	bfe.u32 	%r157, %r143, 24, 8;
	or.b32  	%r158, %r156, %r157;
	shl.b32 	%r159, %r147, 24;
	shl.b32 	%r160, %r146, 16;
	and.b32  	%r161, %r160, 16711680;
	or.b32  	%r162, %r161, %r159;
	and.b16  	%rs13, %rs10, 255;
	mul.wide.u16 	%r163, %rs13, 256;
	or.b32  	%r164, %r162, %r163;
	bfe.u32 	%r165, %r144, 24, 8;
	or.b32  	%r166, %r164, %r165;
	ld.local.v2.b32 	{%r167, %r168}, [%rd1+24];
	bfe.u32 	%r169, %r168, 16, 8;
	cvt.u16.u32 	%rs14, %r169;
	bfe.u32 	%r170, %r168, 8, 8;
	bfe.u32 	%r171, %r168, 0, 8;
	bfe.u32 	%r172, %r167, 16, 8;
	cvt.u16.u32 	%rs15, %r172;
	bfe.u32 	%r173, %r167, 8, 8;
	bfe.u32 	%r174, %r167, 0, 8;
	shl.b32 	%r175, %r174, 24;
	shl.b32 	%r176, %r173, 16;
	and.b32  	%r177, %r176, 16711680;
	or.b32  	%r178, %r177, %r175;
	and.b16  	%rs16, %rs15, 255;
	mul.wide.u16 	%r179, %rs16, 256;
	or.b32  	%r180, %r178, %r179;
	bfe.u32 	%r181, %r167, 24, 8;
	or.b32  	%r182, %r180, %r181;
	shl.b32 	%r183, %r171, 24;
	shl.b32 	%r184, %r170, 16;
	and.b32  	%r185, %r184, 16711680;
	or.b32  	%r186, %r185, %r183;
	and.b16  	%rs17, %rs14, 255;
	mul.wide.u16 	%r187, %rs17, 256;
	or.b32  	%r188, %r186, %r187;
	bfe.u32 	%r189, %r168, 24, 8;
	or.b32  	%r190, %r188, %r189;
	ld.local.v2.b32 	{%r191, %r192}, [%rd1+32];
	bfe.u32 	%r193, %r192, 16, 8;
	cvt.u16.u32 	%rs18, %r193;
	bfe.u32 	%r194, %r192, 8, 8;
	bfe.u32 	%r195, %r192, 0, 8;
	bfe.u32 	%r196, %r191, 16, 8;
	cvt.u16.u32 	%rs19, %r196;
	bfe.u32 	%r197, %r191, 8, 8;
	bfe.u32 	%r198, %r191, 0, 8;
	shl.b32 	%r199, %r198, 24;
	shl.b32 	%r200, %r197, 16;
	and.b32  	%r201, %r200, 16711680;
	or.b32  	%r202, %r201, %r199;
	and.b16  	%rs20, %rs19, 255;
	mul.wide.u16 	%r203, %rs20, 256;
	or.b32  	%r204, %r202, %r203;
	bfe.u32 	%r205, %r191, 24, 8;
	or.b32  	%r206, %r204, %r205;
	shl.b32 	%r207, %r195, 24;
	shl.b32 	%r208, %r194, 16;
	and.b32  	%r209, %r208, 16711680;
	or.b32  	%r210, %r209, %r207;
	and.b16  	%rs21, %rs18, 255;
	mul.wide.u16 	%r211, %rs21, 256;
	or.b32  	%r212, %r210, %r211;
	bfe.u32 	%r213, %r192, 24, 8;
	or.b32  	%r214, %r212, %r213;
	ld.local.v2.b32 	{%r215, %r216}, [%rd1+40];
	bfe.u32 	%r217, %r216, 16, 8;
	cvt.u16.u32 	%rs22, %r217;
	bfe.u32 	%r218, %r216, 8, 8;
	bfe.u32 	%r219, %r216, 0, 8;
	bfe.u32 	%r220, %r215, 16, 8;
	cvt.u16.u32 	%rs23, %r220;
	bfe.u32 	%r221, %r215, 8, 8;
	bfe.u32 	%r222, %r215, 0, 8;
	shl.b32 	%r223, %r222, 24;
	shl.b32 	%r224, %r221, 16;
	and.b32  	%r225, %r224, 16711680;
	or.b32  	%r226, %r225, %r223;
	and.b16  	%rs24, %rs23, 255;
	mul.wide.u16 	%r227, %rs24, 256;
	or.b32  	%r228, %r226, %r227;
	bfe.u32 	%r229, %r215, 24, 8;
	or.b32  	%r230, %r228, %r229;
	shl.b32 	%r231, %r219, 24;
	shl.b32 	%r232, %r218, 16;
	and.b32  	%r233, %r232, 16711680;
	or.b32  	%r234, %r233, %r231;
	and.b16  	%rs25, %rs22, 255;
	mul.wide.u16 	%r235, %rs25, 256;
	or.b32  	%r236, %r234, %r235;
	bfe.u32 	%r237, %r216, 24, 8;
	or.b32  	%r238, %r236, %r237;
	ld.local.v2.b32 	{%r239, %r240}, [%rd1+48];
	bfe.u32 	%r241, %r240, 16, 8;
	cvt.u16.u32 	%rs26, %r241;
	bfe.u32 	%r242, %r240, 8, 8;
	bfe.u32 	%r243, %r240, 0, 8;
	bfe.u32 	%r244, %r239, 16, 8;
	cvt.u16.u32 	%rs27, %r244;
	bfe.u32 	%r245, %r239, 8, 8;
	bfe.u32 	%r246, %r239, 0, 8;
	shl.b32 	%r247, %r246, 24;
	shl.b32 	%r248, %r245, 16;
	and.b32  	%r249, %r248, 16711680;
	or.b32  	%r250, %r249, %r247;
	and.b16  	%rs28, %rs27, 255;
	mul.wide.u16 	%r251, %rs28, 256;
	or.b32  	%r252, %r250, %r251;
	bfe.u32 	%r253, %r239, 24, 8;
	or.b32  	%r254, %r252, %r253;
	shl.b32 	%r255, %r243, 24;
	shl.b32 	%r256, %r242, 16;
	and.b32  	%r257, %r256, 16711680;
	or.b32  	%r258, %r257, %r255;
	and.b16  	%rs29, %rs26, 255;
	mul.wide.u16 	%r259, %rs29, 256;
	or.b32  	%r260, %r258, %r259;
	bfe.u32 	%r261, %r240, 24, 8;
	or.b32  	%r262, %r260, %r261;
	ld.local.v2.b32 	{%r263, %r264}, [%rd1+56];
	bfe.u32 	%r265, %r264, 16, 8;
	cvt.u16.u32 	%rs30, %r265;
	bfe.u32 	%r266, %r264, 8, 8;
	bfe.u32 	%r267, %r264, 0, 8;
	bfe.u32 	%r268, %r263, 16, 8;
	cvt.u16.u32 	%rs31, %r268;
	bfe.u32 	%r269, %r263, 8, 8;
	bfe.u32 	%r270, %r263, 0, 8;
	shl.b32 	%r271, %r270, 24;
	shl.b32 	%r272, %r269, 16;
	and.b32  	%r273, %r272, 16711680;
	or.b32  	%r274, %r273, %r271;
	and.b16  	%rs32, %rs31, 255;
	mul.wide.u16 	%r275, %rs32, 256;
	or.b32  	%r276, %r274, %r275;
	bfe.u32 	%r277, %r263, 24, 8;
	or.b32  	%r278, %r276, %r277;
	shl.b32 	%r279, %r267, 24;
	shl.b32 	%r280, %r266, 16;
	and.b32  	%r281, %r280, 16711680;
	or.b32  	%r282, %r281, %r279;
	and.b16  	%rs33, %rs30, 255;
	mul.wide.u16 	%r283, %rs33, 256;
	or.b32  	%r284, %r282, %r283;
	bfe.u32 	%r285, %r264, 24, 8;
	or.b32  	%r286, %r284, %r285;
	shf.l.wrap.b32 	%r287, %r118, %r118, 25;
	shf.l.wrap.b32 	%r288, %r116, %r118, 14;
	xor.b32  	%r289, %r287, %r288;
	shr.u32 	%r290, %r118, 3;
	xor.b32  	%r291, %r289, %r290;
	shf.l.wrap.b32 	%r292, %r276, %r278, 15;
	shf.l.wrap.b32 	%r293, %r276, %r278, 13;
	xor.b32  	%r294, %r292, %r293;
	shr.u32 	%r295, %r276, 10;
	xor.b32  	%r296, %r294, %r295;
	add.s32 	%r297, %r291, %r214;
	add.s32 	%r298, %r297, %r110;
	add.s32 	%r299, %r298, %r296;
	shf.l.wrap.b32 	%r300, %r134, %r134, 25;
	shf.l.wrap.b32 	%r301, %r132, %r134, 14;
	xor.b32  	%r302, %r300, %r301;
	shr.u32 	%r303, %r134, 3;
	xor.b32  	%r304, %r302, %r303;
	shf.l.wrap.b32 	%r305, %r284, %r286, 15;
	shf.l.wrap.b32 	%r306, %r284, %r286, 13;
	xor.b32  	%r307, %r305, %r306;
	shr.u32 	%r308, %r284, 10;
	xor.b32  	%r309, %r307, %r308;
	add.s32 	%r310, %r304, %r230;
	add.s32 	%r311, %r310, %r118;
	add.s32 	%r312, %r311, %r309;
	shf.l.wrap.b32 	%r313, %r142, %r142, 25;
	shf.l.wrap.b32 	%r314, %r140, %r142, 14;
	xor.b32  	%r315, %r313, %r314;
	shr.u32 	%r316, %r142, 3;
	xor.b32  	%r317, %r315, %r316;
	shf.l.wrap.b32 	%r318, %r299, %r299, 15;
	shf.l.wrap.b32 	%r319, %r299, %r299, 13;
	xor.b32  	%r320, %r318, %r319;
	shr.u32 	%r321, %r299, 10;
	xor.b32  	%r322, %r320, %r321;
	add.s32 	%r323, %r317, %r238;
	add.s32 	%r324, %r323, %r134;
	add.s32 	%r325, %r324, %r322;
	shf.l.wrap.b32 	%r326, %r158, %r158, 25;
	shf.l.wrap.b32 	%r327, %r156, %r158, 14;
	xor.b32  	%r328, %r326, %r327;
	shr.u32 	%r329, %r158, 3;
	xor.b32  	%r330, %r328, %r329;
	shf.l.wrap.b32 	%r331, %r312, %r312, 15;
	shf.l.wrap.b32 	%r332, %r312, %r312, 13;
	xor.b32  	%r333, %r331, %r332;
	shr.u32 	%r334, %r312, 10;
	xor.b32  	%r335, %r333, %r334;
	add.s32 	%r336, %r330, %r254;
	add.s32 	%r337, %r336, %r142;
	add.s32 	%r338, %r337, %r335;
	shf.l.wrap.b32 	%r339, %r166, %r166, 25;
	shf.l.wrap.b32 	%r340, %r164, %r166, 14;
	xor.b32  	%r341, %r339, %r340;
	shr.u32 	%r342, %r166, 3;
	xor.b32  	%r343, %r341, %r342;
	shf.l.wrap.b32 	%r344, %r325, %r325, 15;
	shf.l.wrap.b32 	%r345, %r325, %r325, 13;
	xor.b32  	%r346, %r344, %r345;
	shr.u32 	%r347, %r325, 10;
	xor.b32  	%r348, %r346, %r347;
	add.s32 	%r349, %r343, %r262;
	add.s32 	%r350, %r349, %r158;
	add.s32 	%r351, %r350, %r348;
	shf.l.wrap.b32 	%r352, %r182, %r182, 25;
	shf.l.wrap.b32 	%r353, %r180, %r182, 14;
	xor.b32  	%r354, %r352, %r353;
	shr.u32 	%r355, %r182, 3;
	xor.b32  	%r356, %r354, %r355;
	shf.l.wrap.b32 	%r357, %r338, %r338, 15;
	shf.l.wrap.b32 	%r358, %r338, %r338, 13;
	xor.b32  	%r359, %r357, %r358;
	shr.u32 	%r360, %r338, 10;
	xor.b32  	%r361, %r359, %r360;
	add.s32 	%r362, %r356, %r278;
	add.s32 	%r363, %r362, %r166;
	add.s32 	%r364, %r363, %r361;
	shf.l.wrap.b32 	%r365, %r190, %r190, 25;
	shf.l.wrap.b32 	%r366, %r188, %r190, 14;
	xor.b32  	%r367, %r365, %r366;
	shr.u32 	%r368, %r190, 3;
	xor.b32  	%r369, %r367, %r368;
	shf.l.wrap.b32 	%r370, %r351, %r351, 15;
	shf.l.wrap.b32 	%r371, %r351, %r351, 13;
	xor.b32  	%r372, %r370, %r371;
	shr.u32 	%r373, %r351, 10;
	xor.b32  	%r374, %r372, %r373;
	add.s32 	%r375, %r369, %r286;
	add.s32 	%r376, %r375, %r182;
	add.s32 	%r377, %r376, %r374;
	shf.l.wrap.b32 	%r378, %r206, %r206, 25;
	shf.l.wrap.b32 	%r379, %r204, %r206, 14;
	xor.b32  	%r380, %r378, %r379;
	shr.u32 	%r381, %r206, 3;
	xor.b32  	%r382, %r380, %r381;
	shf.l.wrap.b32 	%r383, %r364, %r364, 15;
	shf.l.wrap.b32 	%r384, %r364, %r364, 13;
	xor.b32  	%r385, %r383, %r384;
	shr.u32 	%r386, %r364, 10;
	xor.b32  	%r387, %r385, %r386;
	add.s32 	%r388, %r382, %r299;
	add.s32 	%r389, %r388, %r190;
	add.s32 	%r390, %r389, %r387;
	shf.l.wrap.b32 	%r391, %r214, %r214, 25;
	shf.l.wrap.b32 	%r392, %r212, %r214, 14;
	xor.b32  	%r393, %r391, %r392;
	shr.u32 	%r394, %r214, 3;
	xor.b32  	%r395, %r393, %r394;
	shf.l.wrap.b32 	%r396, %r377, %r377, 15;
	shf.l.wrap.b32 	%r397, %r377, %r377, 13;
	xor.b32  	%r398, %r396, %r397;
	shr.u32 	%r399, %r377, 10;
	xor.b32  	%r400, %r398, %r399;
	add.s32 	%r401, %r395, %r312;
	add.s32 	%r402, %r401, %r206;
	add.s32 	%r403, %r402, %r400;
	shf.l.wrap.b32 	%r404, %r230, %r230, 25;
	shf.l.wrap.b32 	%r405, %r228, %r230, 14;
	xor.b32  	%r406, %r404, %r405;
	shr.u32 	%r407, %r230, 3;
	xor.b32  	%r408, %r406, %r407;
	shf.l.wrap.b32 	%r409, %r390, %r390, 15;
	shf.l.wrap.b32 	%r410, %r390, %r390, 13;
	xor.b32  	%r411, %r409, %r410;
	shr.u32 	%r412, %r390, 10;
	xor.b32  	%r413, %r411, %r412;
	add.s32 	%r414, %r408, %r325;
	add.s32 	%r415, %r414, %r214;
	add.s32 	%r416, %r415, %r413;
	shf.l.wrap.b32 	%r417, %r238, %r238, 25;
	shf.l.wrap.b32 	%r418, %r236, %r238, 14;
	xor.b32  	%r419, %r417, %r418;
	shr.u32 	%r420, %r238, 3;
	xor.b32  	%r421, %r419, %r420;
	shf.l.wrap.b32 	%r422, %r403, %r403, 15;
	shf.l.wrap.b32 	%r423, %r403, %r403, 13;
	xor.b32  	%r424, %r422, %r423;
	shr.u32 	%r425, %r403, 10;
	xor.b32  	%r426, %r424, %r425;
	add.s32 	%r427, %r421, %r338;
	add.s32 	%r428, %r427, %r230;
	add.s32 	%r429, %r428, %r426;
	shf.l.wrap.b32 	%r430, %r254, %r254, 25;
	shf.l.wrap.b32 	%r431, %r252, %r254, 14;
	xor.b32  	%r432, %r430, %r431;
	shr.u32 	%r433, %r254, 3;
	xor.b32  	%r434, %r432, %r433;
	shf.l.wrap.b32 	%r435, %r416, %r416, 15;
	shf.l.wrap.b32 	%r436, %r416, %r416, 13;
	xor.b32  	%r437, %r435, %r436;
	shr.u32 	%r438, %r416, 10;
	xor.b32  	%r439, %r437, %r438;
	add.s32 	%r440, %r434, %r351;
	add.s32 	%r441, %r440, %r238;
	add.s32 	%r442, %r441, %r439;
	shf.l.wrap.b32 	%r443, %r262, %r262, 25;
	shf.l.wrap.b32 	%r444, %r260, %r262, 14;
	xor.b32  	%r445, %r443, %r444;
	shr.u32 	%r446, %r262, 3;
	xor.b32  	%r447, %r445, %r446;
	shf.l.wrap.b32 	%r448, %r429, %r429, 15;
	shf.l.wrap.b32 	%r449, %r429, %r429, 13;
	xor.b32  	%r450, %r448, %r449;
	shr.u32 	%r451, %r429, 10;
	xor.b32  	%r452, %r450, %r451;
	add.s32 	%r453, %r447, %r364;
	add.s32 	%r454, %r453, %r254;
	add.s32 	%r455, %r454, %r452;
	shf.l.wrap.b32 	%r456, %r278, %r278, 25;
	shf.l.wrap.b32 	%r457, %r276, %r278, 14;
	xor.b32  	%r458, %r456, %r457;
	shr.u32 	%r459, %r278, 3;
	xor.b32  	%r460, %r458, %r459;
	shf.l.wrap.b32 	%r461, %r442, %r442, 15;
	shf.l.wrap.b32 	%r462, %r442, %r442, 13;
	xor.b32  	%r463, %r461, %r462;
	shr.u32 	%r464, %r442, 10;
	xor.b32  	%r465, %r463, %r464;
	add.s32 	%r466, %r460, %r377;
	add.s32 	%r467, %r466, %r262;
	add.s32 	%r468, %r467, %r465;
	shf.l.wrap.b32 	%r469, %r286, %r286, 25;
	shf.l.wrap.b32 	%r470, %r284, %r286, 14;
	xor.b32  	%r471, %r469, %r470;
	shr.u32 	%r472, %r286, 3;
	xor.b32  	%r473, %r471, %r472;
	shf.l.wrap.b32 	%r474, %r455, %r455, 15;
	shf.l.wrap.b32 	%r475, %r455, %r455, 13;
	xor.b32  	%r476, %r474, %r475;
	shr.u32 	%r477, %r455, 10;
	xor.b32  	%r478, %r476, %r477;
	add.s32 	%r479, %r473, %r390;
	add.s32 	%r480, %r479, %r278;
	add.s32 	%r481, %r480, %r478;
	shf.l.wrap.b32 	%r482, %r299, %r299, 25;
	shf.l.wrap.b32 	%r483, %r299, %r299, 14;
	xor.b32  	%r484, %r482, %r483;
	shr.u32 	%r485, %r299, 3;
	xor.b32  	%r486, %r484, %r485;
	shf.l.wrap.b32 	%r487, %r468, %r468, 15;
	shf.l.wrap.b32 	%r488, %r468, %r468, 13;
	xor.b32  	%r489, %r487, %r488;
	shr.u32 	%r490, %r468, 10;
	xor.b32  	%r491, %r489, %r490;
	add.s32 	%r492, %r486, %r403;
	add.s32 	%r493, %r492, %r286;
	add.s32 	%r494, %r493, %r491;
	shf.l.wrap.b32 	%r495, %r312, %r312, 25;
	shf.l.wrap.b32 	%r496, %r312, %r312, 14;
	xor.b32  	%r497, %r495, %r496;
	shr.u32 	%r498, %r312, 3;
	xor.b32  	%r499, %r497, %r498;
	shf.l.wrap.b32 	%r500, %r481, %r481, 15;
	shf.l.wrap.b32 	%r501, %r481, %r481, 13;
	xor.b32  	%r502, %r500, %r501;
	shr.u32 	%r503, %r481, 10;
	xor.b32  	%r504, %r502, %r503;
	add.s32 	%r505, %r499, %r416;
	add.s32 	%r506, %r505, %r299;
	add.s32 	%r507, %r506, %r504;
	shf.l.wrap.b32 	%r508, %r325, %r325, 25;
	shf.l.wrap.b32 	%r509, %r325, %r325, 14;
	xor.b32  	%r510, %r508, %r509;
	shr.u32 	%r511, %r325, 3;
	xor.b32  	%r512, %r510, %r511;
	shf.l.wrap.b32 	%r513, %r494, %r494, 15;
	shf.l.wrap.b32 	%r514, %r494, %r494, 13;
	xor.b32  	%r515, %r513, %r514;
	shr.u32 	%r516, %r494, 10;
	xor.b32  	%r517, %r515, %r516;
	add.s32 	%r518, %r512, %r429;
	add.s32 	%r519, %r518, %r312;
	add.s32 	%r520, %r519, %r517;
	shf.l.wrap.b32 	%r521, %r338, %r338, 25;
	shf.l.wrap.b32 	%r522, %r338, %r338, 14;
	xor.b32  	%r523, %r521, %r522;
	shr.u32 	%r524, %r338, 3;
	xor.b32  	%r525, %r523, %r524;
	shf.l.wrap.b32 	%r526, %r507, %r507, 15;
	shf.l.wrap.b32 	%r527, %r507, %r507, 13;
	xor.b32  	%r528, %r526, %r527;
	shr.u32 	%r529, %r507, 10;
	xor.b32  	%r530, %r528, %r529;
	add.s32 	%r531, %r525, %r442;
	add.s32 	%r532, %r531, %r325;
	add.s32 	%r533, %r532, %r530;
	shf.l.wrap.b32 	%r534, %r351, %r351, 25;
	shf.l.wrap.b32 	%r535, %r351, %r351, 14;
	xor.b32  	%r536, %r534, %r535;
	shr.u32 	%r537, %r351, 3;
	xor.b32  	%r538, %r536, %r537;
	shf.l.wrap.b32 	%r539, %r520, %r520, 15;
	shf.l.wrap.b32 	%r540, %r520, %r520, 13;
	xor.b32  	%r541, %r539, %r540;
	shr.u32 	%r542, %r520, 10;
	xor.b32  	%r543, %r541, %r542;
	add.s32 	%r544, %r538, %r455;
	add.s32 	%r545, %r544, %r338;
	add.s32 	%r546, %r545, %r543;
	shf.l.wrap.b32 	%r547, %r364, %r364, 25;
	shf.l.wrap.b32 	%r548, %r364, %r364, 14;
	xor.b32  	%r549, %r547, %r548;
	shr.u32 	%r550, %r364, 3;
	xor.b32  	%r551, %r549, %r550;
	shf.l.wrap.b32 	%r552, %r533, %r533, 15;
	shf.l.wrap.b32 	%r553, %r533, %r533, 13;
	xor.b32  	%r554, %r552, %r553;
	shr.u32 	%r555, %r533, 10;
	xor.b32  	%r556, %r554, %r555;
	add.s32 	%r557, %r551, %r468;
	add.s32 	%r558, %r557, %r351;
	add.s32 	%r559, %r558, %r556;
	shf.l.wrap.b32 	%r560, %r377, %r377, 25;
	shf.l.wrap.b32 	%r561, %r377, %r377, 14;
	xor.b32  	%r562, %r560, %r561;
	shr.u32 	%r563, %r377, 3;
	xor.b32  	%r564, %r562, %r563;
	shf.l.wrap.b32 	%r565, %r546, %r546, 15;
	shf.l.wrap.b32 	%r566, %r546, %r546, 13;
	xor.b32  	%r567, %r565, %r566;
	shr.u32 	%r568, %r546, 10;
	xor.b32  	%r569, %r567, %r568;
	add.s32 	%r570, %r564, %r481;
	add.s32 	%r571, %r570, %r364;
	add.s32 	%r572, %r571, %r569;
	shf.l.wrap.b32 	%r573, %r390, %r390, 25;
	shf.l.wrap.b32 	%r574, %r390, %r390, 14;
	xor.b32  	%r575, %r573, %r574;
	shr.u32 	%r576, %r390, 3;
	xor.b32  	%r577, %r575, %r576;
	shf.l.wrap.b32 	%r578, %r559, %r559, 15;
	shf.l.wrap.b32 	%r579, %r559, %r559, 13;
	xor.b32  	%r580, %r578, %r579;
	shr.u32 	%r581, %r559, 10;
	xor.b32  	%r582, %r580, %r581;
	add.s32 	%r583, %r577, %r494;
	add.s32 	%r584, %r583, %r377;
	add.s32 	%r585, %r584, %r582;
	shf.l.wrap.b32 	%r586, %r403, %r403, 25;
	shf.l.wrap.b32 	%r587, %r403, %r403, 14;
	xor.b32  	%r588, %r586, %r587;
	shr.u32 	%r589, %r403, 3;
	xor.b32  	%r590, %r588, %r589;
	shf.l.wrap.b32 	%r591, %r572, %r572, 15;
	shf.l.wrap.b32 	%r592, %r572, %r572, 13;
	xor.b32  	%r593, %r591, %r592;
	shr.u32 	%r594, %r572, 10;
	xor.b32  	%r595, %r593, %r594;
	add.s32 	%r596, %r590, %r507;
	add.s32 	%r597, %r596, %r390;
	add.s32 	%r598, %r597, %r595;
	shf.l.wrap.b32 	%r599, %r416, %r416, 25;
	shf.l.wrap.b32 	%r600, %r416, %r416, 14;
	xor.b32  	%r601, %r599, %r600;
	shr.u32 	%r602, %r416, 3;
	xor.b32  	%r603, %r601, %r602;
	shf.l.wrap.b32 	%r604, %r585, %r585, 15;
	shf.l.wrap.b32 	%r605, %r585, %r585, 13;
	xor.b32  	%r606, %r604, %r605;
	shr.u32 	%r607, %r585, 10;
	xor.b32  	%r608, %r606, %r607;
	add.s32 	%r609, %r603, %r520;
	add.s32 	%r610, %r609, %r403;
	add.s32 	%r611, %r610, %r608;
	shf.l.wrap.b32 	%r612, %r429, %r429, 25;
	shf.l.wrap.b32 	%r613, %r429, %r429, 14;
	xor.b32  	%r614, %r612, %r613;
	shr.u32 	%r615, %r429, 3;
	xor.b32  	%r616, %r614, %r615;
	shf.l.wrap.b32 	%r617, %r598, %r598, 15;
	shf.l.wrap.b32 	%r618, %r598, %r598, 13;
	xor.b32  	%r619, %r617, %r618;
	shr.u32 	%r620, %r598, 10;
	xor.b32  	%r621, %r619, %r620;
	add.s32 	%r622, %r616, %r533;
	add.s32 	%r623, %r622, %r416;
	add.s32 	%r624, %r623, %r621;
	shf.l.wrap.b32 	%r625, %r442, %r442, 25;
	shf.l.wrap.b32 	%r626, %r442, %r442, 14;
	xor.b32  	%r627, %r625, %r626;
	shr.u32 	%r628, %r442, 3;
	xor.b32  	%r629, %r627, %r628;
	shf.l.wrap.b32 	%r630, %r611, %r611, 15;
	shf.l.wrap.b32 	%r631, %r611, %r611, 13;
	xor.b32  	%r632, %r630, %r631;
	shr.u32 	%r633, %r611, 10;
	xor.b32  	%r634, %r632, %r633;
	add.s32 	%r635, %r629, %r546;
	add.s32 	%r636, %r635, %r429;
	add.s32 	%r637, %r636, %r634;
	shf.l.wrap.b32 	%r638, %r455, %r455, 25;
	shf.l.wrap.b32 	%r639, %r455, %r455, 14;
	xor.b32  	%r640, %r638, %r639;
	shr.u32 	%r641, %r455, 3;
	xor.b32  	%r642, %r640, %r641;
	shf.l.wrap.b32 	%r643, %r624, %r624, 15;
	shf.l.wrap.b32 	%r644, %r624, %r624, 13;
	xor.b32  	%r645, %r643, %r644;
	shr.u32 	%r646, %r624, 10;
	xor.b32  	%r647, %r645, %r646;
	add.s32 	%r648, %r642, %r559;
	add.s32 	%r649, %r648, %r442;
	add.s32 	%r650, %r649, %r647;
	shf.l.wrap.b32 	%r651, %r468, %r468, 25;
	shf.l.wrap.b32 	%r652, %r468, %r468, 14;
	xor.b32  	%r653, %r651, %r652;
	shr.u32 	%r654, %r468, 3;
	xor.b32  	%r655, %r653, %r654;
	shf.l.wrap.b32 	%r656, %r637, %r637, 15;
	shf.l.wrap.b32 	%r657, %r637, %r637, 13;
	xor.b32  	%r658, %r656, %r657;
	shr.u32 	%r659, %r637, 10;
	xor.b32  	%r660, %r658, %r659;
	add.s32 	%r661, %r655, %r572;
	add.s32 	%r662, %r661, %r455;
	add.s32 	%r663, %r662, %r660;
	shf.l.wrap.b32 	%r664, %r481, %r481, 25;
	shf.l.wrap.b32 	%r665, %r481, %r481, 14;
	xor.b32  	%r666, %r664, %r665;
	shr.u32 	%r667, %r481, 3;
	xor.b32  	%r668, %r666, %r667;
	shf.l.wrap.b32 	%r669, %r650, %r650, 15;
	shf.l.wrap.b32 	%r670, %r650, %r650, 13;
	xor.b32  	%r671, %r669, %r670;
	shr.u32 	%r672, %r650, 10;
	xor.b32  	%r673, %r671, %r672;
	add.s32 	%r674, %r668, %r585;
	add.s32 	%r675, %r674, %r468;
	add.s32 	%r676, %r675, %r673;
	shf.l.wrap.b32 	%r677, %r494, %r494, 25;
	shf.l.wrap.b32 	%r678, %r494, %r494, 14;
	xor.b32  	%r679, %r677, %r678;
	shr.u32 	%r680, %r494, 3;
	xor.b32  	%r681, %r679, %r680;
	shf.l.wrap.b32 	%r682, %r663, %r663, 15;
	shf.l.wrap.b32 	%r683, %r663, %r663, 13;
	xor.b32  	%r684, %r682, %r683;
	shr.u32 	%r685, %r663, 10;
	xor.b32  	%r686, %r684, %r685;
	add.s32 	%r687, %r681, %r598;
	add.s32 	%r688, %r687, %r481;
	add.s32 	%r689, %r688, %r686;
	shf.l.wrap.b32 	%r690, %r507, %r507, 25;
	shf.l.wrap.b32 	%r691, %r507, %r507, 14;
	xor.b32  	%r692, %r690, %r691;
	shr.u32 	%r693, %r507, 3;
	xor.b32  	%r694, %r692, %r693;
	shf.l.wrap.b32 	%r695, %r676, %r676, 15;
	shf.l.wrap.b32 	%r696, %r676, %r676, 13;
	xor.b32  	%r697, %r695, %r696;
	shr.u32 	%r698, %r676, 10;
	xor.b32  	%r699, %r697, %r698;
	add.s32 	%r700, %r694, %r611;
	add.s32 	%r701, %r700, %r494;
	add.s32 	%r702, %r701, %r699;
	shf.l.wrap.b32 	%r703, %r520, %r520, 25;
	shf.l.wrap.b32 	%r704, %r520, %r520, 14;
	xor.b32  	%r705, %r703, %r704;
	shr.u32 	%r706, %r520, 3;
	xor.b32  	%r707, %r705, %r706;
	shf.l.wrap.b32 	%r708, %r689, %r689, 15;
	shf.l.wrap.b32 	%r709, %r689, %r689, 13;
	xor.b32  	%r710, %r708, %r709;
	shr.u32 	%r711, %r689, 10;
	xor.b32  	%r712, %r710, %r711;
	add.s32 	%r713, %r707, %r624;
	add.s32 	%r714, %r713, %r507;
	add.s32 	%r715, %r714, %r712;
	shf.l.wrap.b32 	%r716, %r533, %r533, 25;
	shf.l.wrap.b32 	%r717, %r533, %r533, 14;
	xor.b32  	%r718, %r716, %r717;
	shr.u32 	%r719, %r533, 3;
	xor.b32  	%r720, %r718, %r719;
	shf.l.wrap.b32 	%r721, %r702, %r702, 15;
	shf.l.wrap.b32 	%r722, %r702, %r702, 13;
	xor.b32  	%r723, %r721, %r722;
	shr.u32 	%r724, %r702, 10;
	xor.b32  	%r725, %r723, %r724;
	add.s32 	%r726, %r720, %r637;
	add.s32 	%r727, %r726, %r520;
	add.s32 	%r728, %r727, %r725;
	shf.l.wrap.b32 	%r729, %r546, %r546, 25;
	shf.l.wrap.b32 	%r730, %r546, %r546, 14;
	xor.b32  	%r731, %r729, %r730;
	shr.u32 	%r732, %r546, 3;
	xor.b32  	%r733, %r731, %r732;
	shf.l.wrap.b32 	%r734, %r715, %r715, 15;
	shf.l.wrap.b32 	%r735, %r715, %r715, 13;
	xor.b32  	%r736, %r734, %r735;
	shr.u32 	%r737, %r715, 10;
	xor.b32  	%r738, %r736, %r737;
	add.s32 	%r739, %r733, %r650;
	add.s32 	%r740, %r739, %r533;
	add.s32 	%r741, %r740, %r738;
	shf.l.wrap.b32 	%r742, %r559, %r559, 25;
	shf.l.wrap.b32 	%r743, %r559, %r559, 14;
	xor.b32  	%r744, %r742, %r743;
	shr.u32 	%r745, %r559, 3;
	xor.b32  	%r746, %r744, %r745;
	shf.l.wrap.b32 	%r747, %r728, %r728, 15;
	shf.l.wrap.b32 	%r748, %r728, %r728, 13;
	xor.b32  	%r749, %r747, %r748;
	shr.u32 	%r750, %r728, 10;
	xor.b32  	%r751, %r749, %r750;
	add.s32 	%r752, %r746, %r663;
	add.s32 	%r753, %r752, %r546;
	add.s32 	%r754, %r753, %r751;
	shf.l.wrap.b32 	%r755, %r572, %r572, 25;
	shf.l.wrap.b32 	%r756, %r572, %r572, 14;
	xor.b32  	%r757, %r755, %r756;
	shr.u32 	%r758, %r572, 3;
	xor.b32  	%r759, %r757, %r758;
	shf.l.wrap.b32 	%r760, %r741, %r741, 15;
	shf.l.wrap.b32 	%r761, %r741, %r741, 13;
	xor.b32  	%r762, %r760, %r761;
	shr.u32 	%r763, %r741, 10;
	xor.b32  	%r764, %r762, %r763;
	add.s32 	%r765, %r759, %r676;
	add.s32 	%r766, %r765, %r559;
	add.s32 	%r767, %r766, %r764;
	shf.l.wrap.b32 	%r768, %r585, %r585, 25;
	shf.l.wrap.b32 	%r769, %r585, %r585, 14;
	xor.b32  	%r770, %r768, %r769;
	shr.u32 	%r771, %r585, 3;
	xor.b32  	%r772, %r770, %r771;
	shf.l.wrap.b32 	%r773, %r754, %r754, 15;
	shf.l.wrap.b32 	%r774, %r754, %r754, 13;
	xor.b32  	%r775, %r773, %r774;
	shr.u32 	%r776, %r754, 10;
	xor.b32  	%r777, %r775, %r776;
	add.s32 	%r778, %r772, %r689;
	add.s32 	%r779, %r778, %r572;
	add.s32 	%r780, %r779, %r777;
	shf.l.wrap.b32 	%r781, %r598, %r598, 25;
	shf.l.wrap.b32 	%r782, %r598, %r598, 14;
	xor.b32  	%r783, %r781, %r782;
	shr.u32 	%r784, %r598, 3;
	xor.b32  	%r785, %r783, %r784;
	shf.l.wrap.b32 	%r786, %r767, %r767, 15;
	shf.l.wrap.b32 	%r787, %r767, %r767, 13;
	xor.b32  	%r788, %r786, %r787;
	shr.u32 	%r789, %r767, 10;
	xor.b32  	%r790, %r788, %r789;
	add.s32 	%r791, %r785, %r702;
	add.s32 	%r792, %r791, %r585;
	add.s32 	%r793, %r792, %r790;
	shf.l.wrap.b32 	%r794, %r611, %r611, 25;
	shf.l.wrap.b32 	%r795, %r611, %r611, 14;
	xor.b32  	%r796, %r794, %r795;
	shr.u32 	%r797, %r611, 3;
	xor.b32  	%r798, %r796, %r797;
	shf.l.wrap.b32 	%r799, %r780, %r780, 15;
	shf.l.wrap.b32 	%r800, %r780, %r780, 13;
	xor.b32  	%r801, %r799, %r800;
	shr.u32 	%r802, %r780, 10;
	xor.b32  	%r803, %r801, %r802;
	add.s32 	%r804, %r798, %r715;
	add.s32 	%r805, %r804, %r598;
	add.s32 	%r806, %r805, %r803;
	shf.l.wrap.b32 	%r807, %r624, %r624, 25;
	shf.l.wrap.b32 	%r808, %r624, %r624, 14;
	xor.b32  	%r809, %r807, %r808;
	shr.u32 	%r810, %r624, 3;
	xor.b32  	%r811, %r809, %r810;
	shf.l.wrap.b32 	%r812, %r793, %r793, 15;
	shf.l.wrap.b32 	%r813, %r793, %r793, 13;
	xor.b32  	%r814, %r812, %r813;
	shr.u32 	%r815, %r793, 10;
	xor.b32  	%r816, %r814, %r815;
	add.s32 	%r817, %r811, %r728;
	add.s32 	%r818, %r817, %r611;
	add.s32 	%r819, %r818, %r816;
	shf.l.wrap.b32 	%r820, %r637, %r637, 25;
	shf.l.wrap.b32 	%r821, %r637, %r637, 14;
	xor.b32  	%r822, %r820, %r821;
	shr.u32 	%r823, %r637, 3;
	xor.b32  	%r824, %r822, %r823;
	shf.l.wrap.b32 	%r825, %r806, %r806, 15;
	shf.l.wrap.b32 	%r826, %r806, %r806, 13;
	xor.b32  	%r827, %r825, %r826;
	shr.u32 	%r828, %r806, 10;
	xor.b32  	%r829, %r827, %r828;
	add.s32 	%r830, %r824, %r741;
	add.s32 	%r831, %r830, %r624;
	add.s32 	%r832, %r831, %r829;
	shf.l.wrap.b32 	%r833, %r650, %r650, 25;
	shf.l.wrap.b32 	%r834, %r650, %r650, 14;
	xor.b32  	%r835, %r833, %r834;
	shr.u32 	%r836, %r650, 3;
	xor.b32  	%r837, %r835, %r836;
	shf.l.wrap.b32 	%r838, %r819, %r819, 15;
	shf.l.wrap.b32 	%r839, %r819, %r819, 13;
	xor.b32  	%r840, %r838, %r839;
	shr.u32 	%r841, %r819, 10;
	xor.b32  	%r842, %r840, %r841;
	add.s32 	%r843, %r837, %r754;
	add.s32 	%r844, %r843, %r637;
	add.s32 	%r845, %r844, %r842;
	shf.l.wrap.b32 	%r846, %r663, %r663, 25;
	shf.l.wrap.b32 	%r847, %r663, %r663, 14;
	xor.b32  	%r848, %r846, %r847;
	shr.u32 	%r849, %r663, 3;
	xor.b32  	%r850, %r848, %r849;
	shf.l.wrap.b32 	%r851, %r832, %r832, 15;
	shf.l.wrap.b32 	%r852, %r832, %r832, 13;
	xor.b32  	%r853, %r851, %r852;
	shr.u32 	%r854, %r832, 10;
	xor.b32  	%r855, %r853, %r854;
	add.s32 	%r856, %r850, %r767;
	add.s32 	%r857, %r856, %r650;
	add.s32 	%r858, %r857, %r855;
	shf.l.wrap.b32 	%r859, %r676, %r676, 25;
	shf.l.wrap.b32 	%r860, %r676, %r676, 14;
	xor.b32  	%r861, %r859, %r860;
	shr.u32 	%r862, %r676, 3;
	xor.b32  	%r863, %r861, %r862;
	shf.l.wrap.b32 	%r864, %r845, %r845, 15;
	shf.l.wrap.b32 	%r865, %r845, %r845, 13;
	xor.b32  	%r866, %r864, %r865;
	shr.u32 	%r867, %r845, 10;
	xor.b32  	%r868, %r866, %r867;
	add.s32 	%r869, %r863, %r780;
	add.s32 	%r870, %r869, %r663;
	add.s32 	%r871, %r870, %r868;
	shf.l.wrap.b32 	%r872, %r689, %r689, 25;
	shf.l.wrap.b32 	%r873, %r689, %r689, 14;
	xor.b32  	%r874, %r872, %r873;
	shr.u32 	%r875, %r689, 3;
	xor.b32  	%r876, %r874, %r875;
	shf.l.wrap.b32 	%r877, %r858, %r858, 15;
	shf.l.wrap.b32 	%r878, %r858, %r858, 13;
	xor.b32  	%r879, %r877, %r878;
	shr.u32 	%r880, %r858, 10;
	xor.b32  	%r881, %r879, %r880;
	add.s32 	%r882, %r876, %r793;
	add.s32 	%r883, %r882, %r676;
	add.s32 	%r884, %r883, %r881;
	shf.l.wrap.b32 	%r885, %r702, %r702, 25;
	shf.l.wrap.b32 	%r886, %r702, %r702, 14;
	xor.b32  	%r887, %r885, %r886;
	shr.u32 	%r888, %r702, 3;
	xor.b32  	%r889, %r887, %r888;
	shf.l.wrap.b32 	%r890, %r871, %r871, 15;
	shf.l.wrap.b32 	%r891, %r871, %r871, 13;
	xor.b32  	%r892, %r890, %r891;
	shr.u32 	%r893, %r871, 10;
	xor.b32  	%r894, %r892, %r893;
	add.s32 	%r895, %r889, %r806;
	add.s32 	%r896, %r895, %r689;
	add.s32 	%r897, %r896, %r894;
	shf.l.wrap.b32 	%r898, %r715, %r715, 25;
	shf.l.wrap.b32 	%r899, %r715, %r715, 14;
	xor.b32  	%r900, %r898, %r899;
	shr.u32 	%r901, %r715, 3;
	xor.b32  	%r902, %r900, %r901;
	shf.l.wrap.b32 	%r903, %r884, %r884, 15;
	shf.l.wrap.b32 	%r904, %r884, %r884, 13;
	xor.b32  	%r905, %r903, %r904;
	shr.u32 	%r906, %r884, 10;
	xor.b32  	%r907, %r905, %r906;
	add.s32 	%r908, %r902, %r819;
	add.s32 	%r909, %r908, %r702;
	add.s32 	%r910, %r909, %r907;
	ld.local.v2.u32 	{%r911, %r912}, [%rd1+64];
	ld.local.v2.u32 	{%r913, %r914}, [%rd1+72];
	ld.local.v2.u32 	{%r915, %r916}, [%rd1+80];
	ld.local.v2.u32 	{%r917, %r918}, [%rd1+88];
	shf.l.wrap.b32 	%r919, %r915, %r915, 26;
	add.s32 	%r920, %r918, %r919;
	shf.l.wrap.b32 	%r921, %r915, %r915, 21;
	shf.l.wrap.b32 	%r922, %r915, %r915, 7;
	xor.b32  	%r923, %r922, %r921;
	xor.b32  	%r924, %r923, %r920;
	xor.b32  	%r925, %r917, %r916;
	not.b32 	%r926, %r925;
	and.b32  	%r927, %r915, %r926;
	add.s32 	%r928, %r924, %r927;
	ld.const.u32 	%r929, [dev_k];
	add.s32 	%r930, %r928, %r929;
	add.s32 	%r931, %r930, %r110;
	shf.l.wrap.b32 	%r932, %r911, %r911, 30;
	shf.l.wrap.b32 	%r933, %r911, %r911, 19;
	xor.b32  	%r934, %r932, %r933;
	shf.l.wrap.b32 	%r935, %r911, %r911, 10;
	xor.b32  	%r936, %r934, %r935;
	xor.b32  	%r937, %r912, %r913;
	and.b32  	%r938, %r911, %r937;
	and.b32  	%r939, %r912, %r913;
	xor.b32  	%r940, %r938, %r939;
	add.s32 	%r941, %r936, %r940;
	add.s32 	%r942, %r931, %r914;
	add.s32 	%r943, %r941, %r931;
	shf.l.wrap.b32 	%r944, %r942, %r942, 26;
	add.s32 	%r945, %r917, %r944;
	shf.l.wrap.b32 	%r946, %r942, %r942, 21;
	shf.l.wrap.b32 	%r947, %r942, %r942, 7;
	xor.b32  	%r948, %r947, %r946;
	xor.b32  	%r949, %r948, %r945;
	xor.b32  	%r950, %r916, %r915;
	not.b32 	%r951, %r950;
	and.b32  	%r952, %r942, %r951;
	add.s32 	%r953, %r949, %r952;
	add.s32 	%r954, %r953, %r2;
	add.s32 	%r955, %r954, %r118;
	shf.l.wrap.b32 	%r956, %r943, %r943, 30;
	shf.l.wrap.b32 	%r957, %r943, %r943, 19;
	xor.b32  	%r958, %r956, %r957;
	shf.l.wrap.b32 	%r959, %r943, %r943, 10;
	xor.b32  	%r960, %r958, %r959;
	xor.b32  	%r961, %r911, %r912;
	and.b32  	%r962, %r943, %r961;
	and.b32  	%r963, %r911, %r912;
	xor.b32  	%r964, %r962, %r963;
	add.s32 	%r965, %r960, %r964;
	add.s32 	%r966, %r955, %r913;
	add.s32 	%r967, %r965, %r955;
	shf.l.wrap.b32 	%r968, %r966, %r966, 26;
	add.s32 	%r969, %r916, %r968;
	shf.l.wrap.b32 	%r970, %r966, %r966, 21;
	shf.l.wrap.b32 	%r971, %r966, %r966, 7;
	xor.b32  	%r972, %r971, %r970;
	xor.b32  	%r973, %r972, %r969;
	xor.b32  	%r974, %r915, %r942;
	not.b32 	%r975, %r974;
	and.b32  	%r976, %r966, %r975;
	add.s32 	%r977, %r973, %r976;
	ld.const.u32 	%r978, [dev_k+8];
	add.s32 	%r979, %r977, %r978;
	add.s32 	%r980, %r979, %r134;
	shf.l.wrap.b32 	%r981, %r967, %r967, 30;
	shf.l.wrap.b32 	%r982, %r967, %r967, 19;
	xor.b32  	%r983, %r981, %r982;
	shf.l.wrap.b32 	%r984, %r967, %r967, 10;
	xor.b32  	%r985, %r983, %r984;
	xor.b32  	%r986, %r943, %r911;
	and.b32  	%r987, %r967, %r986;
	and.b32  	%r988, %r943, %r911;
	xor.b32  	%r989, %r987, %r988;
	add.s32 	%r990, %r985, %r989;
	add.s32 	%r991, %r980, %r912;
	add.s32 	%r992, %r990, %r980;
	shf.l.wrap.b32 	%r993, %r991, %r991, 26;
	add.s32 	%r994, %r915, %r993;
	shf.l.wrap.b32 	%r995, %r991, %r991, 21;
	shf.l.wrap.b32 	%r996, %r991, %r991, 7;
	xor.b32  	%r997, %r996, %r995;
	xor.b32  	%r998, %r997, %r994;
	xor.b32  	%r999, %r942, %r966;
	not.b32 	%r1000, %r999;
	and.b32  	%r1001, %r991, %r1000;
	add.s32 	%r1002, %r998, %r1001;
	ld.const.u32 	%r1003, [dev_k+12];
	add.s32 	%r1004, %r1002, %r1003;
	add.s32 	%r1005, %r1004, %r142;
	shf.l.wrap.b32 	%r1006, %r992, %r992, 30;
	shf.l.wrap.b32 	%r1007, %r992, %r992, 19;
	xor.b32  	%r1008, %r1006, %r1007;
	shf.l.wrap.b32 	%r1009, %r992, %r992, 10;
	xor.b32  	%r1010, %r1008, %r1009;
	xor.b32  	%r1011, %r967, %r943;
	and.b32  	%r1012, %r992, %r1011;
	and.b32  	%r1013, %r967, %r943;
	xor.b32  	%r1014, %r1012, %r1013;
	add.s32 	%r1015, %r1010, %r1014;
	add.s32 	%r1016, %r1005, %r911;
	add.s32 	%r1017, %r1015, %r1005;
	shf.l.wrap.b32 	%r1018, %r1016, %r1016, 26;
	add.s32 	%r1019, %r942, %r1018;
	shf.l.wrap.b32 	%r1020, %r1016, %r1016, 21;
	shf.l.wrap.b32 	%r1021, %r1016, %r1016, 7;
	xor.b32  	%r1022, %r1021, %r1020;
	xor.b32  	%r1023, %r1022, %r1019;
	xor.b32  	%r1024, %r966, %r991;
	not.b32 	%r1025, %r1024;
	and.b32  	%r1026, %r1016, %r1025;
	add.s32 	%r1027, %r1023, %r1026;
	add.s32 	%r1028, %r1027, %r3;
	add.s32 	%r1029, %r1028, %r158;
	shf.l.wrap.b32 	%r1030, %r1017, %r1017, 30;
	shf.l.wrap.b32 	%r1031, %r1017, %r1017, 19;
	xor.b32  	%r1032, %r1030, %r1031;
	shf.l.wrap.b32 	%r1033, %r1017, %r1017, 10;
	xor.b32  	%r1034, %r1032, %r1033;
	xor.b32  	%r1035, %r992, %r967;
	and.b32  	%r1036, %r1017, %r1035;
	and.b32  	%r1037, %r992, %r967;
	xor.b32  	%r1038, %r1036, %r1037;
	add.s32 	%r1039, %r1034, %r1038;
	add.s32 	%r1040, %r1029, %r943;
	add.s32 	%r1041, %r1039, %r1029;
	shf.l.wrap.b32 	%r1042, %r1040, %r1040, 26;
	add.s32 	%r1043, %r966, %r1042;
	shf.l.wrap.b32 	%r1044, %r1040, %r1040, 21;
	shf.l.wrap.b32 	%r1045, %r1040, %r1040, 7;
	xor.b32  	%r1046, %r1045, %r1044;
	xor.b32  	%r1047, %r1046, %r1043;
	xor.b32  	%r1048, %r991, %r1016;
	not.b32 	%r1049, %r1048;
	and.b32  	%r1050, %r1040, %r1049;
	add.s32 	%r1051, %r1047, %r1050;
	add.s32 	%r1052, %r1051, %r4;
	add.s32 	%r1053, %r1052, %r166;
	shf.l.wrap.b32 	%r1054, %r1041, %r1041, 30;
	shf.l.wrap.b32 	%r1055, %r1041, %r1041, 19;
	xor.b32  	%r1056, %r1054, %r1055;
	shf.l.wrap.b32 	%r1057, %r1041, %r1041, 10;
	xor.b32  	%r1058, %r1056, %r1057;
	xor.b32  	%r1059, %r1017, %r992;
	and.b32  	%r1060, %r1041, %r1059;
	and.b32  	%r1061, %r1017, %r992;
	xor.b32  	%r1062, %r1060, %r1061;
	add.s32 	%r1063, %r1058, %r1062;
	add.s32 	%r1064, %r1053, %r967;
	add.s32 	%r1065, %r1063, %r1053;
	shf.l.wrap.b32 	%r1066, %r1064, %r1064, 26;
	add.s32 	%r1067, %r991, %r1066;
	shf.l.wrap.b32 	%r1068, %r1064, %r1064, 21;
	shf.l.wrap.b32 	%r1069, %r1064, %r1064, 7;
	xor.b32  	%r1070, %r1069, %r1068;
	xor.b32  	%r1071, %r1070, %r1067;
	xor.b32  	%r1072, %r1016, %r1040;
	not.b32 	%r1073, %r1072;
	and.b32  	%r1074, %r1064, %r1073;
	add.s32 	%r1075, %r1071, %r1074;
	add.s32 	%r1076, %r1075, %r5;
	add.s32 	%r1077, %r1076, %r182;
	shf.l.wrap.b32 	%r1078, %r1065, %r1065, 30;
	shf.l.wrap.b32 	%r1079, %r1065, %r1065, 19;
	xor.b32  	%r1080, %r1078, %r1079;
	shf.l.wrap.b32 	%r1081, %r1065, %r1065, 10;
	xor.b32  	%r1082, %r1080, %r1081;
	xor.b32  	%r1083, %r1041, %r1017;
	and.b32  	%r1084, %r1065, %r1083;
	and.b32  	%r1085, %r1041, %r1017;
	xor.b32  	%r1086, %r1084, %r1085;
	add.s32 	%r1087, %r1082, %r1086;
	add.s32 	%r1088, %r1077, %r992;
	add.s32 	%r1089, %r1087, %r1077;
	shf.l.wrap.b32 	%r1090, %r1088, %r1088, 26;
	add.s32 	%r1091, %r1016, %r1090;
	shf.l.wrap.b32 	%r1092, %r1088, %r1088, 21;
	shf.l.wrap.b32 	%r1093, %r1088, %r1088, 7;
	xor.b32  	%r1094, %r1093, %r1092;
	xor.b32  	%r1095, %r1094, %r1091;
	xor.b32  	%r1096, %r1040, %r1064;
	not.b32 	%r1097, %r1096;
	and.b32  	%r1098, %r1088, %r1097;
	add.s32 	%r1099, %r1095, %r1098;
	add.s32 	%r1100, %r1099, %r6;
	add.s32 	%r1101, %r1100, %r190;
	shf.l.wrap.b32 	%r1102, %r1089, %r1089, 30;
	shf.l.wrap.b32 	%r1103, %r1089, %r1089, 19;
	xor.b32  	%r1104, %r1102, %r1103;
	shf.l.wrap.b32 	%r1105, %r1089, %r1089, 10;
	xor.b32  	%r1106, %r1104, %r1105;
	xor.b32  	%r1107, %r1065, %r1041;
	and.b32  	%r1108, %r1089, %r1107;
	and.b32  	%r1109, %r1065, %r1041;
	xor.b32  	%r1110, %r1108, %r1109;
	add.s32 	%r1111, %r1106, %r1110;
	add.s32 	%r1112, %r1101, %r1017;
	add.s32 	%r1113, %r1111, %r1101;
	shf.l.wrap.b32 	%r1114, %r1112, %r1112, 26;
	add.s32 	%r1115, %r1040, %r1114;
	shf.l.wrap.b32 	%r1116, %r1112, %r1112, 21;
	shf.l.wrap.b32 	%r1117, %r1112, %r1112, 7;
	xor.b32  	%r1118, %r1117, %r1116;
	xor.b32  	%r1119, %r1118, %r1115;
	xor.b32  	%r1120, %r1064, %r1088;
	not.b32 	%r1121, %r1120;
	and.b32  	%r1122, %r1112, %r1121;
	add.s32 	%r1123, %r1119, %r1122;
	add.s32 	%r1124, %r1123, %r7;
	add.s32 	%r1125, %r1124, %r206;
	shf.l.wrap.b32 	%r1126, %r1113, %r1113, 30;
	shf.l.wrap.b32 	%r1127, %r1113, %r1113, 19;
	xor.b32  	%r1128, %r1126, %r1127;
	shf.l.wrap.b32 	%r1129, %r1113, %r1113, 10;
	xor.b32  	%r1130, %r1128, %r1129;
	xor.b32  	%r1131, %r1089, %r1065;
	and.b32  	%r1132, %r1113, %r1131;
	and.b32  	%r1133, %r1089, %r1065;
	xor.b32  	%r1134, %r1132, %r1133;
	add.s32 	%r1135, %r1130, %r1134;
	add.s32 	%r1136, %r1125, %r1041;
	add.s32 	%r1137, %r1135, %r1125;
	shf.l.wrap.b32 	%r1138, %r1136, %r1136, 26;
	add.s32 	%r1139, %r1064, %r1138;
	shf.l.wrap.b32 	%r1140, %r1136, %r1136, 21;
	shf.l.wrap.b32 	%r1141, %r1136, %r1136, 7;
	xor.b32  	%r1142, %r1141, %r1140;
	xor.b32  	%r1143, %r1142, %r1139;
	xor.b32  	%r1144, %r1088, %r1112;
	not.b32 	%r1145, %r1144;
	and.b32  	%r1146, %r1136, %r1145;
	add.s32 	%r1147, %r1143, %r1146;
	add.s32 	%r1148, %r1147, %r8;
	add.s32 	%r1149, %r1148, %r214;
	shf.l.wrap.b32 	%r1150, %r1137, %r1137, 30;
	shf.l.wrap.b32 	%r1151, %r1137, %r1137, 19;
	xor.b32  	%r1152, %r1150, %r1151;
	shf.l.wrap.b32 	%r1153, %r1137, %r1137, 10;
	xor.b32  	%r1154, %r1152, %r1153;
	xor.b32  	%r1155, %r1113, %r1089;
	and.b32  	%r1156, %r1137, %r1155;
	and.b32  	%r1157, %r1113, %r1089;
	xor.b32  	%r1158, %r1156, %r1157;
	add.s32 	%r1159, %r1154, %r1158;
	add.s32 	%r1160, %r1149, %r1065;
	add.s32 	%r1161, %r1159, %r1149;
	shf.l.wrap.b32 	%r1162, %r1160, %r1160, 26;
	add.s32 	%r1163, %r1088, %r1162;
	shf.l.wrap.b32 	%r1164, %r1160, %r1160, 21;
	shf.l.wrap.b32 	%r1165, %r1160, %r1160, 7;
	xor.b32  	%r1166, %r1165, %r1164;
	xor.b32  	%r1167, %r1166, %r1163;
	xor.b32  	%r1168, %r1112, %r1136;
	not.b32 	%r1169, %r1168;
	and.b32  	%r1170, %r1160, %r1169;
	add.s32 	%r1171, %r1167, %r1170;
	add.s32 	%r1172, %r1171, %r9;
	add.s32 	%r1173, %r1172, %r230;
	shf.l.wrap.b32 	%r1174, %r1161, %r1161, 30;
	shf.l.wrap.b32 	%r1175, %r1161, %r1161, 19;
	xor.b32  	%r1176, %r1174, %r1175;
	shf.l.wrap.b32 	%r1177, %r1161, %r1161, 10;
	xor.b32  	%r1178, %r1176, %r1177;
	xor.b32  	%r1179, %r1137, %r1113;
	and.b32  	%r1180, %r1161, %r1179;
	and.b32  	%r1181, %r1137, %r1113;
	xor.b32  	%r1182, %r1180, %r1181;
	add.s32 	%r1183, %r1178, %r1182;
	add.s32 	%r1184, %r1173, %r1089;
	add.s32 	%r1185, %r1183, %r1173;
	shf.l.wrap.b32 	%r1186, %r1184, %r1184, 26;
	add.s32 	%r1187, %r1112, %r1186;
	shf.l.wrap.b32 	%r1188, %r1184, %r1184, 21;
	shf.l.wrap.b32 	%r1189, %r1184, %r1184, 7;
	xor.b32  	%r1190, %r1189, %r1188;
	xor.b32  	%r1191, %r1190, %r1187;
	xor.b32  	%r1192, %r1136, %r1160;
	not.b32 	%r1193, %r1192;
	and.b32  	%r1194, %r1184, %r1193;
	add.s32 	%r1195, %r1191, %r1194;
	ld.const.u32 	%r1196, [dev_k+44];
	add.s32 	%r1197, %r1195, %r1196;
	add.s32 	%r1198, %r1197, %r238;
	shf.l.wrap.b32 	%r1199, %r1185, %r1185, 30;
	shf.l.wrap.b32 	%r1200, %r1185, %r1185, 19;
	xor.b32  	%r1201, %r1199, %r1200;
	shf.l.wrap.b32 	%r1202, %r1185, %r1185, 10;
	xor.b32  	%r1203, %r1201, %r1202;
	xor.b32  	%r1204, %r1161, %r1137;
	and.b32  	%r1205, %r1185, %r1204;
	and.b32  	%r1206, %r1161, %r1137;
	xor.b32  	%r1207, %r1205, %r1206;
	add.s32 	%r1208, %r1203, %r1207;
	add.s32 	%r1209, %r1198, %r1113;
	add.s32 	%r1210, %r1208, %r1198;
	shf.l.wrap.b32 	%r1211, %r1209, %r1209, 26;
	add.s32 	%r1212, %r1136, %r1211;
	shf.l.wrap.b32 	%r1213, %r1209, %r1209, 21;
	shf.l.wrap.b32 	%r1214, %r1209, %r1209, 7;
	xor.b32  	%r1215, %r1214, %r1213;
	xor.b32  	%r1216, %r1215, %r1212;
	xor.b32  	%r1217, %r1160, %r1184;
	not.b32 	%r1218, %r1217;
	and.b32  	%r1219, %r1209, %r1218;
	add.s32 	%r1220, %r1216, %r1219;
	add.s32 	%r1221, %r1220, %r10;
	add.s32 	%r1222, %r1221, %r254;
	shf.l.wrap.b32 	%r1223, %r1210, %r1210, 30;
	shf.l.wrap.b32 	%r1224, %r1210, %r1210, 19;
	xor.b32  	%r1225, %r1223, %r1224;
	shf.l.wrap.b32 	%r1226, %r1210, %r1210, 10;
	xor.b32  	%r1227, %r1225, %r1226;
	xor.b32  	%r1228, %r1185, %r1161;
	and.b32  	%r1229, %r1210, %r1228;
	and.b32  	%r1230, %r1185, %r1161;
	xor.b32  	%r1231, %r1229, %r1230;
	add.s32 	%r1232, %r1227, %r1231;
	add.s32 	%r1233, %r1222, %r1137;
	add.s32 	%r1234, %r1232, %r1222;
	shf.l.wrap.b32 	%r1235, %r1233, %r1233, 26;
	add.s32 	%r1236, %r1160, %r1235;
	shf.l.wrap.b32 	%r1237, %r1233, %r1233, 21;
	shf.l.wrap.b32 	%r1238, %r1233, %r1233, 7;
	xor.b32  	%r1239, %r1238, %r1237;
	xor.b32  	%r1240, %r1239, %r1236;
	xor.b32  	%r1241, %r1184, %r1209;
	not.b32 	%r1242, %r1241;
	and.b32  	%r1243, %r1233, %r1242;
	add.s32 	%r1244, %r1240, %r1243;
	add.s32 	%r1245, %r1244, %r11;
	add.s32 	%r1246, %r1245, %r262;
	shf.l.wrap.b32 	%r1247, %r1234, %r1234, 30;
	shf.l.wrap.b32 	%r1248, %r1234, %r1234, 19;
	xor.b32  	%r1249, %r1247, %r1248;
	shf.l.wrap.b32 	%r1250, %r1234, %r1234, 10;
	xor.b32  	%r1251, %r1249, %r1250;
	xor.b32  	%r1252, %r1210, %r1185;
	and.b32  	%r1253, %r1234, %r1252;
	and.b32  	%r1254, %r1210, %r1185;
	xor.b32  	%r1255, %r1253, %r1254;
	add.s32 	%r1256, %r1251, %r1255;
	add.s32 	%r1257, %r1246, %r1161;
	add.s32 	%r1258, %r1256, %r1246;
	shf.l.wrap.b32 	%r1259, %r1257, %r1257, 26;
	add.s32 	%r1260, %r1184, %r1259;
	shf.l.wrap.b32 	%r1261, %r1257, %r1257, 21;
	shf.l.wrap.b32 	%r1262, %r1257, %r1257, 7;
	xor.b32  	%r1263, %r1262, %r1261;
	xor.b32  	%r1264, %r1263, %r1260;
	xor.b32  	%r1265, %r1209, %r1233;
	not.b32 	%r1266, %r1265;
	and.b32  	%r1267, %r1257, %r1266;
	add.s32 	%r1268, %r1264, %r1267;
	add.s32 	%r1269, %r1268, %r12;
	add.s32 	%r1270, %r1269, %r278;
	shf.l.wrap.b32 	%r1271, %r1258, %r1258, 30;
	shf.l.wrap.b32 	%r1272, %r1258, %r1258, 19;
	xor.b32  	%r1273, %r1271, %r1272;
	shf.l.wrap.b32 	%r1274, %r1258, %r1258, 10;
	xor.b32  	%r1275, %r1273, %r1274;
	xor.b32  	%r1276, %r1234, %r1210;
	and.b32  	%r1277, %r1258, %r1276;
	and.b32  	%r1278, %r1234, %r1210;
	xor.b32  	%r1279, %r1277, %r1278;
	add.s32 	%r1280, %r1275, %r1279;
	add.s32 	%r1281, %r1270, %r1185;
	add.s32 	%r1282, %r1280, %r1270;
	shf.l.wrap.b32 	%r1283, %r1281, %r1281, 26;
	add.s32 	%r1284, %r1209, %r1283;
	shf.l.wrap.b32 	%r1285, %r1281, %r1281, 21;
	shf.l.wrap.b32 	%r1286, %r1281, %r1281, 7;
	xor.b32  	%r1287, %r1286, %r1285;
	xor.b32  	%r1288, %r1287, %r1284;
	xor.b32  	%r1289, %r1233, %r1257;
	not.b32 	%r1290, %r1289;
	and.b32  	%r1291, %r1281, %r1290;
	add.s32 	%r1292, %r1288, %r1291;
	add.s32 	%r1293, %r1292, %r13;
	add.s32 	%r1294, %r1293, %r286;
	shf.l.wrap.b32 	%r1295, %r1282, %r1282, 30;
	shf.l.wrap.b32 	%r1296, %r1282, %r1282, 19;
	xor.b32  	%r1297, %r1295, %r1296;
	shf.l.wrap.b32 	%r1298, %r1282, %r1282, 10;
	xor.b32  	%r1299, %r1297, %r1298;
	xor.b32  	%r1300, %r1258, %r1234;
	and.b32  	%r1301, %r1282, %r1300;
	and.b32  	%r1302, %r1258, %r1234;
	xor.b32  	%r1303, %r1301, %r1302;
	add.s32 	%r1304, %r1299, %r1303;
	add.s32 	%r1305, %r1294, %r1210;
	add.s32 	%r1306, %r1304, %r1294;
	shf.l.wrap.b32 	%r1307, %r1305, %r1305, 26;
	add.s32 	%r1308, %r1233, %r1307;
	shf.l.wrap.b32 	%r1309, %r1305, %r1305, 21;
	shf.l.wrap.b32 	%r1310, %r1305, %r1305, 7;
	xor.b32  	%r1311, %r1310, %r1309;
	xor.b32  	%r1312, %r1311, %r1308;
	xor.b32  	%r1313, %r1257, %r1281;
	not.b32 	%r1314, %r1313;
	and.b32  	%r1315, %r1305, %r1314;
	add.s32 	%r1316, %r1312, %r1315;
	add.s32 	%r1317, %r1316, %r14;
	add.s32 	%r1318, %r1317, %r299;
	shf.l.wrap.b32 	%r1319, %r1306, %r1306, 30;
	shf.l.wrap.b32 	%r1320, %r1306, %r1306, 19;
	xor.b32  	%r1321, %r1319, %r1320;
	shf.l.wrap.b32 	%r1322, %r1306, %r1306, 10;
	xor.b32  	%r1323, %r1321, %r1322;
	xor.b32  	%r1324, %r1282, %r1258;
	and.b32  	%r1325, %r1306, %r1324;
	and.b32  	%r1326, %r1282, %r1258;
	xor.b32  	%r1327, %r1325, %r1326;
	add.s32 	%r1328, %r1323, %r1327;
	add.s32 	%r1329, %r1318, %r1234;
	add.s32 	%r1330, %r1328, %r1318;
	shf.l.wrap.b32 	%r1331, %r1329, %r1329, 26;
	add.s32 	%r1332, %r1257, %r1331;
	shf.l.wrap.b32 	%r1333, %r1329, %r1329, 21;
	shf.l.wrap.b32 	%r1334, %r1329, %r1329, 7;
	xor.b32  	%r1335, %r1334, %r1333;
	xor.b32  	%r1336, %r1335, %r1332;
	xor.b32  	%r1337, %r1281, %r1305;
	not.b32 	%r1338, %r1337;
	and.b32  	%r1339, %r1329, %r1338;
	add.s32 	%r1340, %r1336, %r1339;
	add.s32 	%r1341, %r1340, %r15;
	add.s32 	%r1342, %r1341, %r312;
	shf.l.wrap.b32 	%r1343, %r1330, %r1330, 30;
	shf.l.wrap.b32 	%r1344, %r1330, %r1330, 19;
	xor.b32  	%r1345, %r1343, %r1344;
	shf.l.wrap.b32 	%r1346, %r1330, %r1330, 10;
	xor.b32  	%r1347, %r1345, %r1346;
	xor.b32  	%r1348, %r1306, %r1282;
	and.b32  	%r1349, %r1330, %r1348;
	and.b32  	%r1350, %r1306, %r1282;
	xor.b32  	%r1351, %r1349, %r1350;
	add.s32 	%r1352, %r1347, %r1351;
	add.s32 	%r1353, %r1342, %r1258;
	add.s32 	%r1354, %r1352, %r1342;
	shf.l.wrap.b32 	%r1355, %r1353, %r1353, 26;
	add.s32 	%r1356, %r1281, %r1355;
	shf.l.wrap.b32 	%r1357, %r1353, %r1353, 21;
	shf.l.wrap.b32 	%r1358, %r1353, %r1353, 7;
	xor.b32  	%r1359, %r1358, %r1357;
	xor.b32  	%r1360, %r1359, %r1356;
	xor.b32  	%r1361, %r1305, %r1329;
	not.b32 	%r1362, %r1361;
	and.b32  	%r1363, %r1353, %r1362;
	add.s32 	%r1364, %r1360, %r1363;
	add.s32 	%r1365, %r1364, %r16;
	add.s32 	%r1366, %r1365, %r325;
	shf.l.wrap.b32 	%r1367, %r1354, %r1354, 30;
	shf.l.wrap.b32 	%r1368, %r1354, %r1354, 19;
	xor.b32  	%r1369, %r1367, %r1368;
	shf.l.wrap.b32 	%r1370, %r1354, %r1354, 10;
	xor.b32  	%r1371, %r1369, %r1370;
	xor.b32  	%r1372, %r1330, %r1306;
	and.b32  	%r1373, %r1354, %r1372;
	and.b32  	%r1374, %r1330, %r1306;
	xor.b32  	%r1375, %r1373, %r1374;
	add.s32 	%r1376, %r1371, %r1375;
	add.s32 	%r1377, %r1366, %r1282;
	add.s32 	%r1378, %r1376, %r1366;
	shf.l.wrap.b32 	%r1379, %r1377, %r1377, 26;
	add.s32 	%r1380, %r1305, %r1379;
	shf.l.wrap.b32 	%r1381, %r1377, %r1377, 21;
	shf.l.wrap.b32 	%r1382, %r1377, %r1377, 7;
	xor.b32  	%r1383, %r1382, %r1381;
	xor.b32  	%r1384, %r1383, %r1380;
	xor.b32  	%r1385, %r1329, %r1353;
	not.b32 	%r1386, %r1385;
	and.b32  	%r1387, %r1377, %r1386;
	add.s32 	%r1388, %r1384, %r1387;
	add.s32 	%r1389, %r1388, %r17;
	add.s32 	%r1390, %r1389, %r338;
	shf.l.wrap.b32 	%r1391, %r1378, %r1378, 30;
	shf.l.wrap.b32 	%r1392, %r1378, %r1378, 19;
	xor.b32  	%r1393, %r1391, %r1392;
	shf.l.wrap.b32 	%r1394, %r1378, %r1378, 10;
	xor.b32  	%r1395, %r1393, %r1394;
	xor.b32  	%r1396, %r1354, %r1330;
	and.b32  	%r1397, %r1378, %r1396;
	and.b32  	%r1398, %r1354, %r1330;
	xor.b32  	%r1399, %r1397, %r1398;
	add.s32 	%r1400, %r1395, %r1399;
	add.s32 	%r1401, %r1390, %r1306;
	add.s32 	%r1402, %r1400, %r1390;
	shf.l.wrap.b32 	%r1403, %r1401, %r1401, 26;
	add.s32 	%r1404, %r1329, %r1403;
	shf.l.wrap.b32 	%r1405, %r1401, %r1401, 21;
	shf.l.wrap.b32 	%r1406, %r1401, %r1401, 7;
	xor.b32  	%r1407, %r1406, %r1405;
	xor.b32  	%r1408, %r1407, %r1404;
	xor.b32  	%r1409, %r1353, %r1377;
	not.b32 	%r1410, %r1409;
	and.b32  	%r1411, %r1401, %r1410;
	add.s32 	%r1412, %r1408, %r1411;
	add.s32 	%r1413, %r1412, %r18;
	add.s32 	%r1414, %r1413, %r351;
	shf.l.wrap.b32 	%r1415, %r1402, %r1402, 30;
	shf.l.wrap.b32 	%r1416, %r1402, %r1402, 19;
	xor.b32  	%r1417, %r1415, %r1416;
	shf.l.wrap.b32 	%r1418, %r1402, %r1402, 10;
	xor.b32  	%r1419, %r1417, %r1418;
	xor.b32  	%r1420, %r1378, %r1354;
	and.b32  	%r1421, %r1402, %r1420;
	and.b32  	%r1422, %r1378, %r1354;
	xor.b32  	%r1423, %r1421, %r1422;
	add.s32 	%r1424, %r1419, %r1423;
	add.s32 	%r1425, %r1414, %r1330;
	add.s32 	%r1426, %r1424, %r1414;
	shf.l.wrap.b32 	%r1427, %r1425, %r1425, 26;
	add.s32 	%r1428, %r1353, %r1427;
	shf.l.wrap.b32 	%r1429, %r1425, %r1425, 21;
	shf.l.wrap.b32 	%r1430, %r1425, %r1425, 7;
	xor.b32  	%r1431, %r1430, %r1429;
	xor.b32  	%r1432, %r1431, %r1428;
	xor.b32  	%r1433, %r1377, %r1401;
	not.b32 	%r1434, %r1433;
	and.b32  	%r1435, %r1425, %r1434;
	add.s32 	%r1436, %r1432, %r1435;
	add.s32 	%r1437, %r1436, %r19;
	add.s32 	%r1438, %r1437, %r364;
	shf.l.wrap.b32 	%r1439, %r1426, %r1426, 30;
	shf.l.wrap.b32 	%r1440, %r1426, %r1426, 19;
	xor.b32  	%r1441, %r1439, %r1440;
	shf.l.wrap.b32 	%r1442, %r1426, %r1426, 10;
	xor.b32  	%r1443, %r1441, %r1442;
	xor.b32  	%r1444, %r1402, %r1378;
	and.b32  	%r1445, %r1426, %r1444;
	and.b32  	%r1446, %r1402, %r1378;
	xor.b32  	%r1447, %r1445, %r1446;
	add.s32 	%r1448, %r1443, %r1447;
	add.s32 	%r1449, %r1438, %r1354;
	add.s32 	%r1450, %r1448, %r1438;
	shf.l.wrap.b32 	%r1451, %r1449, %r1449, 26;
	add.s32 	%r1452, %r1377, %r1451;
	shf.l.wrap.b32 	%r1453, %r1449, %r1449, 21;
	shf.l.wrap.b32 	%r1454, %r1449, %r1449, 7;
	xor.b32  	%r1455, %r1454, %r1453;
	xor.b32  	%r1456, %r1455, %r1452;
	xor.b32  	%r1457, %r1401, %r1425;
	not.b32 	%r1458, %r1457;
	and.b32  	%r1459, %r1449, %r1458;
	add.s32 	%r1460, %r1456, %r1459;
	add.s32 	%r1461, %r1460, %r20;
	add.s32 	%r1462, %r1461, %r377;
	shf.l.wrap.b32 	%r1463, %r1450, %r1450, 30;
	shf.l.wrap.b32 	%r1464, %r1450, %r1450, 19;
	xor.b32  	%r1465, %r1463, %r1464;
	shf.l.wrap.b32 	%r1466, %r1450, %r1450, 10;
	xor.b32  	%r1467, %r1465, %r1466;
	xor.b32  	%r1468, %r1426, %r1402;
	and.b32  	%r1469, %r1450, %r1468;
	and.b32  	%r1470, %r1426, %r1402;
	xor.b32  	%r1471, %r1469, %r1470;
	add.s32 	%r1472, %r1467, %r1471;
	add.s32 	%r1473, %r1462, %r1378;
	add.s32 	%r1474, %r1472, %r1462;
	shf.l.wrap.b32 	%r1475, %r1473, %r1473, 26;
	add.s32 	%r1476, %r1401, %r1475;
	shf.l.wrap.b32 	%r1477, %r1473, %r1473, 21;
	shf.l.wrap.b32 	%r1478, %r1473, %r1473, 7;
	xor.b32  	%r1479, %r1478, %r1477;
	xor.b32  	%r1480, %r1479, %r1476;
	xor.b32  	%r1481, %r1425, %r1449;
	not.b32 	%r1482, %r1481;
	and.b32  	%r1483, %r1473, %r1482;
	add.s32 	%r1484, %r1480, %r1483;
	add.s32 	%r1485, %r1484, %r21;
	add.s32 	%r1486, %r1485, %r390;
	shf.l.wrap.b32 	%r1487, %r1474, %r1474, 30;
	shf.l.wrap.b32 	%r1488, %r1474, %r1474, 19;
	xor.b32  	%r1489, %r1487, %r1488;
	shf.l.wrap.b32 	%r1490, %r1474, %r1474, 10;
	xor.b32  	%r1491, %r1489, %r1490;
	xor.b32  	%r1492, %r1450, %r1426;
	and.b32  	%r1493, %r1474, %r1492;
	and.b32  	%r1494, %r1450, %r1426;
	xor.b32  	%r1495, %r1493, %r1494;
	add.s32 	%r1496, %r1491, %r1495;
	add.s32 	%r1497, %r1486, %r1402;
	add.s32 	%r1498, %r1496, %r1486;
	shf.l.wrap.b32 	%r1499, %r1497, %r1497, 26;
	add.s32 	%r1500, %r1425, %r1499;
	shf.l.wrap.b32 	%r1501, %r1497, %r1497, 21;
	shf.l.wrap.b32 	%r1502, %r1497, %r1497, 7;
	xor.b32  	%r1503, %r1502, %r1501;
	xor.b32  	%r1504, %r1503, %r1500;
	xor.b32  	%r1505, %r1449, %r1473;
	not.b32 	%r1506, %r1505;
	and.b32  	%r1507, %r1497, %r1506;
	add.s32 	%r1508, %r1504, %r1507;
	add.s32 	%r1509, %r1508, %r22;
	add.s32 	%r1510, %r1509, %r403;
	shf.l.wrap.b32 	%r1511, %r1498, %r1498, 30;
	shf.l.wrap.b32 	%r1512, %r1498, %r1498, 19;
	xor.b32  	%r1513, %r1511, %r1512;
	shf.l.wrap.b32 	%r1514, %r1498, %r1498, 10;
	xor.b32  	%r1515, %r1513, %r1514;
	xor.b32  	%r1516, %r1474, %r1450;
	and.b32  	%r1517, %r1498, %r1516;
	and.b32  	%r1518, %r1474, %r1450;
	xor.b32  	%r1519, %r1517, %r1518;
	add.s32 	%r1520, %r1515, %r1519;
	add.s32 	%r1521, %r1510, %r1426;
	add.s32 	%r1522, %r1520, %r1510;
	shf.l.wrap.b32 	%r1523, %r1521, %r1521, 26;
	add.s32 	%r1524, %r1449, %r1523;
	shf.l.wrap.b32 	%r1525, %r1521, %r1521, 21;
	shf.l.wrap.b32 	%r1526, %r1521, %r1521, 7;
	xor.b32  	%r1527, %r1526, %r1525;
	xor.b32  	%r1528, %r1527, %r1524;
	xor.b32  	%r1529, %r1473, %r1497;
	not.b32 	%r1530, %r1529;
	and.b32  	%r1531, %r1521, %r1530;
	add.s32 	%r1532, %r1528, %r1531;
	add.s32 	%r1533, %r1532, %r23;
	add.s32 	%r1534, %r1533, %r416;
	shf.l.wrap.b32 	%r1535, %r1522, %r1522, 30;
	shf.l.wrap.b32 	%r1536, %r1522, %r1522, 19;
	xor.b32  	%r1537, %r1535, %r1536;
	shf.l.wrap.b32 	%r1538, %r1522, %r1522, 10;
	xor.b32  	%r1539, %r1537, %r1538;
	xor.b32  	%r1540, %r1498, %r1474;
	and.b32  	%r1541, %r1522, %r1540;
	and.b32  	%r1542, %r1498, %r1474;
	xor.b32  	%r1543, %r1541, %r1542;
	add.s32 	%r1544, %r1539, %r1543;
	add.s32 	%r1545, %r1534, %r1450;
	add.s32 	%r1546, %r1544, %r1534;
	shf.l.wrap.b32 	%r1547, %r1545, %r1545, 26;
	add.s32 	%r1548, %r1473, %r1547;
	shf.l.wrap.b32 	%r1549, %r1545, %r1545, 21;
	shf.l.wrap.b32 	%r1550, %r1545, %r1545, 7;
	xor.b32  	%r1551, %r1550, %r1549;
	xor.b32  	%r1552, %r1551, %r1548;
	xor.b32  	%r1553, %r1497, %r1521;
	not.b32 	%r1554, %r1553;
	and.b32  	%r1555, %r1545, %r1554;
	add.s32 	%r1556, %r1552, %r1555;
	ld.const.u32 	%r1557, [dev_k+104];
	add.s32 	%r1558, %r1556, %r1557;
	add.s32 	%r1559, %r1558, %r429;
	shf.l.wrap.b32 	%r1560, %r1546, %r1546, 30;
	shf.l.wrap.b32 	%r1561, %r1546, %r1546, 19;
	xor.b32  	%r1562, %r1560, %r1561;
	shf.l.wrap.b32 	%r1563, %r1546, %r1546, 10;
	xor.b32  	%r1564, %r1562, %r1563;
	xor.b32  	%r1565, %r1522, %r1498;
	and.b32  	%r1566, %r1546, %r1565;
	and.b32  	%r1567, %r1522, %r1498;
	xor.b32  	%r1568, %r1566, %r1567;
	add.s32 	%r1569, %r1564, %r1568;
	add.s32 	%r1570, %r1559, %r1474;
	add.s32 	%r1571, %r1569, %r1559;
	shf.l.wrap.b32 	%r1572, %r1570, %r1570, 26;
	add.s32 	%r1573, %r1497, %r1572;
	shf.l.wrap.b32 	%r1574, %r1570, %r1570, 21;
	shf.l.wrap.b32 	%r1575, %r1570, %r1570, 7;
	xor.b32  	%r1576, %r1575, %r1574;
	xor.b32  	%r1577, %r1576, %r1573;
	xor.b32  	%r1578, %r1521, %r1545;
	not.b32 	%r1579, %r1578;
	and.b32  	%r1580, %r1570, %r1579;
	add.s32 	%r1581, %r1577, %r1580;
	ld.const.u32 	%r1582, [dev_k+108];
	add.s32 	%r1583, %r1581, %r1582;
	add.s32 	%r1584, %r1583, %r442;
	shf.l.wrap.b32 	%r1585, %r1571, %r1571, 30;
	shf.l.wrap.b32 	%r1586, %r1571, %r1571, 19;
	xor.b32  	%r1587, %r1585, %r1586;
	shf.l.wrap.b32 	%r1588, %r1571, %r1571, 10;
	xor.b32  	%r1589, %r1587, %r1588;
	xor.b32  	%r1590, %r1546, %r1522;
	and.b32  	%r1591, %r1571, %r1590;
	and.b32  	%r1592, %r1546, %r1522;
	xor.b32  	%r1593, %r1591, %r1592;
	add.s32 	%r1594, %r1589, %r1593;
	add.s32 	%r1595, %r1584, %r1498;
	add.s32 	%r1596, %r1594, %r1584;
	shf.l.wrap.b32 	%r1597, %r1595, %r1595, 26;
	add.s32 	%r1598, %r1521, %r1597;
	shf.l.wrap.b32 	%r1599, %r1595, %r1595, 21;
	shf.l.wrap.b32 	%r1600, %r1595, %r1595, 7;
	xor.b32  	%r1601, %r1600, %r1599;
	xor.b32  	%r1602, %r1601, %r1598;
	xor.b32  	%r1603, %r1545, %r1570;
	not.b32 	%r1604, %r1603;
	and.b32  	%r1605, %r1595, %r1604;
	add.s32 	%r1606, %r1602, %r1605;
	add.s32 	%r1607, %r1606, %r24;
	add.s32 	%r1608, %r1607, %r455;
	shf.l.wrap.b32 	%r1609, %r1596, %r1596, 30;
	shf.l.wrap.b32 	%r1610, %r1596, %r1596, 19;
	xor.b32  	%r1611, %r1609, %r1610;
	shf.l.wrap.b32 	%r1612, %r1596, %r1596, 10;
	xor.b32  	%r1613, %r1611, %r1612;
	xor.b32  	%r1614, %r1571, %r1546;
	and.b32  	%r1615, %r1596, %r1614;
	and.b32  	%r1616, %r1571, %r1546;
	xor.b32  	%r1617, %r1615, %r1616;
	add.s32 	%r1618, %r1613, %r1617;
	add.s32 	%r1619, %r1608, %r1522;
	add.s32 	%r1620, %r1618, %r1608;
	shf.l.wrap.b32 	%r1621, %r1619, %r1619, 26;
	add.s32 	%r1622, %r1545, %r1621;
	shf.l.wrap.b32 	%r1623, %r1619, %r1619, 21;
	shf.l.wrap.b32 	%r1624, %r1619, %r1619, 7;
	xor.b32  	%r1625, %r1624, %r1623;
	xor.b32  	%r1626, %r1625, %r1622;
	xor.b32  	%r1627, %r1570, %r1595;
	not.b32 	%r1628, %r1627;
	and.b32  	%r1629, %r1619, %r1628;
	add.s32 	%r1630, %r1626, %r1629;
	add.s32 	%r1631, %r1630, %r25;
	add.s32 	%r1632, %r1631, %r468;
	shf.l.wrap.b32 	%r1633, %r1620, %r1620, 30;
	shf.l.wrap.b32 	%r1634, %r1620, %r1620, 19;
	xor.b32  	%r1635, %r1633, %r1634;
	shf.l.wrap.b32 	%r1636, %r1620, %r1620, 10;
	xor.b32  	%r1637, %r1635, %r1636;
	xor.b32  	%r1638, %r1596, %r1571;
	and.b32  	%r1639, %r1620, %r1638;
	and.b32  	%r1640, %r1596, %r1571;
	xor.b32  	%r1641, %r1639, %r1640;
	add.s32 	%r1642, %r1637, %r1641;
	add.s32 	%r1643, %r1632, %r1546;
	add.s32 	%r1644, %r1642, %r1632;
	shf.l.wrap.b32 	%r1645, %r1643, %r1643, 26;
	add.s32 	%r1646, %r1570, %r1645;
	shf.l.wrap.b32 	%r1647, %r1643, %r1643, 21;
	shf.l.wrap.b32 	%r1648, %r1643, %r1643, 7;
	xor.b32  	%r1649, %r1648, %r1647;
	xor.b32  	%r1650, %r1649, %r1646;
	xor.b32  	%r1651, %r1595, %r1619;
	not.b32 	%r1652, %r1651;
	and.b32  	%r1653, %r1643, %r1652;
	add.s32 	%r1654, %r1650, %r1653;
	add.s32 	%r1655, %r1654, %r26;
	add.s32 	%r1656, %r1655, %r481;
	shf.l.wrap.b32 	%r1657, %r1644, %r1644, 30;
	shf.l.wrap.b32 	%r1658, %r1644, %r1644, 19;
	xor.b32  	%r1659, %r1657, %r1658;
	shf.l.wrap.b32 	%r1660, %r1644, %r1644, 10;
	xor.b32  	%r1661, %r1659, %r1660;
	xor.b32  	%r1662, %r1620, %r1596;
	and.b32  	%r1663, %r1644, %r1662;
	and.b32  	%r1664, %r1620, %r1596;
	xor.b32  	%r1665, %r1663, %r1664;
	add.s32 	%r1666, %r1661, %r1665;
	add.s32 	%r1667, %r1656, %r1571;
	add.s32 	%r1668, %r1666, %r1656;
	shf.l.wrap.b32 	%r1669, %r1667, %r1667, 26;
	add.s32 	%r1670, %r1595, %r1669;
	shf.l.wrap.b32 	%r1671, %r1667, %r1667, 21;
	shf.l.wrap.b32 	%r1672, %r1667, %r1667, 7;
	xor.b32  	%r1673, %r1672, %r1671;
	xor.b32  	%r1674, %r1673, %r1670;
	xor.b32  	%r1675, %r1619, %r1643;
	not.b32 	%r1676, %r1675;
	and.b32  	%r1677, %r1667, %r1676;
	add.s32 	%r1678, %r1674, %r1677;
	add.s32 	%r1679, %r1678, %r27;
	add.s32 	%r1680, %r1679, %r494;
	shf.l.wrap.b32 	%r1681, %r1668, %r1668, 30;
	shf.l.wrap.b32 	%r1682, %r1668, %r1668, 19;
	xor.b32  	%r1683, %r1681, %r1682;
	shf.l.wrap.b32 	%r1684, %r1668, %r1668, 10;
	xor.b32  	%r1685, %r1683, %r1684;
	xor.b32  	%r1686, %r1644, %r1620;
	and.b32  	%r1687, %r1668, %r1686;
	and.b32  	%r1688, %r1644, %r1620;
	xor.b32  	%r1689, %r1687, %r1688;
	add.s32 	%r1690, %r1685, %r1689;
	add.s32 	%r1691, %r1680, %r1596;
	add.s32 	%r1692, %r1690, %r1680;
	shf.l.wrap.b32 	%r1693, %r1691, %r1691, 26;
	add.s32 	%r1694, %r1619, %r1693;
	shf.l.wrap.b32 	%r1695, %r1691, %r1691, 21;
	shf.l.wrap.b32 	%r1696, %r1691, %r1691, 7;
	xor.b32  	%r1697, %r1696, %r1695;
	xor.b32  	%r1698, %r1697, %r1694;
	xor.b32  	%r1699, %r1643, %r1667;
	not.b32 	%r1700, %r1699;
	and.b32  	%r1701, %r1691, %r1700;
	add.s32 	%r1702, %r1698, %r1701;
	add.s32 	%r1703, %r1702, %r28;
	add.s32 	%r1704, %r1703, %r507;
	shf.l.wrap.b32 	%r1705, %r1692, %r1692, 30;
	shf.l.wrap.b32 	%r1706, %r1692, %r1692, 19;
	xor.b32  	%r1707, %r1705, %r1706;
	shf.l.wrap.b32 	%r1708, %r1692, %r1692, 10;
	xor.b32  	%r1709, %r1707, %r1708;
	xor.b32  	%r1710, %r1668, %r1644;
	and.b32  	%r1711, %r1692, %r1710;
	and.b32  	%r1712, %r1668, %r1644;
	xor.b32  	%r1713, %r1711, %r1712;
	add.s32 	%r1714, %r1709, %r1713;
	add.s32 	%r1715, %r1704, %r1620;
	add.s32 	%r1716, %r1714, %r1704;
	shf.l.wrap.b32 	%r1717, %r1715, %r1715, 26;
	add.s32 	%r1718, %r1643, %r1717;
	shf.l.wrap.b32 	%r1719, %r1715, %r1715, 21;
	shf.l.wrap.b32 	%r1720, %r1715, %r1715, 7;
	xor.b32  	%r1721, %r1720, %r1719;
	xor.b32  	%r1722, %r1721, %r1718;
	xor.b32  	%r1723, %r1667, %r1691;
	not.b32 	%r1724, %r1723;
	and.b32  	%r1725, %r1715, %r1724;
	add.s32 	%r1726, %r1722, %r1725;
	add.s32 	%r1727, %r1726, %r29;
	add.s32 	%r1728, %r1727, %r520;
	shf.l.wrap.b32 	%r1729, %r1716, %r1716, 30;
	shf.l.wrap.b32 	%r1730, %r1716, %r1716, 19;
	xor.b32  	%r1731, %r1729, %r1730;
	shf.l.wrap.b32 	%r1732, %r1716, %r1716, 10;
	xor.b32  	%r1733, %r1731, %r1732;
	xor.b32  	%r1734, %r1692, %r1668;
	and.b32  	%r1735, %r1716, %r1734;
	and.b32  	%r1736, %r1692, %r1668;
	xor.b32  	%r1737, %r1735, %r1736;
	add.s32 	%r1738, %r1733, %r1737;
	add.s32 	%r1739, %r1728, %r1644;
	add.s32 	%r1740, %r1738, %r1728;
	shf.l.wrap.b32 	%r1741, %r1739, %r1739, 26;
	add.s32 	%r1742, %r1667, %r1741;
	shf.l.wrap.b32 	%r1743, %r1739, %r1739, 21;
	shf.l.wrap.b32 	%r1744, %r1739, %r1739, 7;
	xor.b32  	%r1745, %r1744, %r1743;
	xor.b32  	%r1746, %r1745, %r1742;
	xor.b32  	%r1747, %r1691, %r1715;
	not.b32 	%r1748, %r1747;
	and.b32  	%r1749, %r1739, %r1748;
	add.s32 	%r1750, %r1746, %r1749;
	add.s32 	%r1751, %r1750, %r30;
	add.s32 	%r1752, %r1751, %r533;
	shf.l.wrap.b32 	%r1753, %r1740, %r1740, 30;
	shf.l.wrap.b32 	%r1754, %r1740, %r1740, 19;
	xor.b32  	%r1755, %r1753, %r1754;
	shf.l.wrap.b32 	%r1756, %r1740, %r1740, 10;
	xor.b32  	%r1757, %r1755, %r1756;
	xor.b32  	%r1758, %r1716, %r1692;
	and.b32  	%r1759, %r1740, %r1758;
	and.b32  	%r1760, %r1716, %r1692;
	xor.b32  	%r1761, %r1759, %r1760;
	add.s32 	%r1762, %r1757, %r1761;
	add.s32 	%r1763, %r1752, %r1668;
	add.s32 	%r1764, %r1762, %r1752;
	shf.l.wrap.b32 	%r1765, %r1763, %r1763, 26;
	add.s32 	%r1766, %r1691, %r1765;
	shf.l.wrap.b32 	%r1767, %r1763, %r1763, 21;
	shf.l.wrap.b32 	%r1768, %r1763, %r1763, 7;
	xor.b32  	%r1769, %r1768, %r1767;
	xor.b32  	%r1770, %r1769, %r1766;
	xor.b32  	%r1771, %r1715, %r1739;
	not.b32 	%r1772, %r1771;
	and.b32  	%r1773, %r1763, %r1772;
	add.s32 	%r1774, %r1770, %r1773;
	ld.const.u32 	%r1775, [dev_k+140];
	add.s32 	%r1776, %r1774, %r1775;
	add.s32 	%r1777, %r1776, %r546;
	shf.l.wrap.b32 	%r1778, %r1764, %r1764, 30;
	shf.l.wrap.b32 	%r1779, %r1764, %r1764, 19;
	xor.b32  	%r1780, %r1778, %r1779;
	shf.l.wrap.b32 	%r1781, %r1764, %r1764, 10;
	xor.b32  	%r1782, %r1780, %r1781;
	xor.b32  	%r1783, %r1740, %r1716;
	and.b32  	%r1784, %r1764, %r1783;
	and.b32  	%r1785, %r1740, %r1716;
	xor.b32  	%r1786, %r1784, %r1785;
	add.s32 	%r1787, %r1782, %r1786;
	add.s32 	%r1788, %r1777, %r1692;
	add.s32 	%r1789, %r1787, %r1777;
	shf.l.wrap.b32 	%r1790, %r1788, %r1788, 26;
	add.s32 	%r1791, %r1715, %r1790;
	shf.l.wrap.b32 	%r1792, %r1788, %r1788, 21;
	shf.l.wrap.b32 	%r1793, %r1788, %r1788, 7;
	xor.b32  	%r1794, %r1793, %r1792;
	xor.b32  	%r1795, %r1794, %r1791;
	xor.b32  	%r1796, %r1739, %r1763;
	not.b32 	%r1797, %r1796;
	and.b32  	%r1798, %r1788, %r1797;
	add.s32 	%r1799, %r1795, %r1798;
	ld.const.u32 	%r1800, [dev_k+144];
	add.s32 	%r1801, %r1799, %r1800;
	add.s32 	%r1802, %r1801, %r559;
	shf.l.wrap.b32 	%r1803, %r1789, %r1789, 30;
	shf.l.wrap.b32 	%r1804, %r1789, %r1789, 19;
	xor.b32  	%r1805, %r1803, %r1804;
	shf.l.wrap.b32 	%r1806, %r1789, %r1789, 10;
	xor.b32  	%r1807, %r1805, %r1806;
	xor.b32  	%r1808, %r1764, %r1740;
	and.b32  	%r1809, %r1789, %r1808;
	and.b32  	%r1810, %r1764, %r1740;
	xor.b32  	%r1811, %r1809, %r1810;
	add.s32 	%r1812, %r1807, %r1811;
	add.s32 	%r1813, %r1802, %r1716;
	add.s32 	%r1814, %r1812, %r1802;
	shf.l.wrap.b32 	%r1815, %r1813, %r1813, 26;
	add.s32 	%r1816, %r1739, %r1815;
	shf.l.wrap.b32 	%r1817, %r1813, %r1813, 21;
	shf.l.wrap.b32 	%r1818, %r1813, %r1813, 7;
	xor.b32  	%r1819, %r1818, %r1817;
	xor.b32  	%r1820, %r1819, %r1816;
	xor.b32  	%r1821, %r1763, %r1788;
	not.b32 	%r1822, %r1821;
	and.b32  	%r1823, %r1813, %r1822;
	add.s32 	%r1824, %r1820, %r1823;
	ld.const.u32 	%r1825, [dev_k+148];
	add.s32 	%r1826, %r1824, %r1825;
	add.s32 	%r1827, %r1826, %r572;
	shf.l.wrap.b32 	%r1828, %r1814, %r1814, 30;
	shf.l.wrap.b32 	%r1829, %r1814, %r1814, 19;
	xor.b32  	%r1830, %r1828, %r1829;
	shf.l.wrap.b32 	%r1831, %r1814, %r1814, 10;
	xor.b32  	%r1832, %r1830, %r1831;
	xor.b32  	%r1833, %r1789, %r1764;
	and.b32  	%r1834, %r1814, %r1833;
	and.b32  	%r1835, %r1789, %r1764;
	xor.b32  	%r1836, %r1834, %r1835;
	add.s32 	%r1837, %r1832, %r1836;
	add.s32 	%r1838, %r1827, %r1740;
	add.s32 	%r1839, %r1837, %r1827;
	shf.l.wrap.b32 	%r1840, %r1838, %r1838, 26;
	add.s32 	%r1841, %r1763, %r1840;
	shf.l.wrap.b32 	%r1842, %r1838, %r1838, 21;
	shf.l.wrap.b32 	%r1843, %r1838, %r1838, 7;
	xor.b32  	%r1844, %r1843, %r1842;
	xor.b32  	%r1845, %r1844, %r1841;
	xor.b32  	%r1846, %r1788, %r1813;
	not.b32 	%r1847, %r1846;
	and.b32  	%r1848, %r1838, %r1847;
	add.s32 	%r1849, %r1845, %r1848;
	ld.const.u32 	%r1850, [dev_k+152];
	add.s32 	%r1851, %r1849, %r1850;
	add.s32 	%r1852, %r1851, %r585;
	shf.l.wrap.b32 	%r1853, %r1839, %r1839, 30;
	shf.l.wrap.b32 	%r1854, %r1839, %r1839, 19;
	xor.b32  	%r1855, %r1853, %r1854;
	shf.l.wrap.b32 	%r1856, %r1839, %r1839, 10;
	xor.b32  	%r1857, %r1855, %r1856;
	xor.b32  	%r1858, %r1814, %r1789;
	and.b32  	%r1859, %r1839, %r1858;
	and.b32  	%r1860, %r1814, %r1789;
	xor.b32  	%r1861, %r1859, %r1860;
	add.s32 	%r1862, %r1857, %r1861;
	add.s32 	%r1863, %r1852, %r1764;
	add.s32 	%r1864, %r1862, %r1852;
	shf.l.wrap.b32 	%r1865, %r1863, %r1863, 26;
	add.s32 	%r1866, %r1788, %r1865;
	shf.l.wrap.b32 	%r1867, %r1863, %r1863, 21;
	shf.l.wrap.b32 	%r1868, %r1863, %r1863, 7;
	xor.b32  	%r1869, %r1868, %r1867;
	xor.b32  	%r1870, %r1869, %r1866;
	xor.b32  	%r1871, %r1813, %r1838;
	not.b32 	%r1872, %r1871;
	and.b32  	%r1873, %r1863, %r1872;
	add.s32 	%r1874, %r1870, %r1873;
	ld.const.u32 	%r1875, [dev_k+156];
	add.s32 	%r1876, %r1874, %r1875;
	add.s32 	%r1877, %r1876, %r598;
	shf.l.wrap.b32 	%r1878, %r1864, %r1864, 30;
	shf.l.wrap.b32 	%r1879, %r1864, %r1864, 19;
	xor.b32  	%r1880, %r1878, %r1879;
	shf.l.wrap.b32 	%r1881, %r1864, %r1864, 10;
	xor.b32  	%r1882, %r1880, %r1881;
	xor.b32  	%r1883, %r1839, %r1814;
	and.b32  	%r1884, %r1864, %r1883;
	and.b32  	%r1885, %r1839, %r1814;
	xor.b32  	%r1886, %r1884, %r1885;
	add.s32 	%r1887, %r1882, %r1886;
	add.s32 	%r1888, %r1877, %r1789;
	add.s32 	%r1889, %r1887, %r1877;
	shf.l.wrap.b32 	%r1890, %r1888, %r1888, 26;
	add.s32 	%r1891, %r1813, %r1890;
	shf.l.wrap.b32 	%r1892, %r1888, %r1888, 21;
	shf.l.wrap.b32 	%r1893, %r1888, %r1888, 7;
	xor.b32  	%r1894, %r1893, %r1892;
	xor.b32  	%r1895, %r1894, %r1891;
	xor.b32  	%r1896, %r1838, %r1863;
	not.b32 	%r1897, %r1896;
	and.b32  	%r1898, %r1888, %r1897;
	add.s32 	%r1899, %r1895, %r1898;
	ld.const.u32 	%r1900, [dev_k+160];
	add.s32 	%r1901, %r1899, %r1900;
	add.s32 	%r1902, %r1901, %r611;
	shf.l.wrap.b32 	%r1903, %r1889, %r1889, 30;
	shf.l.wrap.b32 	%r1904, %r1889, %r1889, 19;
	xor.b32  	%r1905, %r1903, %r1904;
	shf.l.wrap.b32 	%r1906, %r1889, %r1889, 10;
	xor.b32  	%r1907, %r1905, %r1906;
	xor.b32  	%r1908, %r1864, %r1839;
	and.b32  	%r1909, %r1889, %r1908;
	and.b32  	%r1910, %r1864, %r1839;
	xor.b32  	%r1911, %r1909, %r1910;
	add.s32 	%r1912, %r1907, %r1911;
	add.s32 	%r1913, %r1902, %r1814;
	add.s32 	%r1914, %r1912, %r1902;
	shf.l.wrap.b32 	%r1915, %r1913, %r1913, 26;
	add.s32 	%r1916, %r1838, %r1915;
	shf.l.wrap.b32 	%r1917, %r1913, %r1913, 21;
	shf.l.wrap.b32 	%r1918, %r1913, %r1913, 7;
	xor.b32  	%r1919, %r1918, %r1917;
	xor.b32  	%r1920, %r1919, %r1916;
	xor.b32  	%r1921, %r1863, %r1888;
	not.b32 	%r1922, %r1921;
	and.b32  	%r1923, %r1913, %r1922;
	add.s32 	%r1924, %r1920, %r1923;
	ld.const.u32 	%r1925, [dev_k+164];
	add.s32 	%r1926, %r1924, %r1925;
	add.s32 	%r1927, %r1926, %r624;
	shf.l.wrap.b32 	%r1928, %r1914, %r1914, 30;
	shf.l.wrap.b32 	%r1929, %r1914, %r1914, 19;
	xor.b32  	%r1930, %r1928, %r1929;
	shf.l.wrap.b32 	%r1931, %r1914, %r1914, 10;
	xor.b32  	%r1932, %r1930, %r1931;
	xor.b32  	%r1933, %r1889, %r1864;
	and.b32  	%r1934, %r1914, %r1933;
	and.b32  	%r1935, %r1889, %r1864;
	xor.b32  	%r1936, %r1934, %r1935;
	add.s32 	%r1937, %r1932, %r1936;
	add.s32 	%r1938, %r1927, %r1839;
	add.s32 	%r1939, %r1937, %r1927;
	shf.l.wrap.b32 	%r1940, %r1938, %r1938, 26;
	add.s32 	%r1941, %r1863, %r1940;
	shf.l.wrap.b32 	%r1942, %r1938, %r1938, 21;
	shf.l.wrap.b32 	%r1943, %r1938, %r1938, 7;
	xor.b32  	%r1944, %r1943, %r1942;
	xor.b32  	%r1945, %r1944, %r1941;
	xor.b32  	%r1946, %r1888, %r1913;
	not.b32 	%r1947, %r1946;
	and.b32  	%r1948, %r1938, %r1947;
	add.s32 	%r1949, %r1945, %r1948;
	ld.const.u32 	%r1950, [dev_k+168];
	add.s32 	%r1951, %r1949, %r1950;
	add.s32 	%r1952, %r1951, %r637;
	shf.l.wrap.b32 	%r1953, %r1939, %r1939, 30;
	shf.l.wrap.b32 	%r1954, %r1939, %r1939, 19;
	xor.b32  	%r1955, %r1953, %r1954;
	shf.l.wrap.b32 	%r1956, %r1939, %r1939, 10;
	xor.b32  	%r1957, %r1955, %r1956;
	xor.b32  	%r1958, %r1914, %r1889;
	and.b32  	%r1959, %r1939, %r1958;
	and.b32  	%r1960, %r1914, %r1889;
	xor.b32  	%r1961, %r1959, %r1960;
	add.s32 	%r1962, %r1957, %r1961;
	add.s32 	%r1963, %r1952, %r1864;
	add.s32 	%r1964, %r1962, %r1952;
	shf.l.wrap.b32 	%r1965, %r1963, %r1963, 26;
	add.s32 	%r1966, %r1888, %r1965;
	shf.l.wrap.b32 	%r1967, %r1963, %r1963, 21;
	shf.l.wrap.b32 	%r1968, %r1963, %r1963, 7;
	xor.b32  	%r1969, %r1968, %r1967;
	xor.b32  	%r1970, %r1969, %r1966;
	xor.b32  	%r1971, %r1913, %r1938;
	not.b32 	%r1972, %r1971;
	and.b32  	%r1973, %r1963, %r1972;
	add.s32 	%r1974, %r1970, %r1973;
	add.s32 	%r1975, %r1974, %r31;
	add.s32 	%r1976, %r1975, %r650;
	shf.l.wrap.b32 	%r1977, %r1964, %r1964, 30;
	shf.l.wrap.b32 	%r1978, %r1964, %r1964, 19;
	xor.b32  	%r1979, %r1977, %r1978;
	shf.l.wrap.b32 	%r1980, %r1964, %r1964, 10;
	xor.b32  	%r1981, %r1979, %r1980;
	xor.b32  	%r1982, %r1939, %r1914;
	and.b32  	%r1983, %r1964, %r1982;
	and.b32  	%r1984, %r1939, %r1914;
	xor.b32  	%r1985, %r1983, %r1984;
	add.s32 	%r1986, %r1981, %r1985;
	add.s32 	%r1987, %r1976, %r1889;
	add.s32 	%r1988, %r1986, %r1976;
	shf.l.wrap.b32 	%r1989, %r1987, %r1987, 26;
	add.s32 	%r1990, %r1913, %r1989;
	shf.l.wrap.b32 	%r1991, %r1987, %r1987, 21;
	shf.l.wrap.b32 	%r1992, %r1987, %r1987, 7;
	xor.b32  	%r1993, %r1992, %r1991;
	xor.b32  	%r1994, %r1993, %r1990;
	xor.b32  	%r1995, %r1938, %r1963;
	not.b32 	%r1996, %r1995;
	and.b32  	%r1997, %r1987, %r1996;
	add.s32 	%r1998, %r1994, %r1997;
	add.s32 	%r1999, %r1998, %r32;
	add.s32 	%r2000, %r1999, %r663;
	shf.l.wrap.b32 	%r2001, %r1988, %r1988, 30;
	shf.l.wrap.b32 	%r2002, %r1988, %r1988, 19;
	xor.b32  	%r2003, %r2001, %r2002;
	shf.l.wrap.b32 	%r2004, %r1988, %r1988, 10;
	xor.b32  	%r2005, %r2003, %r2004;
	xor.b32  	%r2006, %r1964, %r1939;
	and.b32  	%r2007, %r1988, %r2006;
	and.b32  	%r2008, %r1964, %r1939;
	xor.b32  	%r2009, %r2007, %r2008;
	add.s32 	%r2010, %r2005, %r2009;
	add.s32 	%r2011, %r2000, %r1914;
	add.s32 	%r2012, %r2010, %r2000;
	shf.l.wrap.b32 	%r2013, %r2011, %r2011, 26;
	add.s32 	%r2014, %r1938, %r2013;
	shf.l.wrap.b32 	%r2015, %r2011, %r2011, 21;
	shf.l.wrap.b32 	%r2016, %r2011, %r2011, 7;
	xor.b32  	%r2017, %r2016, %r2015;
	xor.b32  	%r2018, %r2017, %r2014;
	xor.b32  	%r2019, %r1963, %r1987;
	not.b32 	%r2020, %r2019;
	and.b32  	%r2021, %r2011, %r2020;
	add.s32 	%r2022, %r2018, %r2021;
	ld.const.u32 	%r2023, [dev_k+180];
	add.s32 	%r2024, %r2022, %r2023;
	add.s32 	%r2025, %r2024, %r676;
	shf.l.wrap.b32 	%r2026, %r2012, %r2012, 30;
	shf.l.wrap.b32 	%r2027, %r2012, %r2012, 19;
	xor.b32  	%r2028, %r2026, %r2027;
	shf.l.wrap.b32 	%r2029, %r2012, %r2012, 10;
	xor.b32  	%r2030, %r2028, %r2029;
	xor.b32  	%r2031, %r1988, %r1964;
	and.b32  	%r2032, %r2012, %r2031;
	and.b32  	%r2033, %r1988, %r1964;
	xor.b32  	%r2034, %r2032, %r2033;
	add.s32 	%r2035, %r2030, %r2034;
	add.s32 	%r2036, %r2025, %r1939;
	add.s32 	%r2037, %r2035, %r2025;
	shf.l.wrap.b32 	%r2038, %r2036, %r2036, 26;
	add.s32 	%r2039, %r1963, %r2038;
	shf.l.wrap.b32 	%r2040, %r2036, %r2036, 21;
	shf.l.wrap.b32 	%r2041, %r2036, %r2036, 7;
	xor.b32  	%r2042, %r2041, %r2040;
	xor.b32  	%r2043, %r2042, %r2039;
	xor.b32  	%r2044, %r1987, %r2011;
	not.b32 	%r2045, %r2044;
	and.b32  	%r2046, %r2036, %r2045;
	add.s32 	%r2047, %r2043, %r2046;
	ld.const.u32 	%r2048, [dev_k+184];
	add.s32 	%r2049, %r2047, %r2048;
	add.s32 	%r2050, %r2049, %r689;
	shf.l.wrap.b32 	%r2051, %r2037, %r2037, 30;
	shf.l.wrap.b32 	%r2052, %r2037, %r2037, 19;
	xor.b32  	%r2053, %r2051, %r2052;
	shf.l.wrap.b32 	%r2054, %r2037, %r2037, 10;
	xor.b32  	%r2055, %r2053, %r2054;
	xor.b32  	%r2056, %r2012, %r1988;
	and.b32  	%r2057, %r2037, %r2056;
	and.b32  	%r2058, %r2012, %r1988;
	xor.b32  	%r2059, %r2057, %r2058;
	add.s32 	%r2060, %r2055, %r2059;
	add.s32 	%r2061, %r2050, %r1964;
	add.s32 	%r2062, %r2060, %r2050;
	shf.l.wrap.b32 	%r2063, %r2061, %r2061, 26;
	add.s32 	%r2064, %r1987, %r2063;
	shf.l.wrap.b32 	%r2065, %r2061, %r2061, 21;
	shf.l.wrap.b32 	%r2066, %r2061, %r2061, 7;
	xor.b32  	%r2067, %r2066, %r2065;
	xor.b32  	%r2068, %r2067, %r2064;
	xor.b32  	%r2069, %r2011, %r2036;
	not.b32 	%r2070, %r2069;
	and.b32  	%r2071, %r2061, %r2070;
	add.s32 	%r2072, %r2068, %r2071;
	ld.const.u32 	%r2073, [dev_k+188];
	add.s32 	%r2074, %r2072, %r2073;
	add.s32 	%r2075, %r2074, %r702;
	shf.l.wrap.b32 	%r2076, %r2062, %r2062, 30;
	shf.l.wrap.b32 	%r2077, %r2062, %r2062, 19;
	xor.b32  	%r2078, %r2076, %r2077;
	shf.l.wrap.b32 	%r2079, %r2062, %r2062, 10;
	xor.b32  	%r2080, %r2078, %r2079;
	xor.b32  	%r2081, %r2037, %r2012;
	and.b32  	%r2082, %r2062, %r2081;
	and.b32  	%r2083, %r2037, %r2012;
	xor.b32  	%r2084, %r2082, %r2083;
	add.s32 	%r2085, %r2080, %r2084;
	add.s32 	%r2086, %r2075, %r1988;
	add.s32 	%r2087, %r2085, %r2075;
	shf.l.wrap.b32 	%r2088, %r2086, %r2086, 26;
	add.s32 	%r2089, %r2011, %r2088;
	shf.l.wrap.b32 	%r2090, %r2086, %r2086, 21;
	shf.l.wrap.b32 	%r2091, %r2086, %r2086, 7;
	xor.b32  	%r2092, %r2091, %r2090;
	xor.b32  	%r2093, %r2092, %r2089;
	xor.b32  	%r2094, %r2036, %r2061;
	not.b32 	%r2095, %r2094;
	and.b32  	%r2096, %r2086, %r2095;
	add.s32 	%r2097, %r2093, %r2096;
	ld.const.u32 	%r2098, [dev_k+192];
	add.s32 	%r2099, %r2097, %r2098;
	add.s32 	%r2100, %r2099, %r715;
	shf.l.wrap.b32 	%r2101, %r2087, %r2087, 30;
	shf.l.wrap.b32 	%r2102, %r2087, %r2087, 19;
	xor.b32  	%r2103, %r2101, %r2102;
	shf.l.wrap.b32 	%r2104, %r2087, %r2087, 10;
	xor.b32  	%r2105, %r2103, %r2104;
	xor.b32  	%r2106, %r2062, %r2037;
	and.b32  	%r2107, %r2087, %r2106;
	and.b32  	%r2108, %r2062, %r2037;
	xor.b32  	%r2109, %r2107, %r2108;
	add.s32 	%r2110, %r2105, %r2109;
	add.s32 	%r2111, %r2100, %r2012;
	add.s32 	%r2112, %r2110, %r2100;
	shf.l.wrap.b32 	%r2113, %r2111, %r2111, 26;
	add.s32 	%r2114, %r2036, %r2113;
	shf.l.wrap.b32 	%r2115, %r2111, %r2111, 21;
	shf.l.wrap.b32 	%r2116, %r2111, %r2111, 7;
	xor.b32  	%r2117, %r2116, %r2115;
	xor.b32  	%r2118, %r2117, %r2114;
	xor.b32  	%r2119, %r2061, %r2086;
	not.b32 	%r2120, %r2119;
	and.b32  	%r2121, %r2111, %r2120;
	add.s32 	%r2122, %r2118, %r2121;
	ld.const.u32 	%r2123, [dev_k+196];
	add.s32 	%r2124, %r2122, %r2123;
	add.s32 	%r2125, %r2124, %r728;
	shf.l.wrap.b32 	%r2126, %r2112, %r2112, 30;
	shf.l.wrap.b32 	%r2127, %r2112, %r2112, 19;
	xor.b32  	%r2128, %r2126, %r2127;
	shf.l.wrap.b32 	%r2129, %r2112, %r2112, 10;
	xor.b32  	%r2130, %r2128, %r2129;
	xor.b32  	%r2131, %r2087, %r2062;
	and.b32  	%r2132, %r2112, %r2131;
	and.b32  	%r2133, %r2087, %r2062;
	xor.b32  	%r2134, %r2132, %r2133;
	add.s32 	%r2135, %r2130, %r2134;
	add.s32 	%r2136, %r2125, %r2037;
	add.s32 	%r2137, %r2135, %r2125;
	shf.l.wrap.b32 	%r2138, %r2136, %r2136, 26;
	add.s32 	%r2139, %r2061, %r2138;
	shf.l.wrap.b32 	%r2140, %r2136, %r2136, 21;
	shf.l.wrap.b32 	%r2141, %r2136, %r2136, 7;
	xor.b32  	%r2142, %r2141, %r2140;
	xor.b32  	%r2143, %r2142, %r2139;
	xor.b32  	%r2144, %r2086, %r2111;
	not.b32 	%r2145, %r2144;
	and.b32  	%r2146, %r2136, %r2145;
	add.s32 	%r2147, %r2143, %r2146;
	ld.const.u32 	%r2148, [dev_k+200];
	add.s32 	%r2149, %r2147, %r2148;
	add.s32 	%r2150, %r2149, %r741;
	shf.l.wrap.b32 	%r2151, %r2137, %r2137, 30;
	shf.l.wrap.b32 	%r2152, %r2137, %r2137, 19;
	xor.b32  	%r2153, %r2151, %r2152;
	shf.l.wrap.b32 	%r2154, %r2137, %r2137, 10;
	xor.b32  	%r2155, %r2153, %r2154;
	xor.b32  	%r2156, %r2112, %r2087;
	and.b32  	%r2157, %r2137, %r2156;
	and.b32  	%r2158, %r2112, %r2087;
	xor.b32  	%r2159, %r2157, %r2158;
	add.s32 	%r2160, %r2155, %r2159;
	add.s32 	%r2161, %r2150, %r2062;
	add.s32 	%r2162, %r2160, %r2150;
	shf.l.wrap.b32 	%r2163, %r2161, %r2161, 26;
	add.s32 	%r2164, %r2086, %r2163;
	shf.l.wrap.b32 	%r2165, %r2161, %r2161, 21;
	shf.l.wrap.b32 	%r2166, %r2161, %r2161, 7;
	xor.b32  	%r2167, %r2166, %r2165;
	xor.b32  	%r2168, %r2167, %r2164;
	xor.b32  	%r2169, %r2111, %r2136;
	not.b32 	%r2170, %r2169;
	and.b32  	%r2171, %r2161, %r2170;
	add.s32 	%r2172, %r2168, %r2171;
	ld.const.u32 	%r2173, [dev_k+204];
	add.s32 	%r2174, %r2172, %r2173;
	add.s32 	%r2175, %r2174, %r754;
	shf.l.wrap.b32 	%r2176, %r2162, %r2162, 30;
	shf.l.wrap.b32 	%r2177, %r2162, %r2162, 19;
	xor.b32  	%r2178, %r2176, %r2177;
	shf.l.wrap.b32 	%r2179, %r2162, %r2162, 10;
	xor.b32  	%r2180, %r2178, %r2179;
	xor.b32  	%r2181, %r2137, %r2112;
	and.b32  	%r2182, %r2162, %r2181;
	and.b32  	%r2183, %r2137, %r2112;
	xor.b32  	%r2184, %r2182, %r2183;
	add.s32 	%r2185, %r2180, %r2184;
	add.s32 	%r2186, %r2175, %r2087;
	add.s32 	%r2187, %r2185, %r2175;
	shf.l.wrap.b32 	%r2188, %r2186, %r2186, 26;
	add.s32 	%r2189, %r2111, %r2188;
	shf.l.wrap.b32 	%r2190, %r2186, %r2186, 21;
	shf.l.wrap.b32 	%r2191, %r2186, %r2186, 7;
	xor.b32  	%r2192, %r2191, %r2190;
	xor.b32  	%r2193, %r2192, %r2189;
	xor.b32  	%r2194, %r2136, %r2161;
	not.b32 	%r2195, %r2194;
	and.b32  	%r2196, %r2186, %r2195;
	add.s32 	%r2197, %r2193, %r2196;
	ld.const.u32 	%r2198, [dev_k+208];
	add.s32 	%r2199, %r2197, %r2198;
	add.s32 	%r2200, %r2199, %r767;
	shf.l.wrap.b32 	%r2201, %r2187, %r2187, 30;
	shf.l.wrap.b32 	%r2202, %r2187, %r2187, 19;
	xor.b32  	%r2203, %r2201, %r2202;
	shf.l.wrap.b32 	%r2204, %r2187, %r2187, 10;
	xor.b32  	%r2205, %r2203, %r2204;
	xor.b32  	%r2206, %r2162, %r2137;
	and.b32  	%r2207, %r2187, %r2206;
	and.b32  	%r2208, %r2162, %r2137;
	xor.b32  	%r2209, %r2207, %r2208;
	add.s32 	%r2210, %r2205, %r2209;
	add.s32 	%r2211, %r2200, %r2112;
	add.s32 	%r2212, %r2210, %r2200;
	shf.l.wrap.b32 	%r2213, %r2211, %r2211, 26;
	add.s32 	%r2214, %r2136, %r2213;
	shf.l.wrap.b32 	%r2215, %r2211, %r2211, 21;
	shf.l.wrap.b32 	%r2216, %r2211, %r2211, 7;
	xor.b32  	%r2217, %r2216, %r2215;
	xor.b32  	%r2218, %r2217, %r2214;
	xor.b32  	%r2219, %r2161, %r2186;
	not.b32 	%r2220, %r2219;
	and.b32  	%r2221, %r2211, %r2220;
	add.s32 	%r2222, %r2218, %r2221;
	ld.const.u32 	%r2223, [dev_k+212];
	add.s32 	%r2224, %r2222, %r2223;
	add.s32 	%r2225, %r2224, %r780;
	shf.l.wrap.b32 	%r2226, %r2212, %r2212, 30;
	shf.l.wrap.b32 	%r2227, %r2212, %r2212, 19;
	xor.b32  	%r2228, %r2226, %r2227;
	shf.l.wrap.b32 	%r2229, %r2212, %r2212, 10;
	xor.b32  	%r2230, %r2228, %r2229;
	xor.b32  	%r2231, %r2187, %r2162;
	and.b32  	%r2232, %r2212, %r2231;
	and.b32  	%r2233, %r2187, %r2162;
	xor.b32  	%r2234, %r2232, %r2233;
	add.s32 	%r2235, %r2230, %r2234;
	add.s32 	%r2236, %r2225, %r2137;
	add.s32 	%r2237, %r2235, %r2225;
	shf.l.wrap.b32 	%r2238, %r2236, %r2236, 26;
	add.s32 	%r2239, %r2161, %r2238;
	shf.l.wrap.b32 	%r2240, %r2236, %r2236, 21;
	shf.l.wrap.b32 	%r2241, %r2236, %r2236, 7;
	xor.b32  	%r2242, %r2241, %r2240;
	xor.b32  	%r2243, %r2242, %r2239;
	xor.b32  	%r2244, %r2186, %r2211;
	not.b32 	%r2245, %r2244;
	and.b32  	%r2246, %r2236, %r2245;
	add.s32 	%r2247, %r2243, %r2246;
	ld.const.u32 	%r2248, [dev_k+216];
	add.s32 	%r2249, %r2247, %r2248;
	add.s32 	%r2250, %r2249, %r793;
	shf.l.wrap.b32 	%r2251, %r2237, %r2237, 30;
	shf.l.wrap.b32 	%r2252, %r2237, %r2237, 19;
	xor.b32  	%r2253, %r2251, %r2252;
	shf.l.wrap.b32 	%r2254, %r2237, %r2237, 10;
	xor.b32  	%r2255, %r2253, %r2254;
	xor.b32  	%r2256, %r2212, %r2187;
	and.b32  	%r2257, %r2237, %r2256;
	and.b32  	%r2258, %r2212, %r2187;
	xor.b32  	%r2259, %r2257, %r2258;
	add.s32 	%r2260, %r2255, %r2259;
	add.s32 	%r2261, %r2250, %r2162;
	add.s32 	%r2262, %r2260, %r2250;
	shf.l.wrap.b32 	%r2263, %r2261, %r2261, 26;
	add.s32 	%r2264, %r2186, %r2263;
	shf.l.wrap.b32 	%r2265, %r2261, %r2261, 21;
	shf.l.wrap.b32 	%r2266, %r2261, %r2261, 7;
	xor.b32  	%r2267, %r2266, %r2265;
	xor.b32  	%r2268, %r2267, %r2264;
	xor.b32  	%r2269, %r2211, %r2236;
	not.b32 	%r2270, %r2269;
	and.b32  	%r2271, %r2261, %r2270;
	add.s32 	%r2272, %r2268, %r2271;
	ld.const.u32 	%r2273, [dev_k+220];
	add.s32 	%r2274, %r2272, %r2273;
	add.s32 	%r2275, %r2274, %r806;
	shf.l.wrap.b32 	%r2276, %r2262, %r2262, 30;
	shf.l.wrap.b32 	%r2277, %r2262, %r2262, 19;
	xor.b32  	%r2278, %r2276, %r2277;
	shf.l.wrap.b32 	%r2279, %r2262, %r2262, 10;
	xor.b32  	%r2280, %r2278, %r2279;
	xor.b32  	%r2281, %r2237, %r2212;
	and.b32  	%r2282, %r2262, %r2281;
	and.b32  	%r2283, %r2237, %r2212;
	xor.b32  	%r2284, %r2282, %r2283;
	add.s32 	%r2285, %r2280, %r2284;
	add.s32 	%r2286, %r2275, %r2187;
	add.s32 	%r2287, %r2285, %r2275;
	shf.l.wrap.b32 	%r2288, %r2286, %r2286, 26;
	add.s32 	%r2289, %r2211, %r2288;
	shf.l.wrap.b32 	%r2290, %r2286, %r2286, 21;
	shf.l.wrap.b32 	%r2291, %r2286, %r2286, 7;
	xor.b32  	%r2292, %r2291, %r2290;
	xor.b32  	%r2293, %r2292, %r2289;
	xor.b32  	%r2294, %r2236, %r2261;
	not.b32 	%r2295, %r2294;
	and.b32  	%r2296, %r2286, %r2295;
	add.s32 	%r2297, %r2293, %r2296;
	ld.const.u32 	%r2298, [dev_k+224];
	add.s32 	%r2299, %r2297, %r2298;
	add.s32 	%r2300, %r2299, %r819;
	shf.l.wrap.b32 	%r2301, %r2287, %r2287, 30;
	shf.l.wrap.b32 	%r2302, %r2287, %r2287, 19;
	xor.b32  	%r2303, %r2301, %r2302;
	shf.l.wrap.b32 	%r2304, %r2287, %r2287, 10;
	xor.b32  	%r2305, %r2303, %r2304;
	xor.b32  	%r2306, %r2262, %r2237;
	and.b32  	%r2307, %r2287, %r2306;
	and.b32  	%r2308, %r2262, %r2237;
	xor.b32  	%r2309, %r2307, %r2308;
	add.s32 	%r2310, %r2305, %r2309;
	add.s32 	%r2311, %r2300, %r2212;
	add.s32 	%r2312, %r2310, %r2300;
	shf.l.wrap.b32 	%r2313, %r2311, %r2311, 26;
	add.s32 	%r2314, %r2236, %r2313;
	shf.l.wrap.b32 	%r2315, %r2311, %r2311, 21;
	shf.l.wrap.b32 	%r2316, %r2311, %r2311, 7;
	xor.b32  	%r2317, %r2316, %r2315;
	xor.b32  	%r2318, %r2317, %r2314;
	xor.b32  	%r2319, %r2261, %r2286;
	not.b32 	%r2320, %r2319;
	and.b32  	%r2321, %r2311, %r2320;
	add.s32 	%r2322, %r2318, %r2321;
	ld.const.u32 	%r2323, [dev_k+228];
	add.s32 	%r2324, %r2322, %r2323;
	add.s32 	%r2325, %r2324, %r832;
	shf.l.wrap.b32 	%r2326, %r2312, %r2312, 30;
	shf.l.wrap.b32 	%r2327, %r2312, %r2312, 19;
	xor.b32  	%r2328, %r2326, %r2327;
	shf.l.wrap.b32 	%r2329, %r2312, %r2312, 10;
	xor.b32  	%r2330, %r2328, %r2329;
	xor.b32  	%r2331, %r2287, %r2262;
	and.b32  	%r2332, %r2312, %r2331;
	and.b32  	%r2333, %r2287, %r2262;
	xor.b32  	%r2334, %r2332, %r2333;
	add.s32 	%r2335, %r2330, %r2334;
	add.s32 	%r2336, %r2325, %r2237;
	add.s32 	%r2337, %r2335, %r2325;
	shf.l.wrap.b32 	%r2338, %r2336, %r2336, 26;
	add.s32 	%r2339, %r2261, %r2338;
	shf.l.wrap.b32 	%r2340, %r2336, %r2336, 21;
	shf.l.wrap.b32 	%r2341, %r2336, %r2336, 7;
	xor.b32  	%r2342, %r2341, %r2340;
	xor.b32  	%r2343, %r2342, %r2339;
	xor.b32  	%r2344, %r2286, %r2311;
	not.b32 	%r2345, %r2344;
	and.b32  	%r2346, %r2336, %r2345;
	add.s32 	%r2347, %r2343, %r2346;
	ld.const.u32 	%r2348, [dev_k+232];
	add.s32 	%r2349, %r2347, %r2348;
	add.s32 	%r2350, %r2349, %r845;
	shf.l.wrap.b32 	%r2351, %r2337, %r2337, 30;
	shf.l.wrap.b32 	%r2352, %r2337, %r2337, 19;
	xor.b32  	%r2353, %r2351, %r2352;
	shf.l.wrap.b32 	%r2354, %r2337, %r2337, 10;
	xor.b32  	%r2355, %r2353, %r2354;
	xor.b32  	%r2356, %r2312, %r2287;
	and.b32  	%r2357, %r2337, %r2356;
	and.b32  	%r2358, %r2312, %r2287;
	xor.b32  	%r2359, %r2357, %r2358;
	add.s32 	%r2360, %r2355, %r2359;
	add.s32 	%r2361, %r2350, %r2262;
	add.s32 	%r2362, %r2360, %r2350;
	shf.l.wrap.b32 	%r2363, %r2361, %r2361, 26;
	add.s32 	%r2364, %r2286, %r2363;
	shf.l.wrap.b32 	%r2365, %r2361, %r2361, 21;
	shf.l.wrap.b32 	%r2366, %r2361, %r2361, 7;
	xor.b32  	%r2367, %r2366, %r2365;
	xor.b32  	%r2368, %r2367, %r2364;
	xor.b32  	%r2369, %r2311, %r2336;
	not.b32 	%r2370, %r2369;
	and.b32  	%r2371, %r2361, %r2370;
	add.s32 	%r2372, %r2368, %r2371;
	ld.const.u32 	%r2373, [dev_k+236];
	add.s32 	%r2374, %r2372, %r2373;
	add.s32 	%r2375, %r2374, %r858;
	shf.l.wrap.b32 	%r2376, %r2362, %r2362, 30;
	shf.l.wrap.b32 	%r2377, %r2362, %r2362, 19;
	xor.b32  	%r2378, %r2376, %r2377;
	shf.l.wrap.b32 	%r2379, %r2362, %r2362, 10;
	xor.b32  	%r2380, %r2378, %r2379;
	xor.b32  	%r2381, %r2337, %r2312;
	and.b32  	%r2382, %r2362, %r2381;
	and.b32  	%r2383, %r2337, %r2312;
	xor.b32  	%r2384, %r2382, %r2383;
	add.s32 	%r2385, %r2380, %r2384;
	add.s32 	%r2386, %r2375, %r2287;
	add.s32 	%r2387, %r2385, %r2375;
	shf.l.wrap.b32 	%r2388, %r2386, %r2386, 26;
	add.s32 	%r2389, %r2311, %r2388;
	shf.l.wrap.b32 	%r2390, %r2386, %r2386, 21;
	shf.l.wrap.b32 	%r2391, %r2386, %r2386, 7;
	xor.b32  	%r2392, %r2391, %r2390;
	xor.b32  	%r2393, %r2392, %r2389;
	xor.b32  	%r2394, %r2336, %r2361;
	not.b32 	%r2395, %r2394;
	and.b32  	%r2396, %r2386, %r2395;
	add.s32 	%r2397, %r2393, %r2396;
	add.s32 	%r2398, %r2397, %r33;
	add.s32 	%r2399, %r2398, %r871;
	shf.l.wrap.b32 	%r2400, %r2387, %r2387, 30;
	shf.l.wrap.b32 	%r2401, %r2387, %r2387, 19;
	xor.b32  	%r2402, %r2400, %r2401;
	shf.l.wrap.b32 	%r2403, %r2387, %r2387, 10;
	xor.b32  	%r2404, %r2402, %r2403;
	xor.b32  	%r2405, %r2362, %r2337;
	and.b32  	%r2406, %r2387, %r2405;
	and.b32  	%r2407, %r2362, %r2337;
	xor.b32  	%r2408, %r2406, %r2407;
	add.s32 	%r2409, %r2404, %r2408;
	add.s32 	%r2410, %r2399, %r2312;
	add.s32 	%r2411, %r2409, %r2399;
	shf.l.wrap.b32 	%r2412, %r2410, %r2410, 26;
	add.s32 	%r2413, %r2336, %r2412;
	shf.l.wrap.b32 	%r2414, %r2410, %r2410, 21;
	shf.l.wrap.b32 	%r2415, %r2410, %r2410, 7;
	xor.b32  	%r2416, %r2415, %r2414;
	xor.b32  	%r2417, %r2416, %r2413;
	xor.b32  	%r2418, %r2361, %r2386;
	not.b32 	%r2419, %r2418;
	and.b32  	%r2420, %r2410, %r2419;
	add.s32 	%r2421, %r2417, %r2420;
	ld.const.u32 	%r2422, [dev_k+244];
	add.s32 	%r2423, %r2421, %r2422;
	add.s32 	%r2424, %r2423, %r884;
	shf.l.wrap.b32 	%r2425, %r2411, %r2411, 30;
	shf.l.wrap.b32 	%r2426, %r2411, %r2411, 19;
	xor.b32  	%r2427, %r2425, %r2426;
	shf.l.wrap.b32 	%r2428, %r2411, %r2411, 10;
	xor.b32  	%r2429, %r2427, %r2428;
	xor.b32  	%r2430, %r2387, %r2362;
	and.b32  	%r2431, %r2411, %r2430;
	and.b32  	%r2432, %r2387, %r2362;
	xor.b32  	%r2433, %r2431, %r2432;
	add.s32 	%r2434, %r2429, %r2433;
	add.s32 	%r2435, %r2424, %r2337;
	add.s32 	%r2436, %r2434, %r2424;
	shf.l.wrap.b32 	%r2437, %r2435, %r2435, 26;
	add.s32 	%r2438, %r2361, %r2437;
	shf.l.wrap.b32 	%r2439, %r2435, %r2435, 21;
	shf.l.wrap.b32 	%r2440, %r2435, %r2435, 7;
	xor.b32  	%r2441, %r2440, %r2439;
	xor.b32  	%r2442, %r2441, %r2438;
	xor.b32  	%r2443, %r2386, %r2410;
	not.b32 	%r2444, %r2443;
	and.b32  	%r2445, %r2435, %r2444;
	add.s32 	%r2446, %r2442, %r2445;
	ld.const.u32 	%r2447, [dev_k+248];
	add.s32 	%r2448, %r2446, %r2447;
	add.s32 	%r2449, %r2448, %r897;
	shf.l.wrap.b32 	%r2450, %r2436, %r2436, 30;
	shf.l.wrap.b32 	%r2451, %r2436, %r2436, 19;
	xor.b32  	%r2452, %r2450, %r2451;
	shf.l.wrap.b32 	%r2453, %r2436, %r2436, 10;
	xor.b32  	%r2454, %r2452, %r2453;
	xor.b32  	%r2455, %r2411, %r2387;
	and.b32  	%r2456, %r2436, %r2455;
	and.b32  	%r2457, %r2411, %r2387;
	xor.b32  	%r2458, %r2456, %r2457;
	add.s32 	%r2459, %r2454, %r2458;
	add.s32 	%r2460, %r2449, %r2362;
	add.s32 	%r2461, %r2459, %r2449;
	shf.l.wrap.b32 	%r2462, %r2460, %r2460, 26;
	add.s32 	%r2463, %r2386, %r2462;
	shf.l.wrap.b32 	%r2464, %r2460, %r2460, 21;
	shf.l.wrap.b32 	%r2465, %r2460, %r2460, 7;
	xor.b32  	%r2466, %r2465, %r2464;
	xor.b32  	%r2467, %r2466, %r2463;
	xor.b32  	%r2468, %r2410, %r2435;
	not.b32 	%r2469, %r2468;
	and.b32  	%r2470, %r2460, %r2469;
	add.s32 	%r2471, %r2467, %r2470;
	ld.const.u32 	%r2472, [dev_k+252];
	add.s32 	%r2473, %r2471, %r2472;
	add.s32 	%r2474, %r2473, %r910;
	shf.l.wrap.b32 	%r2475, %r2461, %r2461, 30;
	shf.l.wrap.b32 	%r2476, %r2461, %r2461, 19;
	xor.b32  	%r2477, %r2475, %r2476;
	shf.l.wrap.b32 	%r2478, %r2461, %r2461, 10;
	xor.b32  	%r2479, %r2477, %r2478;
	xor.b32  	%r2480, %r2436, %r2411;
	and.b32  	%r2481, %r2461, %r2480;
	and.b32  	%r2482, %r2436, %r2411;
	xor.b32  	%r2483, %r2481, %r2482;
	add.s32 	%r2484, %r2479, %r2483;
	add.s32 	%r2485, %r2474, %r2387;
	add.s32 	%r2486, %r2484, %r2474;
	add.s32 	%r2487, %r911, %r2486;
	add.s32 	%r2488, %r912, %r2461;
	st.local.v2.u32 	[%rd1+64], {%r2487, %r2488};
	add.s32 	%r2489, %r913, %r2436;
	add.s32 	%r2490, %r914, %r2411;
	st.local.v2.u32 	[%rd1+72], {%r2489, %r2490};
	add.s32 	%r2491, %r915, %r2485;
	add.s32 	%r2492, %r916, %r2460;
	st.local.v2.u32 	[%rd1+80], {%r2491, %r2492};
	add.s32 	%r2493, %r917, %r2435;
	add.s32 	%r2494, %r918, %r2410;
	st.local.v2.u32 	[%rd1+88], {%r2493, %r2494};
	ld.local.u64 	%rd26, [%rd1+104];
	add.s64 	%rd27, %rd26, 512;
	st.local.u64 	[%rd1+104], %rd27;
	mov.b32 	%r7422, 0;
	st.local.u32 	[%rd1+96], %r7422;
$L__BB0_5:
	add.s32 	%r7423, %r7423, 1;
	cvt.u64.u32 	%rd105, %r7423;
	setp.gt.u64 	%p4, %rd3, %rd105;
	@%p4 bra 	$L__BB0_3;
$L__BB0_6:
	setp.gt.u32 	%p5, %r7422, 55;
	@%p5 bra 	$L__BB0_20;
	cvt.u64.u32 	%rd7, %r7422;
	add.s64 	%rd88, %rd1, %rd7;
	mov.b16 	%rs71, 128;
	st.local.u8 	[%rd88], %rs71;
	setp.eq.s32 	%p15, %r7422, 55;
	@%p15 bra 	$L__BB0_35;
	sub.s32 	%r40, 55, %r7422;
	and.b32  	%r41, %r40, 15;
	setp.gt.u32 	%p16, %r7422, 39;
	@%p16 bra 	$L__BB0_11;
	cvt.u16.u32 	%rs72, %r40;
	shr.u16 	%rs73, %rs72, 4;
	and.b16  	%rs74, %rs73, 3;
	mul.wide.u16 	%r4955, %rs74, 16;
	neg.s32 	%r7426, %r4955;
	add.s64 	%rd89, %rd7, %rd1;
	add.s64 	%rd106, %rd89, 8;
$L__BB0_10:
	.pragma "nounroll";
	mov.b16 	%rs75, 0;
	st.local.u8 	[%rd106+-7], %rs75;
	st.local.u8 	[%rd106+-6], %rs75;
	st.local.u8 	[%rd106+-5], %rs75;
	st.local.u8 	[%rd106+-4], %rs75;
	st.local.u8 	[%rd106+-3], %rs75;
	st.local.u8 	[%rd106+-2], %rs75;
	st.local.u8 	[%rd106+-1], %rs75;
	st.local.u8 	[%rd106], %rs75;
	st.local.u8 	[%rd106+1], %rs75;
	st.local.u8 	[%rd106+2], %rs75;
	st.local.u8 	[%rd106+3], %rs75;
	st.local.u8 	[%rd106+4], %rs75;
	st.local.u8 	[%rd106+5], %rs75;
	st.local.u8 	[%rd106+6], %rs75;
	st.local.u8 	[%rd106+7], %rs75;
	add.s32 	%r7422, %r7422, 16;
	st.local.u8 	[%rd106+8], %rs75;
	add.s32 	%r7426, %r7426, 16;
	add.s64 	%rd106, %rd106, 16;
	setp.eq.s32 	%p17, %r7426, 0;
	@%p17 bra 	$L__BB0_11;
	bra.uni 	$L__BB0_10;
$L__BB0_11:
	setp.eq.s32 	%p18, %r41, 0;
	@%p18 bra 	$L__BB0_35;
	and.b32  	%r70, %r40, 7;
	setp.lt.u32 	%p19, %r41, 8;
	@%p19 bra 	$L__BB0_14;
	cvt.u64.u32 	%rd90, %r7422;
	add.s64 	%rd91, %rd1, %rd90;
	mov.b16 	%rs76, 0;
	st.local.u8 	[%rd91+1], %rs76;
	st.local.u8 	[%rd91+2], %rs76;
	st.local.u8 	[%rd91+3], %rs76;
	st.local.u8 	[%rd91+4], %rs76;
	st.local.u8 	[%rd91+5], %rs76;
	st.local.u8 	[%rd91+6], %rs76;
	st.local.u8 	[%rd91+7], %rs76;
	add.s32 	%r7422, %r7422, 8;
	st.local.u8 	[%rd91+8], %rs76;
$L__BB0_14:
	setp.eq.s32 	%p20, %r70, 0;
	@%p20 bra 	$L__BB0_35;
	and.b32  	%r73, %r40, 3;
	setp.lt.u32 	%p21, %r70, 4;
	@%p21 bra 	$L__BB0_17;
	cvt.u64.u32 	%rd92, %r7422;
	add.s64 	%rd93, %rd1, %rd92;
	mov.b16 	%rs77, 0;
	st.local.u8 	[%rd93+1], %rs77;
	st.local.u8 	[%rd93+2], %rs77;
	st.local.u8 	[%rd93+3], %rs77;
	add.s32 	%r7422, %r7422, 4;
	st.local.u8 	[%rd93+4], %rs77;
$L__BB0_17:
	setp.eq.s32 	%p22, %r73, 0;
	@%p22 bra 	$L__BB0_35;
	cvt.u64.u32 	%rd94, %r7422;
	add.s64 	%rd95, %rd94, %rd1;
	add.s64 	%rd107, %rd95, 1;
	neg.s32 	%r7438, %r73;
$L__BB0_19:
	.pragma "nounroll";
	mov.b16 	%rs78, 0;
	st.local.u8 	[%rd107], %rs78;
	add.s64 	%rd107, %rd107, 1;
	add.s32 	%r7438, %r7438, 1;
	setp.ne.s32 	%p23, %r7438, 0;
	@%p23 bra 	$L__BB0_19;
	bra.uni 	$L__BB0_35;
$L__BB0_20:
	cvt.u64.u32 	%rd28, %r7422;
	add.s64 	%rd29, %rd1, %rd28;
	mov.b16 	%rs34, 128;
	st.local.u8 	[%rd29], %rs34;
	add.s32 	%r7429, %r7422, 1;
	setp.gt.u32 	%p6, %r7429, 63;
	@%p6 bra 	$L__BB0_34;
	sub.s32 	%r48, 63, %r7422;
	and.b32  	%r49, %r48, 15;
	add.s32 	%r2495, %r7422, -48;
	setp.lt.u32 	%p7, %r2495, 15;
	@%p7 bra 	$L__BB0_25;
	add.s32 	%r7434, %r7422, 8;
	and.b32  	%r2496, %r48, -16;
	neg.s32 	%r7433, %r2496;
$L__BB0_23:
	.pragma "nounroll";
	add.s32 	%r2497, %r7434, -7;
	cvt.u64.u32 	%rd30, %r2497;
	add.s64 	%rd31, %rd1, %rd30;
	mov.b16 	%rs35, 0;
	st.local.u8 	[%rd31], %rs35;
	add.s32 	%r2498, %r7434, -6;
	cvt.u64.u32 	%rd32, %r2498;
	add.s64 	%rd33, %rd1, %rd32;
	st.local.u8 	[%rd33], %rs35;
	add.s32 	%r2499, %r7434, -5;
	cvt.u64.u32 	%rd34, %r2499;
	add.s64 	%rd35, %rd1, %rd34;
	st.local.u8 	[%rd35], %rs35;
	add.s32 	%r2500, %r7434, -4;
	cvt.u64.u32 	%rd36, %r2500;
	add.s64 	%rd37, %rd1, %rd36;
	st.local.u8 	[%rd37], %rs35;
	add.s32 	%r2501, %r7434, -3;
	cvt.u64.u32 	%rd38, %r2501;
	add.s64 	%rd39, %rd1, %rd38;
	st.local.u8 	[%rd39], %rs35;
	add.s32 	%r2502, %r7434, -2;
	cvt.u64.u32 	%rd40, %r2502;
	add.s64 	%rd41, %rd1, %rd40;
	st.local.u8 	[%rd41], %rs35;
	add.s32 	%r2503, %r7434, -1;
	cvt.u64.u32 	%rd42, %r2503;
	add.s64 	%rd43, %rd1, %rd42;
	st.local.u8 	[%rd43], %rs35;
	add.s32 	%r2504, %r7434, 8;
	cvt.u64.u32 	%rd44, %r7434;
	add.s64 	%rd45, %rd1, %rd44;
	st.local.u8 	[%rd45], %rs35;
	add.s32 	%r2505, %r7434, 1;
	cvt.u64.u32 	%rd46, %r2505;
	add.s64 	%rd47, %rd1, %rd46;
	st.local.u8 	[%rd47], %rs35;
	add.s32 	%r2506, %r7434, 2;
	cvt.u64.u32 	%rd48, %r2506;
	add.s64 	%rd49, %rd1, %rd48;
	st.local.u8 	[%rd49], %rs35;
	add.s32 	%r2507, %r7434, 3;
	cvt.u64.u32 	%rd50, %r2507;
	add.s64 	%rd51, %rd1, %rd50;
	st.local.u8 	[%rd51], %rs35;
	add.s32 	%r2508, %r7434, 4;
	cvt.u64.u32 	%rd52, %r2508;
	add.s64 	%rd53, %rd1, %rd52;
	st.local.u8 	[%rd53], %rs35;
	add.s32 	%r2509, %r7434, 5;
	cvt.u64.u32 	%rd54, %r2509;
	add.s64 	%rd55, %rd1, %rd54;
	st.local.u8 	[%rd55], %rs35;
	add.s32 	%r2510, %r7434, 6;
	cvt.u64.u32 	%rd56, %r2510;
	add.s64 	%rd57, %rd1, %rd56;
	st.local.u8 	[%rd57], %rs35;
	add.s32 	%r2511, %r7434, 7;
	cvt.u64.u32 	%rd58, %r2511;
	add.s64 	%rd59, %rd1, %rd58;
	st.local.u8 	[%rd59], %rs35;
	cvt.u64.u32 	%rd60, %r2504;
	add.s64 	%rd61, %rd1, %rd60;
	st.local.u8 	[%rd61], %rs35;
	add.s32 	%r7434, %r7434, 16;
	add.s32 	%r7433, %r7433, 16;
	setp.eq.s32 	%p8, %r7433, 0;
	@%p8 bra 	$L__BB0_24;
	bra.uni 	$L__BB0_23;
$L__BB0_24:
	add.s32 	%r7429, %r7434, -7;
$L__BB0_25:
	setp.eq.s32 	%p9, %r49, 0;
	@%p9 bra 	$L__BB0_34;
	and.b32  	%r54, %r48, 7;
	setp.lt.u32 	%p10, %r49, 8;
	@%p10 bra 	$L__BB0_28;
	cvt.u64.u32 	%rd62, %r7429;
	add.s64 	%rd63, %rd1, %rd62;
	mov.b16 	%rs36, 0;
	st.local.u8 	[%rd63], %rs36;
	add.s32 	%r2512, %r7429, 1;
	cvt.u64.u32 	%rd64, %r2512;
	add.s64 	%rd65, %rd1, %rd64;
	st.local.u8 	[%rd65], %rs36;
	add.s32 	%r2513, %r7429, 2;
	cvt.u64.u32 	%rd66, %r2513;
	add.s64 	%rd67, %rd1, %rd66;
	st.local.u8 	[%rd67], %rs36;
	add.s32 	%r2514, %r7429, 3;
	cvt.u64.u32 	%rd68, %r2514;
	add.s64 	%rd69, %rd1, %rd68;
	st.local.u8 	[%rd69], %rs36;
	add.s32 	%r2515, %r7429, 4;
	cvt.u64.u32 	%rd70, %r2515;
	add.s64 	%rd71, %rd1, %rd70;
	st.local.u8 	[%rd71], %rs36;
	add.s32 	%r2516, %r7429, 5;
	cvt.u64.u32 	%rd72, %r2516;
	add.s64 	%rd73, %rd1, %rd72;
	st.local.u8 	[%rd73], %rs36;
	add.s32 	%r2517, %r7429, 6;
	cvt.u64.u32 	%rd74, %r2517;
	add.s64 	%rd75, %rd1, %rd74;
	st.local.u8 	[%rd75], %rs36;
	add.s32 	%r2518, %r7429, 7;
	cvt.u64.u32 	%rd76, %r2518;
	add.s64 	%rd77, %rd1, %rd76;
	st.local.u8 	[%rd77], %rs36;
	add.s32 	%r7429, %r7429, 8;
$L__BB0_28:
	setp.eq.s32 	%p11, %r54, 0;
	@%p11 bra 	$L__BB0_34;
	and.b32  	%r57, %r48, 3;
	setp.lt.u32 	%p12, %r54, 4;
	@%p12 bra 	$L__BB0_31;
	cvt.u64.u32 	%rd78, %r7429;
	add.s64 	%rd79, %rd1, %rd78;
	mov.b16 	%rs37, 0;
	st.local.u8 	[%rd79], %rs37;
	add.s32 	%r2519, %r7429, 1;
	cvt.u64.u32 	%rd80, %r2519;
	add.s64 	%rd81, %rd1, %rd80;
	st.local.u8 	[%rd81], %rs37;
	add.s32 	%r2520, %r7429, 2;
	cvt.u64.u32 	%rd82, %r2520;
	add.s64 	%rd83, %rd1, %rd82;
	st.local.u8 	[%rd83], %rs37;
	add.s32 	%r2521, %r7429, 3;
	cvt.u64.u32 	%rd84, %r2521;
	add.s64 	%rd85, %rd1, %rd84;
	st.local.u8 	[%rd85], %rs37;
	add.s32 	%r7429, %r7429, 4;
$L__BB0_31:
	setp.eq.s32 	%p13, %r57, 0;
	@%p13 bra 	$L__BB0_34;
	neg.s32 	%r7431, %r57;
$L__BB0_33:
	.pragma "nounroll";
	cvt.u64.u32 	%rd86, %r7429;
	add.s64 	%rd87, %rd1, %rd86;
	mov.b16 	%rs38, 0;
	st.local.u8 	[%rd87], %rs38;
	add.s32 	%r7429, %r7429, 1;
	add.s32 	%r7431, %r7431, 1;
	setp.eq.s32 	%p14, %r7431, 0;
	@%p14 bra 	$L__BB0_34;
	bra.uni 	$L__BB0_33;
$L__BB0_34:
	ld.local.v2.b32 	{%r2522, %r2523}, [%rd1];
	bfe.u32 	%r2524, %r2523, 16, 8;
	cvt.u16.u32 	%rs39, %r2524;
	bfe.u32 	%r2525, %r2523, 8, 8;
	bfe.u32 	%r2526, %r2523, 0, 8;
	bfe.u32 	%r2527, %r2522, 16, 8;
	cvt.u16.u32 	%rs40, %r2527;
	bfe.u32 	%r2528, %r2522, 8, 8;
	bfe.u32 	%r2529, %r2522, 0, 8;
	shl.b32 	%r2530, %r2529, 24;
	shl.b32 	%r2531, %r2528, 16;
	and.b32  	%r2532, %r2531, 16711680;
	or.b32  	%r2533, %r2532, %r2530;
	and.b16  	%rs41, %rs40, 255;
	mul.wide.u16 	%r2534, %rs41, 256;
	or.b32  	%r2535, %r2533, %r2534;
	bfe.u32 	%r2536, %r2522, 24, 8;
	or.b32  	%r2537, %r2535, %r2536;
	shl.b32 	%r2538, %r2526, 24;
	shl.b32 	%r2539, %r2525, 16;
	and.b32  	%r2540, %r2539, 16711680;
	or.b32  	%r2541, %r2540, %r2538;
	and.b16  	%rs42, %rs39, 255;
	mul.wide.u16 	%r2542, %rs42, 256;
	or.b32  	%r2543, %r2541, %r2542;
	bfe.u32 	%r2544, %r2523, 24, 8;
	or.b32  	%r2545, %r2543, %r2544;
	ld.local.v2.b32 	{%r2546, %r2547}, [%rd1+8];
	bfe.u32 	%r2548, %r2547, 16, 8;
	cvt.u16.u32 	%rs43, %r2548;
	bfe.u32 	%r2549, %r2547, 8, 8;
	bfe.u32 	%r2550, %r2547, 0, 8;
	bfe.u32 	%r2551, %r2546, 16, 8;
	cvt.u16.u32 	%rs44, %r2551;
	bfe.u32 	%r2552, %r2546, 8, 8;
	bfe.u32 	%r2553, %r2546, 0, 8;
	shl.b32 	%r2554, %r2553, 24;
	shl.b32 	%r2555, %r2552, 16;
	and.b32  	%r2556, %r2555, 16711680;
	or.b32  	%r2557, %r2556, %r2554;
	and.b16  	%rs45, %rs44, 255;
	mul.wide.u16 	%r2558, %rs45, 256;
	or.b32  	%r2559, %r2557, %r2558;
	bfe.u32 	%r2560, %r2546, 24, 8;
	or.b32  	%r2561, %r2559, %r2560;
	shl.b32 	%r2562, %r2550, 24;
	shl.b32 	%r2563, %r2549, 16;
	and.b32  	%r2564, %r2563, 16711680;
	or.b32  	%r2565, %r2564, %r2562;
	and.b16  	%rs46, %rs43, 255;
	mul.wide.u16 	%r2566, %rs46, 256;
	or.b32  	%r2567, %r2565, %r2566;
	bfe.u32 	%r2568, %r2547, 24, 8;
	or.b32  	%r2569, %r2567, %r2568;
	ld.local.v2.b32 	{%r2570, %r2571}, [%rd1+16];
	bfe.u32 	%r2572, %r2571, 16, 8;
	cvt.u16.u32 	%rs47, %r2572;
	bfe.u32 	%r2573, %r2571, 8, 8;
	bfe.u32 	%r2574, %r2571, 0, 8;
	bfe.u32 	%r2575, %r2570, 16, 8;
	cvt.u16.u32 	%rs48, %r2575;
	bfe.u32 	%r2576, %r2570, 8, 8;
	bfe.u32 	%r2577, %r2570, 0, 8;
	shl.b32 	%r2578, %r2577, 24;
	shl.b32 	%r2579, %r2576, 16;
	and.b32  	%r2580, %r2579, 16711680;
	or.b32  	%r2581, %r2580, %r2578;
	and.b16  	%rs49, %rs48, 255;
	mul.wide.u16 	%r2582, %rs49, 256;
	or.b32  	%r2583, %r2581, %r2582;
	bfe.u32 	%r2584, %r2570, 24, 8;
	or.b32  	%r2585, %r2583, %r2584;
	shl.b32 	%r2586, %r2574, 24;
	shl.b32 	%r2587, %r2573, 16;
	and.b32  	%r2588, %r2587, 16711680;
	or.b32  	%r2589, %r2588, %r2586;
	and.b16  	%rs50, %rs47, 255;
	mul.wide.u16 	%r2590, %rs50, 256;
	or.b32  	%r2591, %r2589, %r2590;
	bfe.u32 	%r2592, %r2571, 24, 8;
	or.b32  	%r2593, %r2591, %r2592;
	ld.local.v2.b32 	{%r2594, %r2595}, [%rd1+24];
	bfe.u32 	%r2596, %r2595, 16, 8;
	cvt.u16.u32 	%rs51, %r2596;
	bfe.u32 	%r2597, %r2595, 8, 8;
	bfe.u32 	%r2598, %r2595, 0, 8;
	bfe.u32 	%r2599, %r2594, 16, 8;
	cvt.u16.u32 	%rs52, %r2599;
	bfe.u32 	%r2600, %r2594, 8, 8;
	bfe.u32 	%r2601, %r2594, 0, 8;
	shl.b32 	%r2602, %r2601, 24;
	shl.b32 	%r2603, %r2600, 16;
	and.b32  	%r2604, %r2603, 16711680;
	or.b32  	%r2605, %r2604, %r2602;
	and.b16  	%rs53, %rs52, 255;
	mul.wide.u16 	%r2606, %rs53, 256;
	or.b32  	%r2607, %r2605, %r2606;
	bfe.u32 	%r2608, %r2594, 24, 8;
	or.b32  	%r2609, %r2607, %r2608;
	shl.b32 	%r2610, %r2598, 24;
	shl.b32 	%r2611, %r2597, 16;
	and.b32  	%r2612, %r2611, 16711680;
	or.b32  	%r2613, %r2612, %r2610;
	and.b16  	%rs54, %rs51, 255;
	mul.wide.u16 	%r2614, %rs54, 256;
	or.b32  	%r2615, %r2613, %r2614;
	bfe.u32 	%r2616, %r2595, 24, 8;
	or.b32  	%r2617, %r2615, %r2616;
	ld.local.v2.b32 	{%r2618, %r2619}, [%rd1+32];
	bfe.u32 	%r2620, %r2619, 16, 8;
	cvt.u16.u32 	%rs55, %r2620;
	bfe.u32 	%r2621, %r2619, 8, 8;
	bfe.u32 	%r2622, %r2619, 0, 8;
	bfe.u32 	%r2623, %r2618, 16, 8;
	cvt.u16.u32 	%rs56, %r2623;
	bfe.u32 	%r2624, %r2618, 8, 8;
	bfe.u32 	%r2625, %r2618, 0, 8;
	shl.b32 	%r2626, %r2625, 24;
	shl.b32 	%r2627, %r2624, 16;
	and.b32  	%r2628, %r2627, 16711680;
	or.b32  	%r2629, %r2628, %r2626;
	and.b16  	%rs57, %rs56, 255;
	mul.wide.u16 	%r2630, %rs57, 256;
	or.b32  	%r2631, %r2629, %r2630;
	bfe.u32 	%r2632, %r2618, 24, 8;
	or.b32  	%r2633, %r2631, %r2632;
	shl.b32 	%r2634, %r2622, 24;
	shl.b32 	%r2635, %r2621, 16;
	and.b32  	%r2636, %r2635, 16711680;
	or.b32  	%r2637, %r2636, %r2634;
	and.b16  	%rs58, %rs55, 255;
	mul.wide.u16 	%r2638, %rs58, 256;
	or.b32  	%r2639, %r2637, %r2638;
	bfe.u32 	%r2640, %r2619, 24, 8;
	or.b32  	%r2641, %r2639, %r2640;
	ld.local.v2.b32 	{%r2642, %r2643}, [%rd1+40];
	bfe.u32 	%r2644, %r2643, 16, 8;
	cvt.u16.u32 	%rs59, %r2644;
	bfe.u32 	%r2645, %r2643, 8, 8;
	bfe.u32 	%r2646, %r2643, 0, 8;
	bfe.u32 	%r2647, %r2642, 16, 8;
	cvt.u16.u32 	%rs60, %r2647;
	bfe.u32 	%r2648, %r2642, 8, 8;
	bfe.u32 	%r2649, %r2642, 0, 8;
	shl.b32 	%r2650, %r2649, 24;
	shl.b32 	%r2651, %r2648, 16;
	and.b32  	%r2652, %r2651, 16711680;
	or.b32  	%r2653, %r2652, %r2650;
	and.b16  	%rs61, %rs60, 255;
	mul.wide.u16 	%r2654, %rs61, 256;
	or.b32  	%r2655, %r2653, %r2654;
	bfe.u32 	%r2656, %r2642, 24, 8;
	or.b32  	%r2657, %r2655, %r2656;
	shl.b32 	%r2658, %r2646, 24;
	shl.b32 	%r2659, %r2645, 16;
	and.b32  	%r2660, %r2659, 16711680;
	or.b32  	%r2661, %r2660, %r2658;
	and.b16  	%rs62, %rs59, 255;
	mul.wide.u16 	%r2662, %rs62, 256;
	or.b32  	%r2663, %r2661, %r2662;
	bfe.u32 	%r2664, %r2643, 24, 8;
	or.b32  	%r2665, %r2663, %r2664;
	ld.local.v2.b32 	{%r2666, %r2667}, [%rd1+48];
	bfe.u32 	%r2668, %r2667, 16, 8;
	cvt.u16.u32 	%rs63, %r2668;
	bfe.u32 	%r2669, %r2667, 8, 8;
	bfe.u32 	%r2670, %r2667, 0, 8;
	bfe.u32 	%r2671, %r2666, 16, 8;
	cvt.u16.u32 	%rs64, %r2671;
	bfe.u32 	%r2672, %r2666, 8, 8;
	bfe.u32 	%r2673, %r2666, 0, 8;
	shl.b32 	%r2674, %r2673, 24;
	shl.b32 	%r2675, %r2672, 16;
	and.b32  	%r2676, %r2675, 16711680;
	or.b32  	%r2677, %r2676, %r2674;
	and.b16  	%rs65, %rs64, 255;
	mul.wide.u16 	%r2678, %rs65, 256;
	or.b32  	%r2679, %r2677, %r2678;
	bfe.u32 	%r2680, %r2666, 24, 8;
	or.b32  	%r2681, %r2679, %r2680;
	shl.b32 	%r2682, %r2670, 24;
	shl.b32 	%r2683, %r2669, 16;
	and.b32  	%r2684, %r2683, 16711680;
	or.b32  	%r2685, %r2684, %r2682;
	and.b16  	%rs66, %rs63, 255;
	mul.wide.u16 	%r2686, %rs66, 256;
	or.b32  	%r2687, %r2685, %r2686;
	bfe.u32 	%r2688, %r2667, 24, 8;
	or.b32  	%r2689, %r2687, %r2688;
	ld.local.v2.b32 	{%r2690, %r2691}, [%rd1+56];
	bfe.u32 	%r2692, %r2691, 16, 8;
	cvt.u16.u32 	%rs67, %r2692;
	bfe.u32 	%r2693, %r2691, 8, 8;
	bfe.u32 	%r2694, %r2691, 0, 8;
	bfe.u32 	%r2695, %r2690, 16, 8;
	cvt.u16.u32 	%rs68, %r2695;
	bfe.u32 	%r2696, %r2690, 8, 8;
	bfe.u32 	%r2697, %r2690, 0, 8;
	shl.b32 	%r2698, %r2697, 24;
	shl.b32 	%r2699, %r2696, 16;
	and.b32  	%r2700, %r2699, 16711680;
	or.b32  	%r2701, %r2700, %r2698;
	and.b16  	%rs69, %rs68, 255;
	mul.wide.u16 	%r2702, %rs69, 256;
	or.b32  	%r2703, %r2701, %r2702;
	bfe.u32 	%r2704, %r2690, 24, 8;
	or.b32  	%r2705, %r2703, %r2704;
	shl.b32 	%r2706, %r2694, 24;
	shl.b32 	%r2707, %r2693, 16;
	and.b32  	%r2708, %r2707, 16711680;
	or.b32  	%r2709, %r2708, %r2706;
	and.b16  	%rs70, %rs67, 255;
	mul.wide.u16 	%r2710, %rs70, 256;
	or.b32  	%r2711, %r2709, %r2710;
	bfe.u32 	%r2712, %r2691, 24, 8;
	or.b32  	%r2713, %r2711, %r2712;
	shf.l.wrap.b32 	%r2714, %r2545, %r2545, 25;
	shf.l.wrap.b32 	%r2715, %r2543, %r2545, 14;
	xor.b32  	%r2716, %r2714, %r2715;
	shr.u32 	%r2717, %r2545, 3;
	xor.b32  	%r2718, %r2716, %r2717;
	shf.l.wrap.b32 	%r2719, %r2703, %r2705, 15;
	shf.l.wrap.b32 	%r2720, %r2703, %r2705, 13;
	xor.b32  	%r2721, %r2719, %r2720;
	shr.u32 	%r2722, %r2703, 10;
	xor.b32  	%r2723, %r2721, %r2722;
	add.s32 	%r2724, %r2718, %r2641;
	add.s32 	%r2725, %r2724, %r2537;
	add.s32 	%r2726, %r2725, %r2723;
	shf.l.wrap.b32 	%r2727, %r2561, %r2561, 25;
	shf.l.wrap.b32 	%r2728, %r2559, %r2561, 14;
	xor.b32  	%r2729, %r2727, %r2728;
	shr.u32 	%r2730, %r2561, 3;
	xor.b32  	%r2731, %r2729, %r2730;
	shf.l.wrap.b32 	%r2732, %r2711, %r2713, 15;
	shf.l.wrap.b32 	%r2733, %r2711, %r2713, 13;
	xor.b32  	%r2734, %r2732, %r2733;
	shr.u32 	%r2735, %r2711, 10;
	xor.b32  	%r2736, %r2734, %r2735;
	add.s32 	%r2737, %r2731, %r2657;
	add.s32 	%r2738, %r2737, %r2545;
	add.s32 	%r2739, %r2738, %r2736;
	shf.l.wrap.b32 	%r2740, %r2569, %r2569, 25;
	shf.l.wrap.b32 	%r2741, %r2567, %r2569, 14;
	xor.b32  	%r2742, %r2740, %r2741;
	shr.u32 	%r2743, %r2569, 3;
	xor.b32  	%r2744, %r2742, %r2743;
	shf.l.wrap.b32 	%r2745, %r2726, %r2726, 15;
	shf.l.wrap.b32 	%r2746, %r2726, %r2726, 13;
	xor.b32  	%r2747, %r2745, %r2746;
	shr.u32 	%r2748, %r2726, 10;
	xor.b32  	%r2749, %r2747, %r2748;
	add.s32 	%r2750, %r2744, %r2665;
	add.s32 	%r2751, %r2750, %r2561;
	add.s32 	%r2752, %r2751, %r2749;
	shf.l.wrap.b32 	%r2753, %r2585, %r2585, 25;
	shf.l.wrap.b32 	%r2754, %r2583, %r2585, 14;
	xor.b32  	%r2755, %r2753, %r2754;
	shr.u32 	%r2756, %r2585, 3;
	xor.b32  	%r2757, %r2755, %r2756;
	shf.l.wrap.b32 	%r2758, %r2739, %r2739, 15;
	shf.l.wrap.b32 	%r2759, %r2739, %r2739, 13;
	xor.b32  	%r2760, %r2758, %r2759;
	shr.u32 	%r2761, %r2739, 10;
	xor.b32  	%r2762, %r2760, %r2761;
	add.s32 	%r2763, %r2757, %r2681;
	add.s32 	%r2764, %r2763, %r2569;
	add.s32 	%r2765, %r2764, %r2762;
	shf.l.wrap.b32 	%r2766, %r2593, %r2593, 25;
	shf.l.wrap.b32 	%r2767, %r2591, %r2593, 14;
	xor.b32  	%r2768, %r2766, %r2767;
	shr.u32 	%r2769, %r2593, 3;
	xor.b32  	%r2770, %r2768, %r2769;
	shf.l.wrap.b32 	%r2771, %r2752, %r2752, 15;
	shf.l.wrap.b32 	%r2772, %r2752, %r2752, 13;
	xor.b32  	%r2773, %r2771, %r2772;
	shr.u32 	%r2774, %r2752, 10;
	xor.b32  	%r2775, %r2773, %r2774;
	add.s32 	%r2776, %r2770, %r2689;
	add.s32 	%r2777, %r2776, %r2585;
	add.s32 	%r2778, %r2777, %r2775;
	shf.l.wrap.b32 	%r2779, %r2609, %r2609, 25;
	shf.l.wrap.b32 	%r2780, %r2607, %r2609, 14;
	xor.b32  	%r2781, %r2779, %r2780;
	shr.u32 	%r2782, %r2609, 3;
	xor.b32  	%r2783, %r2781, %r2782;
	shf.l.wrap.b32 	%r2784, %r2765, %r2765, 15;
	shf.l.wrap.b32 	%r2785, %r2765, %r2765, 13;
	xor.b32  	%r2786, %r2784, %r2785;
	shr.u32 	%r2787, %r2765, 10;
	xor.b32  	%r2788, %r2786, %r2787;
	add.s32 	%r2789, %r2783, %r2705;
	add.s32 	%r2790, %r2789, %r2593;
	add.s32 	%r2791, %r2790, %r2788;
	shf.l.wrap.b32 	%r2792, %r2617, %r2617, 25;
	shf.l.wrap.b32 	%r2793, %r2615, %r2617, 14;
	xor.b32  	%r2794, %r2792, %r2793;
	shr.u32 	%r2795, %r2617, 3;
	xor.b32  	%r2796, %r2794, %r2795;
	shf.l.wrap.b32 	%r2797, %r2778, %r2778, 15;
	shf.l.wrap.b32 	%r2798, %r2778, %r2778, 13;
	xor.b32  	%r2799, %r2797, %r2798;
	shr.u32 	%r2800, %r2778, 10;
	xor.b32  	%r2801, %r2799, %r2800;
	add.s32 	%r2802, %r2796, %r2713;
	add.s32 	%r2803, %r2802, %r2609;
	add.s32 	%r2804, %r2803, %r2801;
	shf.l.wrap.b32 	%r2805, %r2633, %r2633, 25;
	shf.l.wrap.b32 	%r2806, %r2631, %r2633, 14;
	xor.b32  	%r2807, %r2805, %r2806;
	shr.u32 	%r2808, %r2633, 3;
	xor.b32  	%r2809, %r2807, %r2808;
	shf.l.wrap.b32 	%r2810, %r2791, %r2791, 15;
	shf.l.wrap.b32 	%r2811, %r2791, %r2791, 13;
	xor.b32  	%r2812, %r2810, %r2811;
	shr.u32 	%r2813, %r2791, 10;
	xor.b32  	%r2814, %r2812, %r2813;
	add.s32 	%r2815, %r2809, %r2726;
	add.s32 	%r2816, %r2815, %r2617;
	add.s32 	%r2817, %r2816, %r2814;
	shf.l.wrap.b32 	%r2818, %r2641, %r2641, 25;
	shf.l.wrap.b32 	%r2819, %r2639, %r2641, 14;
	xor.b32  	%r2820, %r2818, %r2819;
	shr.u32 	%r2821, %r2641, 3;
	xor.b32  	%r2822, %r2820, %r2821;
	shf.l.wrap.b32 	%r2823, %r2804, %r2804, 15;
	shf.l.wrap.b32 	%r2824, %r2804, %r2804, 13;
	xor.b32  	%r2825, %r2823, %r2824;
	shr.u32 	%r2826, %r2804, 10;
	xor.b32  	%r2827, %r2825, %r2826;
	add.s32 	%r2828, %r2822, %r2739;
	add.s32 	%r2829, %r2828, %r2633;
	add.s32 	%r2830, %r2829, %r2827;
	shf.l.wrap.b32 	%r2831, %r2657, %r2657, 25;
	shf.l.wrap.b32 	%r2832, %r2655, %r2657, 14;
	xor.b32  	%r2833, %r2831, %r2832;
	shr.u32 	%r2834, %r2657, 3;
	xor.b32  	%r2835, %r2833, %r2834;
	shf.l.wrap.b32 	%r2836, %r2817, %r2817, 15;
	shf.l.wrap.b32 	%r2837, %r2817, %r2817, 13;
	xor.b32  	%r2838, %r2836, %r2837;
	shr.u32 	%r2839, %r2817, 10;
	xor.b32  	%r2840, %r2838, %r2839;
	add.s32 	%r2841, %r2835, %r2752;
	add.s32 	%r2842, %r2841, %r2641;
	add.s32 	%r2843, %r2842, %r2840;
	shf.l.wrap.b32 	%r2844, %r2665, %r2665, 25;
	shf.l.wrap.b32 	%r2845, %r2663, %r2665, 14;
	xor.b32  	%r2846, %r2844, %r2845;
	shr.u32 	%r2847, %r2665, 3;
	xor.b32  	%r2848, %r2846, %r2847;
	shf.l.wrap.b32 	%r2849, %r2830, %r2830, 15;
	shf.l.wrap.b32 	%r2850, %r2830, %r2830, 13;
	xor.b32  	%r2851, %r2849, %r2850;
	shr.u32 	%r2852, %r2830, 10;
	xor.b32  	%r2853, %r2851, %r2852;
	add.s32 	%r2854, %r2848, %r2765;
	add.s32 	%r2855, %r2854, %r2657;
	add.s32 	%r2856, %r2855, %r2853;
	shf.l.wrap.b32 	%r2857, %r2681, %r2681, 25;
	shf.l.wrap.b32 	%r2858, %r2679, %r2681, 14;
	xor.b32  	%r2859, %r2857, %r2858;
	shr.u32 	%r2860, %r2681, 3;
	xor.b32  	%r2861, %r2859, %r2860;
	shf.l.wrap.b32 	%r2862, %r2843, %r2843, 15;
	shf.l.wrap.b32 	%r2863, %r2843, %r2843, 13;
	xor.b32  	%r2864, %r2862, %r2863;
	shr.u32 	%r2865, %r2843, 10;
	xor.b32  	%r2866, %r2864, %r2865;
	add.s32 	%r2867, %r2861, %r2778;
	add.s32 	%r2868, %r2867, %r2665;
	add.s32 	%r2869, %r2868, %r2866;
	shf.l.wrap.b32 	%r2870, %r2689, %r2689, 25;
	shf.l.wrap.b32 	%r2871, %r2687, %r2689, 14;
	xor.b32  	%r2872, %r2870, %r2871;
	shr.u32 	%r2873, %r2689, 3;
	xor.b32  	%r2874, %r2872, %r2873;
	shf.l.wrap.b32 	%r2875, %r2856, %r2856, 15;
	shf.l.wrap.b32 	%r2876, %r2856, %r2856, 13;
	xor.b32  	%r2877, %r2875, %r2876;
	shr.u32 	%r2878, %r2856, 10;
	xor.b32  	%r2879, %r2877, %r2878;
	add.s32 	%r2880, %r2874, %r2791;
	add.s32 	%r2881, %r2880, %r2681;
	add.s32 	%r2882, %r2881, %r2879;
	shf.l.wrap.b32 	%r2883, %r2705, %r2705, 25;
	shf.l.wrap.b32 	%r2884, %r2703, %r2705, 14;
	xor.b32  	%r2885, %r2883, %r2884;
	shr.u32 	%r2886, %r2705, 3;
	xor.b32  	%r2887, %r2885, %r2886;
	shf.l.wrap.b32 	%r2888, %r2869, %r2869, 15;
	shf.l.wrap.b32 	%r2889, %r2869, %r2869, 13;
	xor.b32  	%r2890, %r2888, %r2889;
	shr.u32 	%r2891, %r2869, 10;
	xor.b32  	%r2892, %r2890, %r2891;
	add.s32 	%r2893, %r2887, %r2804;
	add.s32 	%r2894, %r2893, %r2689;
	add.s32 	%r2895, %r2894, %r2892;
	shf.l.wrap.b32 	%r2896, %r2713, %r2713, 25;
	shf.l.wrap.b32 	%r2897, %r2711, %r2713, 14;
	xor.b32  	%r2898, %r2896, %r2897;
	shr.u32 	%r2899, %r2713, 3;
	xor.b32  	%r2900, %r2898, %r2899;
	shf.l.wrap.b32 	%r2901, %r2882, %r2882, 15;
	shf.l.wrap.b32 	%r2902, %r2882, %r2882, 13;
	xor.b32  	%r2903, %r2901, %r2902;
	shr.u32 	%r2904, %r2882, 10;
	xor.b32  	%r2905, %r2903, %r2904;
	add.s32 	%r2906, %r2900, %r2817;
	add.s32 	%r2907, %r2906, %r2705;
	add.s32 	%r2908, %r2907, %r2905;
	shf.l.wrap.b32 	%r2909, %r2726, %r2726, 25;
	shf.l.wrap.b32 	%r2910, %r2726, %r2726, 14;
	xor.b32  	%r2911, %r2909, %r2910;
	shr.u32 	%r2912, %r2726, 3;
	xor.b32  	%r2913, %r2911, %r2912;
	shf.l.wrap.b32 	%r2914, %r2895, %r2895, 15;
	shf.l.wrap.b32 	%r2915, %r2895, %r2895, 13;
	xor.b32  	%r2916, %r2914, %r2915;
	shr.u32 	%r2917, %r2895, 10;
	xor.b32  	%r2918, %r2916, %r2917;
	add.s32 	%r2919, %r2913, %r2830;
	add.s32 	%r2920, %r2919, %r2713;
	add.s32 	%r2921, %r2920, %r2918;
	shf.l.wrap.b32 	%r2922, %r2739, %r2739, 25;
	shf.l.wrap.b32 	%r2923, %r2739, %r2739, 14;
	xor.b32  	%r2924, %r2922, %r2923;
	shr.u32 	%r2925, %r2739, 3;
	xor.b32  	%r2926, %r2924, %r2925;
	shf.l.wrap.b32 	%r2927, %r2908, %r2908, 15;
	shf.l.wrap.b32 	%r2928, %r2908, %r2908, 13;
	xor.b32  	%r2929, %r2927, %r2928;
	shr.u32 	%r2930, %r2908, 10;
	xor.b32  	%r2931, %r2929, %r2930;
	add.s32 	%r2932, %r2926, %r2843;
	add.s32 	%r2933, %r2932, %r2726;
	add.s32 	%r2934, %r2933, %r2931;
	shf.l.wrap.b32 	%r2935, %r2752, %r2752, 25;
	shf.l.wrap.b32 	%r2936, %r2752, %r2752, 14;
	xor.b32  	%r2937, %r2935, %r2936;
	shr.u32 	%r2938, %r2752, 3;
	xor.b32  	%r2939, %r2937, %r2938;
	shf.l.wrap.b32 	%r2940, %r2921, %r2921, 15;
	shf.l.wrap.b32 	%r2941, %r2921, %r2921, 13;
	xor.b32  	%r2942, %r2940, %r2941;
	shr.u32 	%r2943, %r2921, 10;
	xor.b32  	%r2944, %r2942, %r2943;
	add.s32 	%r2945, %r2939, %r2856;
	add.s32 	%r2946, %r2945, %r2739;
	add.s32 	%r2947, %r2946, %r2944;
	shf.l.wrap.b32 	%r2948, %r2765, %r2765, 25;
	shf.l.wrap.b32 	%r2949, %r2765, %r2765, 14;
	xor.b32  	%r2950, %r2948, %r2949;
	shr.u32 	%r2951, %r2765, 3;
	xor.b32  	%r2952, %r2950, %r2951;
	shf.l.wrap.b32 	%r2953, %r2934, %r2934, 15;
	shf.l.wrap.b32 	%r2954, %r2934, %r2934, 13;
	xor.b32  	%r2955, %r2953, %r2954;
	shr.u32 	%r2956, %r2934, 10;
	xor.b32  	%r2957, %r2955, %r2956;
	add.s32 	%r2958, %r2952, %r2869;
	add.s32 	%r2959, %r2958, %r2752;
	add.s32 	%r2960, %r2959, %r2957;
	shf.l.wrap.b32 	%r2961, %r2778, %r2778, 25;
	shf.l.wrap.b32 	%r2962, %r2778, %r2778, 14;
	xor.b32  	%r2963, %r2961, %r2962;
	shr.u32 	%r2964, %r2778, 3;
	xor.b32  	%r2965, %r2963, %r2964;
	shf.l.wrap.b32 	%r2966, %r2947, %r2947, 15;
	shf.l.wrap.b32 	%r2967, %r2947, %r2947, 13;
	xor.b32  	%r2968, %r2966, %r2967;
	shr.u32 	%r2969, %r2947, 10;
	xor.b32  	%r2970, %r2968, %r2969;
	add.s32 	%r2971, %r2965, %r2882;
	add.s32 	%r2972, %r2971, %r2765;
	add.s32 	%r2973, %r2972, %r2970;
	shf.l.wrap.b32 	%r2974, %r2791, %r2791, 25;
	shf.l.wrap.b32 	%r2975, %r2791, %r2791, 14;
	xor.b32  	%r2976, %r2974, %r2975;
	shr.u32 	%r2977, %r2791, 3;
	xor.b32  	%r2978, %r2976, %r2977;
	shf.l.wrap.b32 	%r2979, %r2960, %r2960, 15;
	shf.l.wrap.b32 	%r2980, %r2960, %r2960, 13;
	xor.b32  	%r2981, %r2979, %r2980;
	shr.u32 	%r2982, %r2960, 10;
	xor.b32  	%r2983, %r2981, %r2982;
	add.s32 	%r2984, %r2978, %r2895;
	add.s32 	%r2985, %r2984, %r2778;
	add.s32 	%r2986, %r2985, %r2983;
	shf.l.wrap.b32 	%r2987, %r2804, %r2804, 25;
	shf.l.wrap.b32 	%r2988, %r2804, %r2804, 14;
	xor.b32  	%r2989, %r2987, %r2988;
	shr.u32 	%r2990, %r2804, 3;
	xor.b32  	%r2991, %r2989, %r2990;
	shf.l.wrap.b32 	%r2992, %r2973, %r2973, 15;
	shf.l.wrap.b32 	%r2993, %r2973, %r2973, 13;
	xor.b32  	%r2994, %r2992, %r2993;
	shr.u32 	%r2995, %r2973, 10;
	xor.b32  	%r2996, %r2994, %r2995;
	add.s32 	%r2997, %r2991, %r2908;
	add.s32 	%r2998, %r2997, %r2791;
	add.s32 	%r2999, %r2998, %r2996;
	shf.l.wrap.b32 	%r3000, %r2817, %r2817, 25;
	shf.l.wrap.b32 	%r3001, %r2817, %r2817, 14;
	xor.b32  	%r3002, %r3000, %r3001;
	shr.u32 	%r3003, %r2817, 3;
	xor.b32  	%r3004, %r3002, %r3003;
	shf.l.wrap.b32 	%r3005, %r2986, %r2986, 15;
	shf.l.wrap.b32 	%r3006, %r2986, %r2986, 13;
	xor.b32  	%r3007, %r3005, %r3006;
	shr.u32 	%r3008, %r2986, 10;
	xor.b32  	%r3009, %r3007, %r3008;
	add.s32 	%r3010, %r3004, %r2921;
	add.s32 	%r3011, %r3010, %r2804;
	add.s32 	%r3012, %r3011, %r3009;
	shf.l.wrap.b32 	%r3013, %r2830, %r2830, 25;
	shf.l.wrap.b32 	%r3014, %r2830, %r2830, 14;
	xor.b32  	%r3015, %r3013, %r3014;
	shr.u32 	%r3016, %r2830, 3;
	xor.b32  	%r3017, %r3015, %r3016;
	shf.l.wrap.b32 	%r3018, %r2999, %r2999, 15;
	shf.l.wrap.b32 	%r3019, %r2999, %r2999, 13;
	xor.b32  	%r3020, %r3018, %r3019;
	shr.u32 	%r3021, %r2999, 10;
	xor.b32  	%r3022, %r3020, %r3021;
	add.s32 	%r3023, %r3017, %r2934;
	add.s32 	%r3024, %r3023, %r2817;
	add.s32 	%r3025, %r3024, %r3022;
	shf.l.wrap.b32 	%r3026, %r2843, %r2843, 25;
	shf.l.wrap.b32 	%r3027, %r2843, %r2843, 14;
	xor.b32  	%r3028, %r3026, %r3027;
	shr.u32 	%r3029, %r2843, 3;
	xor.b32  	%r3030, %r3028, %r3029;
	shf.l.wrap.b32 	%r3031, %r3012, %r3012, 15;
	shf.l.wrap.b32 	%r3032, %r3012, %r3012, 13;
	xor.b32  	%r3033, %r3031, %r3032;
	shr.u32 	%r3034, %r3012, 10;
	xor.b32  	%r3035, %r3033, %r3034;
	add.s32 	%r3036, %r3030, %r2947;
	add.s32 	%r3037, %r3036, %r2830;
	add.s32 	%r3038, %r3037, %r3035;
	shf.l.wrap.b32 	%r3039, %r2856, %r2856, 25;
	shf.l.wrap.b32 	%r3040, %r2856, %r2856, 14;
	xor.b32  	%r3041, %r3039, %r3040;
	shr.u32 	%r3042, %r2856, 3;
	xor.b32  	%r3043, %r3041, %r3042;
	shf.l.wrap.b32 	%r3044, %r3025, %r3025, 15;
	shf.l.wrap.b32 	%r3045, %r3025, %r3025, 13;
	xor.b32  	%r3046, %r3044, %r3045;
	shr.u32 	%r3047, %r3025, 10;
	xor.b32  	%r3048, %r3046, %r3047;
	add.s32 	%r3049, %r3043, %r2960;
	add.s32 	%r3050, %r3049, %r2843;
	add.s32 	%r3051, %r3050, %r3048;
	shf.l.wrap.b32 	%r3052, %r2869, %r2869, 25;
	shf.l.wrap.b32 	%r3053, %r2869, %r2869, 14;
	xor.b32  	%r3054, %r3052, %r3053;
	shr.u32 	%r3055, %r2869, 3;
	xor.b32  	%r3056, %r3054, %r3055;
	shf.l.wrap.b32 	%r3057, %r3038, %r3038, 15;
	shf.l.wrap.b32 	%r3058, %r3038, %r3038, 13;
	xor.b32  	%r3059, %r3057, %r3058;
	shr.u32 	%r3060, %r3038, 10;
	xor.b32  	%r3061, %r3059, %r3060;
	add.s32 	%r3062, %r3056, %r2973;
	add.s32 	%r3063, %r3062, %r2856;
	add.s32 	%r3064, %r3063, %r3061;
	shf.l.wrap.b32 	%r3065, %r2882, %r2882, 25;
	shf.l.wrap.b32 	%r3066, %r2882, %r2882, 14;
	xor.b32  	%r3067, %r3065, %r3066;
	shr.u32 	%r3068, %r2882, 3;
	xor.b32  	%r3069, %r3067, %r3068;
	shf.l.wrap.b32 	%r3070, %r3051, %r3051, 15;
	shf.l.wrap.b32 	%r3071, %r3051, %r3051, 13;
	xor.b32  	%r3072, %r3070, %r3071;
	shr.u32 	%r3073, %r3051, 10;
	xor.b32  	%r3074, %r3072, %r3073;
	add.s32 	%r3075, %r3069, %r2986;
	add.s32 	%r3076, %r3075, %r2869;
	add.s32 	%r3077, %r3076, %r3074;
	shf.l.wrap.b32 	%r3078, %r2895, %r2895, 25;
	shf.l.wrap.b32 	%r3079, %r2895, %r2895, 14;
	xor.b32  	%r3080, %r3078, %r3079;
	shr.u32 	%r3081, %r2895, 3;
	xor.b32  	%r3082, %r3080, %r3081;
	shf.l.wrap.b32 	%r3083, %r3064, %r3064, 15;
	shf.l.wrap.b32 	%r3084, %r3064, %r3064, 13;
	xor.b32  	%r3085, %r3083, %r3084;
	shr.u32 	%r3086, %r3064, 10;
	xor.b32  	%r3087, %r3085, %r3086;
	add.s32 	%r3088, %r3082, %r2999;
	add.s32 	%r3089, %r3088, %r2882;
	add.s32 	%r3090, %r3089, %r3087;
	shf.l.wrap.b32 	%r3091, %r2908, %r2908, 25;
	shf.l.wrap.b32 	%r3092, %r2908, %r2908, 14;
	xor.b32  	%r3093, %r3091, %r3092;
	shr.u32 	%r3094, %r2908, 3;
	xor.b32  	%r3095, %r3093, %r3094;
	shf.l.wrap.b32 	%r3096, %r3077, %r3077, 15;
	shf.l.wrap.b32 	%r3097, %r3077, %r3077, 13;
	xor.b32  	%r3098, %r3096, %r3097;
	shr.u32 	%r3099, %r3077, 10;
	xor.b32  	%r3100, %r3098, %r3099;
	add.s32 	%r3101, %r3095, %r3012;
	add.s32 	%r3102, %r3101, %r2895;
	add.s32 	%r3103, %r3102, %r3100;
	shf.l.wrap.b32 	%r3104, %r2921, %r2921, 25;
	shf.l.wrap.b32 	%r3105, %r2921, %r2921, 14;
	xor.b32  	%r3106, %r3104, %r3105;
	shr.u32 	%r3107, %r2921, 3;
	xor.b32  	%r3108, %r3106, %r3107;
	shf.l.wrap.b32 	%r3109, %r3090, %r3090, 15;
	shf.l.wrap.b32 	%r3110, %r3090, %r3090, 13;
	xor.b32  	%r3111, %r3109, %r3110;
	shr.u32 	%r3112, %r3090, 10;
	xor.b32  	%r3113, %r3111, %r3112;
	add.s32 	%r3114, %r3108, %r3025;
	add.s32 	%r3115, %r3114, %r2908;
	add.s32 	%r3116, %r3115, %r3113;
	shf.l.wrap.b32 	%r3117, %r2934, %r2934, 25;
	shf.l.wrap.b32 	%r3118, %r2934, %r2934, 14;
	xor.b32  	%r3119, %r3117, %r3118;
	shr.u32 	%r3120, %r2934, 3;
	xor.b32  	%r3121, %r3119, %r3120;
	shf.l.wrap.b32 	%r3122, %r3103, %r3103, 15;
	shf.l.wrap.b32 	%r3123, %r3103, %r3103, 13;
	xor.b32  	%r3124, %r3122, %r3123;
	shr.u32 	%r3125, %r3103, 10;
	xor.b32  	%r3126, %r3124, %r3125;
	add.s32 	%r3127, %r3121, %r3038;
	add.s32 	%r3128, %r3127, %r2921;
	add.s32 	%r3129, %r3128, %r3126;
	shf.l.wrap.b32 	%r3130, %r2947, %r2947, 25;
	shf.l.wrap.b32 	%r3131, %r2947, %r2947, 14;
	xor.b32  	%r3132, %r3130, %r3131;
	shr.u32 	%r3133, %r2947, 3;
	xor.b32  	%r3134, %r3132, %r3133;
	shf.l.wrap.b32 	%r3135, %r3116, %r3116, 15;
	shf.l.wrap.b32 	%r3136, %r3116, %r3116, 13;
	xor.b32  	%r3137, %r3135, %r3136;
	shr.u32 	%r3138, %r3116, 10;
	xor.b32  	%r3139, %r3137, %r3138;
	add.s32 	%r3140, %r3134, %r3051;
	add.s32 	%r3141, %r3140, %r2934;
	add.s32 	%r3142, %r3141, %r3139;
	shf.l.wrap.b32 	%r3143, %r2960, %r2960, 25;
	shf.l.wrap.b32 	%r3144, %r2960, %r2960, 14;
	xor.b32  	%r3145, %r3143, %r3144;
	shr.u32 	%r3146, %r2960, 3;
	xor.b32  	%r3147, %r3145, %r3146;
	shf.l.wrap.b32 	%r3148, %r3129, %r3129, 15;
	shf.l.wrap.b32 	%r3149, %r3129, %r3129, 13;
	xor.b32  	%r3150, %r3148, %r3149;
	shr.u32 	%r3151, %r3129, 10;
	xor.b32  	%r3152, %r3150, %r3151;
	add.s32 	%r3153, %r3147, %r3064;
	add.s32 	%r3154, %r3153, %r2947;
	add.s32 	%r3155, %r3154, %r3152;
	shf.l.wrap.b32 	%r3156, %r2973, %r2973, 25;
	shf.l.wrap.b32 	%r3157, %r2973, %r2973, 14;
	xor.b32  	%r3158, %r3156, %r3157;
	shr.u32 	%r3159, %r2973, 3;
	xor.b32  	%r3160, %r3158, %r3159;
	shf.l.wrap.b32 	%r3161, %r3142, %r3142, 15;
	shf.l.wrap.b32 	%r3162, %r3142, %r3142, 13;
	xor.b32  	%r3163, %r3161, %r3162;
	shr.u32 	%r3164, %r3142, 10;
	xor.b32  	%r3165, %r3163, %r3164;
	add.s32 	%r3166, %r3160, %r3077;
	add.s32 	%r3167, %r3166, %r2960;
	add.s32 	%r3168, %r3167, %r3165;
	shf.l.wrap.b32 	%r3169, %r2986, %r2986, 25;
	shf.l.wrap.b32 	%r3170, %r2986, %r2986, 14;
	xor.b32  	%r3171, %r3169, %r3170;
	shr.u32 	%r3172, %r2986, 3;
	xor.b32  	%r3173, %r3171, %r3172;
	shf.l.wrap.b32 	%r3174, %r3155, %r3155, 15;
	shf.l.wrap.b32 	%r3175, %r3155, %r3155, 13;
	xor.b32  	%r3176, %r3174, %r3175;
	shr.u32 	%r3177, %r3155, 10;
	xor.b32  	%r3178, %r3176, %r3177;
	add.s32 	%r3179, %r3173, %r3090;
	add.s32 	%r3180, %r3179, %r2973;
	add.s32 	%r3181, %r3180, %r3178;
	shf.l.wrap.b32 	%r3182, %r2999, %r2999, 25;
	shf.l.wrap.b32 	%r3183, %r2999, %r2999, 14;
	xor.b32  	%r3184, %r3182, %r3183;
	shr.u32 	%r3185, %r2999, 3;
	xor.b32  	%r3186, %r3184, %r3185;
	shf.l.wrap.b32 	%r3187, %r3168, %r3168, 15;
	shf.l.wrap.b32 	%r3188, %r3168, %r3168, 13;
	xor.b32  	%r3189, %r3187, %r3188;
	shr.u32 	%r3190, %r3168, 10;
	xor.b32  	%r3191, %r3189, %r3190;
	add.s32 	%r3192, %r3186, %r3103;
	add.s32 	%r3193, %r3192, %r2986;
	add.s32 	%r3194, %r3193, %r3191;
	shf.l.wrap.b32 	%r3195, %r3012, %r3012, 25;
	shf.l.wrap.b32 	%r3196, %r3012, %r3012, 14;
	xor.b32  	%r3197, %r3195, %r3196;
	shr.u32 	%r3198, %r3012, 3;
	xor.b32  	%r3199, %r3197, %r3198;
	shf.l.wrap.b32 	%r3200, %r3181, %r3181, 15;
	shf.l.wrap.b32 	%r3201, %r3181, %r3181, 13;
	xor.b32  	%r3202, %r3200, %r3201;
	shr.u32 	%r3203, %r3181, 10;
	xor.b32  	%r3204, %r3202, %r3203;
	add.s32 	%r3205, %r3199, %r3116;
	add.s32 	%r3206, %r3205, %r2999;
	add.s32 	%r3207, %r3206, %r3204;
	shf.l.wrap.b32 	%r3208, %r3025, %r3025, 25;
	shf.l.wrap.b32 	%r3209, %r3025, %r3025, 14;
	xor.b32  	%r3210, %r3208, %r3209;
	shr.u32 	%r3211, %r3025, 3;
	xor.b32  	%r3212, %r3210, %r3211;
	shf.l.wrap.b32 	%r3213, %r3194, %r3194, 15;
	shf.l.wrap.b32 	%r3214, %r3194, %r3194, 13;
	xor.b32  	%r3215, %r3213, %r3214;
	shr.u32 	%r3216, %r3194, 10;
	xor.b32  	%r3217, %r3215, %r3216;
	add.s32 	%r3218, %r3212, %r3129;
	add.s32 	%r3219, %r3218, %r3012;
	add.s32 	%r3220, %r3219, %r3217;
	shf.l.wrap.b32 	%r3221, %r3038, %r3038, 25;
	shf.l.wrap.b32 	%r3222, %r3038, %r3038, 14;
	xor.b32  	%r3223, %r3221, %r3222;
	shr.u32 	%r3224, %r3038, 3;
	xor.b32  	%r3225, %r3223, %r3224;
	shf.l.wrap.b32 	%r3226, %r3207, %r3207, 15;
	shf.l.wrap.b32 	%r3227, %r3207, %r3207, 13;
	xor.b32  	%r3228, %r3226, %r3227;
	shr.u32 	%r3229, %r3207, 10;
	xor.b32  	%r3230, %r3228, %r3229;
	add.s32 	%r3231, %r3225, %r3142;
	add.s32 	%r3232, %r3231, %r3025;
	add.s32 	%r3233, %r3232, %r3230;
	shf.l.wrap.b32 	%r3234, %r3051, %r3051, 25;
	shf.l.wrap.b32 	%r3235, %r3051, %r3051, 14;
	xor.b32  	%r3236, %r3234, %r3235;
	shr.u32 	%r3237, %r3051, 3;
	xor.b32  	%r3238, %r3236, %r3237;
	shf.l.wrap.b32 	%r3239, %r3220, %r3220, 15;
	shf.l.wrap.b32 	%r3240, %r3220, %r3220, 13;
	xor.b32  	%r3241, %r3239, %r3240;
	shr.u32 	%r3242, %r3220, 10;
	xor.b32  	%r3243, %r3241, %r3242;
	add.s32 	%r3244, %r3238, %r3155;
	add.s32 	%r3245, %r3244, %r3038;
	add.s32 	%r3246, %r3245, %r3243;
	shf.l.wrap.b32 	%r3247, %r3064, %r3064, 25;
	shf.l.wrap.b32 	%r3248, %r3064, %r3064, 14;
	xor.b32  	%r3249, %r3247, %r3248;
	shr.u32 	%r3250, %r3064, 3;
	xor.b32  	%r3251, %r3249, %r3250;
	shf.l.wrap.b32 	%r3252, %r3233, %r3233, 15;
	shf.l.wrap.b32 	%r3253, %r3233, %r3233, 13;
	xor.b32  	%r3254, %r3252, %r3253;
	shr.u32 	%r3255, %r3233, 10;
	xor.b32  	%r3256, %r3254, %r3255;
	add.s32 	%r3257, %r3251, %r3168;
	add.s32 	%r3258, %r3257, %r3051;
	add.s32 	%r3259, %r3258, %r3256;
	shf.l.wrap.b32 	%r3260, %r3077, %r3077, 25;
	shf.l.wrap.b32 	%r3261, %r3077, %r3077, 14;
	xor.b32  	%r3262, %r3260, %r3261;
	shr.u32 	%r3263, %r3077, 3;
	xor.b32  	%r3264, %r3262, %r3263;
	shf.l.wrap.b32 	%r3265, %r3246, %r3246, 15;
	shf.l.wrap.b32 	%r3266, %r3246, %r3246, 13;
	xor.b32  	%r3267, %r3265, %r3266;
	shr.u32 	%r3268, %r3246, 10;
	xor.b32  	%r3269, %r3267, %r3268;
	add.s32 	%r3270, %r3264, %r3181;
	add.s32 	%r3271, %r3270, %r3064;
	add.s32 	%r3272, %r3271, %r3269;
	shf.l.wrap.b32 	%r3273, %r3090, %r3090, 25;
	shf.l.wrap.b32 	%r3274, %r3090, %r3090, 14;
	xor.b32  	%r3275, %r3273, %r3274;
	shr.u32 	%r3276, %r3090, 3;
	xor.b32  	%r3277, %r3275, %r3276;
	shf.l.wrap.b32 	%r3278, %r3259, %r3259, 15;
	shf.l.wrap.b32 	%r3279, %r3259, %r3259, 13;
	xor.b32  	%r3280, %r3278, %r3279;
	shr.u32 	%r3281, %r3259, 10;
	xor.b32  	%r3282, %r3280, %r3281;
	add.s32 	%r3283, %r3277, %r3194;
	add.s32 	%r3284, %r3283, %r3077;
	add.s32 	%r3285, %r3284, %r3282;
	shf.l.wrap.b32 	%r3286, %r3103, %r3103, 25;
	shf.l.wrap.b32 	%r3287, %r3103, %r3103, 14;
	xor.b32  	%r3288, %r3286, %r3287;
	shr.u32 	%r3289, %r3103, 3;
	xor.b32  	%r3290, %r3288, %r3289;
	shf.l.wrap.b32 	%r3291, %r3272, %r3272, 15;
	shf.l.wrap.b32 	%r3292, %r3272, %r3272, 13;
	xor.b32  	%r3293, %r3291, %r3292;
	shr.u32 	%r3294, %r3272, 10;
	xor.b32  	%r3295, %r3293, %r3294;
	add.s32 	%r3296, %r3290, %r3207;
	add.s32 	%r3297, %r3296, %r3090;
	add.s32 	%r3298, %r3297, %r3295;
	shf.l.wrap.b32 	%r3299, %r3116, %r3116, 25;
	shf.l.wrap.b32 	%r3300, %r3116, %r3116, 14;
	xor.b32  	%r3301, %r3299, %r3300;
	shr.u32 	%r3302, %r3116, 3;
	xor.b32  	%r3303, %r3301, %r3302;
	shf.l.wrap.b32 	%r3304, %r3285, %r3285, 15;
	shf.l.wrap.b32 	%r3305, %r3285, %r3285, 13;
	xor.b32  	%r3306, %r3304, %r3305;
	shr.u32 	%r3307, %r3285, 10;
	xor.b32  	%r3308, %r3306, %r3307;
	add.s32 	%r3309, %r3303, %r3220;
	add.s32 	%r3310, %r3309, %r3103;
	add.s32 	%r3311, %r3310, %r3308;
	shf.l.wrap.b32 	%r3312, %r3129, %r3129, 25;
	shf.l.wrap.b32 	%r3313, %r3129, %r3129, 14;
	xor.b32  	%r3314, %r3312, %r3313;
	shr.u32 	%r3315, %r3129, 3;
	xor.b32  	%r3316, %r3314, %r3315;
	shf.l.wrap.b32 	%r3317, %r3298, %r3298, 15;
	shf.l.wrap.b32 	%r3318, %r3298, %r3298, 13;
	xor.b32  	%r3319, %r3317, %r3318;
	shr.u32 	%r3320, %r3298, 10;
	xor.b32  	%r3321, %r3319, %r3320;
	add.s32 	%r3322, %r3316, %r3233;
	add.s32 	%r3323, %r3322, %r3116;
	add.s32 	%r3324, %r3323, %r3321;
	shf.l.wrap.b32 	%r3325, %r3142, %r3142, 25;
	shf.l.wrap.b32 	%r3326, %r3142, %r3142, 14;
	xor.b32  	%r3327, %r3325, %r3326;
	shr.u32 	%r3328, %r3142, 3;
	xor.b32  	%r3329, %r3327, %r3328;
	shf.l.wrap.b32 	%r3330, %r3311, %r3311, 15;
	shf.l.wrap.b32 	%r3331, %r3311, %r3311, 13;
	xor.b32  	%r3332, %r3330, %r3331;
	shr.u32 	%r3333, %r3311, 10;
	xor.b32  	%r3334, %r3332, %r3333;
	add.s32 	%r3335, %r3329, %r3246;
	add.s32 	%r3336, %r3335, %r3129;
	add.s32 	%r3337, %r3336, %r3334;
	ld.local.v2.u32 	{%r3338, %r3339}, [%rd1+88];
	ld.local.v2.u32 	{%r3340, %r3341}, [%rd1+80];
	ld.local.v2.u32 	{%r3342, %r3343}, [%rd1+72];
	ld.local.v2.u32 	{%r3344, %r3345}, [%rd1+64];
	shf.l.wrap.b32 	%r3346, %r3340, %r3340, 26;
	add.s32 	%r3347, %r3339, %r3346;
	shf.l.wrap.b32 	%r3348, %r3340, %r3340, 21;
	shf.l.wrap.b32 	%r3349, %r3340, %r3340, 7;
	xor.b32  	%r3350, %r3349, %r3348;
	xor.b32  	%r3351, %r3350, %r3347;
	xor.b32  	%r3352, %r3338, %r3341;
	not.b32 	%r3353, %r3352;
	and.b32  	%r3354, %r3340, %r3353;
	add.s32 	%r3355, %r3351, %r3354;
	ld.const.u32 	%r3356, [dev_k];
	add.s32 	%r3357, %r3355, %r3356;
	add.s32 	%r3358, %r3357, %r2537;
	shf.l.wrap.b32 	%r3359, %r3344, %r3344, 30;
	shf.l.wrap.b32 	%r3360, %r3344, %r3344, 19;
	xor.b32  	%r3361, %r3359, %r3360;
	shf.l.wrap.b32 	%r3362, %r3344, %r3344, 10;
	xor.b32  	%r3363, %r3361, %r3362;
	xor.b32  	%r3364, %r3345, %r3342;
	and.b32  	%r3365, %r3344, %r3364;
	and.b32  	%r3366, %r3345, %r3342;
	xor.b32  	%r3367, %r3365, %r3366;
	add.s32 	%r3368, %r3363, %r3367;
	add.s32 	%r3369, %r3358, %r3343;
	add.s32 	%r3370, %r3368, %r3358;
	shf.l.wrap.b32 	%r3371, %r3369, %r3369, 26;
	add.s32 	%r3372, %r3338, %r3371;
	shf.l.wrap.b32 	%r3373, %r3369, %r3369, 21;
	shf.l.wrap.b32 	%r3374, %r3369, %r3369, 7;
	xor.b32  	%r3375, %r3374, %r3373;
	xor.b32  	%r3376, %r3375, %r3372;
	xor.b32  	%r3377, %r3341, %r3340;
	not.b32 	%r3378, %r3377;
	and.b32  	%r3379, %r3369, %r3378;
	add.s32 	%r3380, %r3376, %r3379;
	ld.const.u32 	%r3381, [dev_k+4];
	add.s32 	%r3382, %r3380, %r3381;
	add.s32 	%r3383, %r3382, %r2545;
	shf.l.wrap.b32 	%r3384, %r3370, %r3370, 30;
	shf.l.wrap.b32 	%r3385, %r3370, %r3370, 19;
	xor.b32  	%r3386, %r3384, %r3385;
	shf.l.wrap.b32 	%r3387, %r3370, %r3370, 10;
	xor.b32  	%r3388, %r3386, %r3387;
	xor.b32  	%r3389, %r3344, %r3345;
	and.b32  	%r3390, %r3370, %r3389;
	and.b32  	%r3391, %r3344, %r3345;
	xor.b32  	%r3392, %r3390, %r3391;
	add.s32 	%r3393, %r3388, %r3392;
	add.s32 	%r3394, %r3383, %r3342;
	add.s32 	%r3395, %r3393, %r3383;
	shf.l.wrap.b32 	%r3396, %r3394, %r3394, 26;
	add.s32 	%r3397, %r3341, %r3396;
	shf.l.wrap.b32 	%r3398, %r3394, %r3394, 21;
	shf.l.wrap.b32 	%r3399, %r3394, %r3394, 7;
	xor.b32  	%r3400, %r3399, %r3398;
	xor.b32  	%r3401, %r3400, %r3397;
	xor.b32  	%r3402, %r3340, %r3369;
	not.b32 	%r3403, %r3402;
	and.b32  	%r3404, %r3394, %r3403;
	add.s32 	%r3405, %r3401, %r3404;
	ld.const.u32 	%r3406, [dev_k+8];
	add.s32 	%r3407, %r3405, %r3406;
	add.s32 	%r3408, %r3407, %r2561;
	shf.l.wrap.b32 	%r3409, %r3395, %r3395, 30;
	shf.l.wrap.b32 	%r3410, %r3395, %r3395, 19;
	xor.b32  	%r3411, %r3409, %r3410;
	shf.l.wrap.b32 	%r3412, %r3395, %r3395, 10;
	xor.b32  	%r3413, %r3411, %r3412;
	xor.b32  	%r3414, %r3370, %r3344;
	and.b32  	%r3415, %r3395, %r3414;
	and.b32  	%r3416, %r3370, %r3344;
	xor.b32  	%r3417, %r3415, %r3416;
	add.s32 	%r3418, %r3413, %r3417;
	add.s32 	%r3419, %r3408, %r3345;
	add.s32 	%r3420, %r3418, %r3408;
	shf.l.wrap.b32 	%r3421, %r3419, %r3419, 26;
	add.s32 	%r3422, %r3340, %r3421;
	shf.l.wrap.b32 	%r3423, %r3419, %r3419, 21;
	shf.l.wrap.b32 	%r3424, %r3419, %r3419, 7;
	xor.b32  	%r3425, %r3424, %r3423;
	xor.b32  	%r3426, %r3425, %r3422;
	xor.b32  	%r3427, %r3369, %r3394;
	not.b32 	%r3428, %r3427;
	and.b32  	%r3429, %r3419, %r3428;
	add.s32 	%r3430, %r3426, %r3429;
	ld.const.u32 	%r3431, [dev_k+12];
	add.s32 	%r3432, %r3430, %r3431;
	add.s32 	%r3433, %r3432, %r2569;
	shf.l.wrap.b32 	%r3434, %r3420, %r3420, 30;
	shf.l.wrap.b32 	%r3435, %r3420, %r3420, 19;
	xor.b32  	%r3436, %r3434, %r3435;
	shf.l.wrap.b32 	%r3437, %r3420, %r3420, 10;
	xor.b32  	%r3438, %r3436, %r3437;
	xor.b32  	%r3439, %r3395, %r3370;
	and.b32  	%r3440, %r3420, %r3439;
	and.b32  	%r3441, %r3395, %r3370;
	xor.b32  	%r3442, %r3440, %r3441;
	add.s32 	%r3443, %r3438, %r3442;
	add.s32 	%r3444, %r3433, %r3344;
	add.s32 	%r3445, %r3443, %r3433;
	shf.l.wrap.b32 	%r3446, %r3444, %r3444, 26;
	add.s32 	%r3447, %r3369, %r3446;
	shf.l.wrap.b32 	%r3448, %r3444, %r3444, 21;
	shf.l.wrap.b32 	%r3449, %r3444, %r3444, 7;
	xor.b32  	%r3450, %r3449, %r3448;
	xor.b32  	%r3451, %r3450, %r3447;
	xor.b32  	%r3452, %r3394, %r3419;
	not.b32 	%r3453, %r3452;
	and.b32  	%r3454, %r3444, %r3453;
	add.s32 	%r3455, %r3451, %r3454;
	ld.const.u32 	%r3456, [dev_k+16];
	add.s32 	%r3457, %r3455, %r3456;
	add.s32 	%r3458, %r3457, %r2585;
	shf.l.wrap.b32 	%r3459, %r3445, %r3445, 30;
	shf.l.wrap.b32 	%r3460, %r3445, %r3445, 19;
	xor.b32  	%r3461, %r3459, %r3460;
	shf.l.wrap.b32 	%r3462, %r3445, %r3445, 10;
	xor.b32  	%r3463, %r3461, %r3462;
	xor.b32  	%r3464, %r3420, %r3395;
	and.b32  	%r3465, %r3445, %r3464;
	and.b32  	%r3466, %r3420, %r3395;
	xor.b32  	%r3467, %r3465, %r3466;
	add.s32 	%r3468, %r3463, %r3467;
	add.s32 	%r3469, %r3458, %r3370;
	add.s32 	%r3470, %r3468, %r3458;
	shf.l.wrap.b32 	%r3471, %r3469, %r3469, 26;
	add.s32 	%r3472, %r3394, %r3471;
	shf.l.wrap.b32 	%r3473, %r3469, %r3469, 21;
	shf.l.wrap.b32 	%r3474, %r3469, %r3469, 7;
	xor.b32  	%r3475, %r3474, %r3473;
	xor.b32  	%r3476, %r3475, %r3472;
	xor.b32  	%r3477, %r3419, %r3444;
	not.b32 	%r3478, %r3477;
	and.b32  	%r3479, %r3469, %r3478;
	add.s32 	%r3480, %r3476, %r3479;
	ld.const.u32 	%r3481, [dev_k+20];
	add.s32 	%r3482, %r3480, %r3481;
	add.s32 	%r3483, %r3482, %r2593;
	shf.l.wrap.b32 	%r3484, %r3470, %r3470, 30;
	shf.l.wrap.b32 	%r3485, %r3470, %r3470, 19;
	xor.b32  	%r3486, %r3484, %r3485;
	shf.l.wrap.b32 	%r3487, %r3470, %r3470, 10;
	xor.b32  	%r3488, %r3486, %r3487;
	xor.b32  	%r3489, %r3445, %r3420;
	and.b32  	%r3490, %r3470, %r3489;
	and.b32  	%r3491, %r3445, %r3420;
	xor.b32  	%r3492, %r3490, %r3491;
	add.s32 	%r3493, %r3488, %r3492;
	add.s32 	%r3494, %r3483, %r3395;
	add.s32 	%r3495, %r3493, %r3483;
	shf.l.wrap.b32 	%r3496, %r3494, %r3494, 26;
	add.s32 	%r3497, %r3419, %r3496;
	shf.l.wrap.b32 	%r3498, %r3494, %r3494, 21;
	shf.l.wrap.b32 	%r3499, %r3494, %r3494, 7;
	xor.b32  	%r3500, %r3499, %r3498;
	xor.b32  	%r3501, %r3500, %r3497;
	xor.b32  	%r3502, %r3444, %r3469;
	not.b32 	%r3503, %r3502;
	and.b32  	%r3504, %r3494, %r3503;
	add.s32 	%r3505, %r3501, %r3504;
	ld.const.u32 	%r3506, [dev_k+24];
	add.s32 	%r3507, %r3505, %r3506;
	add.s32 	%r3508, %r3507, %r2609;
	shf.l.wrap.b32 	%r3509, %r3495, %r3495, 30;
	shf.l.wrap.b32 	%r3510, %r3495, %r3495, 19;
	xor.b32  	%r3511, %r3509, %r3510;
	shf.l.wrap.b32 	%r3512, %r3495, %r3495, 10;
	xor.b32  	%r3513, %r3511, %r3512;
	xor.b32  	%r3514, %r3470, %r3445;
	and.b32  	%r3515, %r3495, %r3514;
	and.b32  	%r3516, %r3470, %r3445;
	xor.b32  	%r3517, %r3515, %r3516;
	add.s32 	%r3518, %r3513, %r3517;
	add.s32 	%r3519, %r3508, %r3420;
	add.s32 	%r3520, %r3518, %r3508;
	shf.l.wrap.b32 	%r3521, %r3519, %r3519, 26;
	add.s32 	%r3522, %r3444, %r3521;
	shf.l.wrap.b32 	%r3523, %r3519, %r3519, 21;
	shf.l.wrap.b32 	%r3524, %r3519, %r3519, 7;
	xor.b32  	%r3525, %r3524, %r3523;
	xor.b32  	%r3526, %r3525, %r3522;
	xor.b32  	%r3527, %r3469, %r3494;
	not.b32 	%r3528, %r3527;
	and.b32  	%r3529, %r3519, %r3528;
	add.s32 	%r3530, %r3526, %r3529;
	ld.const.u32 	%r3531, [dev_k+28];
	add.s32 	%r3532, %r3530, %r3531;
	add.s32 	%r3533, %r3532, %r2617;
	shf.l.wrap.b32 	%r3534, %r3520, %r3520, 30;
	shf.l.wrap.b32 	%r3535, %r3520, %r3520, 19;
	xor.b32  	%r3536, %r3534, %r3535;
	shf.l.wrap.b32 	%r3537, %r3520, %r3520, 10;
	xor.b32  	%r3538, %r3536, %r3537;
	xor.b32  	%r3539, %r3495, %r3470;
	and.b32  	%r3540, %r3520, %r3539;
	and.b32  	%r3541, %r3495, %r3470;
	xor.b32  	%r3542, %r3540, %r3541;
	add.s32 	%r3543, %r3538, %r3542;
	add.s32 	%r3544, %r3533, %r3445;
	add.s32 	%r3545, %r3543, %r3533;
	shf.l.wrap.b32 	%r3546, %r3544, %r3544, 26;
	add.s32 	%r3547, %r3469, %r3546;
	shf.l.wrap.b32 	%r3548, %r3544, %r3544, 21;
	shf.l.wrap.b32 	%r3549, %r3544, %r3544, 7;
	xor.b32  	%r3550, %r3549, %r3548;
	xor.b32  	%r3551, %r3550, %r3547;
	xor.b32  	%r3552, %r3494, %r3519;
	not.b32 	%r3553, %r3552;
	and.b32  	%r3554, %r3544, %r3553;
	add.s32 	%r3555, %r3551, %r3554;
	ld.const.u32 	%r3556, [dev_k+32];
	add.s32 	%r3557, %r3555, %r3556;
	add.s32 	%r3558, %r3557, %r2633;
	shf.l.wrap.b32 	%r3559, %r3545, %r3545, 30;
	shf.l.wrap.b32 	%r3560, %r3545, %r3545, 19;
	xor.b32  	%r3561, %r3559, %r3560;
	shf.l.wrap.b32 	%r3562, %r3545, %r3545, 10;
	xor.b32  	%r3563, %r3561, %r3562;
	xor.b32  	%r3564, %r3520, %r3495;
	and.b32  	%r3565, %r3545, %r3564;
	and.b32  	%r3566, %r3520, %r3495;
	xor.b32  	%r3567, %r3565, %r3566;
	add.s32 	%r3568, %r3563, %r3567;
	add.s32 	%r3569, %r3558, %r3470;
	add.s32 	%r3570, %r3568, %r3558;
	shf.l.wrap.b32 	%r3571, %r3569, %r3569, 26;
	add.s32 	%r3572, %r3494, %r3571;
	shf.l.wrap.b32 	%r3573, %r3569, %r3569, 21;
	shf.l.wrap.b32 	%r3574, %r3569, %r3569, 7;
	xor.b32  	%r3575, %r3574, %r3573;
	xor.b32  	%r3576, %r3575, %r3572;
	xor.b32  	%r3577, %r3519, %r3544;
	not.b32 	%r3578, %r3577;
	and.b32  	%r3579, %r3569, %r3578;
	add.s32 	%r3580, %r3576, %r3579;
	ld.const.u32 	%r3581, [dev_k+36];
	add.s32 	%r3582, %r3580, %r3581;
	add.s32 	%r3583, %r3582, %r2641;
	shf.l.wrap.b32 	%r3584, %r3570, %r3570, 30;
	shf.l.wrap.b32 	%r3585, %r3570, %r3570, 19;
	xor.b32  	%r3586, %r3584, %r3585;
	shf.l.wrap.b32 	%r3587, %r3570, %r3570, 10;
	xor.b32  	%r3588, %r3586, %r3587;
	xor.b32  	%r3589, %r3545, %r3520;
	and.b32  	%r3590, %r3570, %r3589;
	and.b32  	%r3591, %r3545, %r3520;
	xor.b32  	%r3592, %r3590, %r3591;
	add.s32 	%r3593, %r3588, %r3592;
	add.s32 	%r3594, %r3583, %r3495;
	add.s32 	%r3595, %r3593, %r3583;
	shf.l.wrap.b32 	%r3596, %r3594, %r3594, 26;
	add.s32 	%r3597, %r3519, %r3596;
	shf.l.wrap.b32 	%r3598, %r3594, %r3594, 21;
	shf.l.wrap.b32 	%r3599, %r3594, %r3594, 7;
	xor.b32  	%r3600, %r3599, %r3598;
	xor.b32  	%r3601, %r3600, %r3597;
	xor.b32  	%r3602, %r3544, %r3569;
	not.b32 	%r3603, %r3602;
	and.b32  	%r3604, %r3594, %r3603;
	add.s32 	%r3605, %r3601, %r3604;
	ld.const.u32 	%r3606, [dev_k+40];
	add.s32 	%r3607, %r3605, %r3606;
	add.s32 	%r3608, %r3607, %r2657;
	shf.l.wrap.b32 	%r3609, %r3595, %r3595, 30;
	shf.l.wrap.b32 	%r3610, %r3595, %r3595, 19;
	xor.b32  	%r3611, %r3609, %r3610;
	shf.l.wrap.b32 	%r3612, %r3595, %r3595, 10;
	xor.b32  	%r3613, %r3611, %r3612;
	xor.b32  	%r3614, %r3570, %r3545;
	and.b32  	%r3615, %r3595, %r3614;
	and.b32  	%r3616, %r3570, %r3545;
	xor.b32  	%r3617, %r3615, %r3616;
	add.s32 	%r3618, %r3613, %r3617;
	add.s32 	%r3619, %r3608, %r3520;
	add.s32 	%r3620, %r3618, %r3608;
	shf.l.wrap.b32 	%r3621, %r3619, %r3619, 26;
	add.s32 	%r3622, %r3544, %r3621;
	shf.l.wrap.b32 	%r3623, %r3619, %r3619, 21;
	shf.l.wrap.b32 	%r3624, %r3619, %r3619, 7;
	xor.b32  	%r3625, %r3624, %r3623;
	xor.b32  	%r3626, %r3625, %r3622;
	xor.b32  	%r3627, %r3569, %r3594;
	not.b32 	%r3628, %r3627;
	and.b32  	%r3629, %r3619, %r3628;
	add.s32 	%r3630, %r3626, %r3629;
	ld.const.u32 	%r3631, [dev_k+44];
	add.s32 	%r3632, %r3630, %r3631;
	add.s32 	%r3633, %r3632, %r2665;
	shf.l.wrap.b32 	%r3634, %r3620, %r3620, 30;
	shf.l.wrap.b32 	%r3635, %r3620, %r3620, 19;
	xor.b32  	%r3636, %r3634, %r3635;
	shf.l.wrap.b32 	%r3637, %r3620, %r3620, 10;
	xor.b32  	%r3638, %r3636, %r3637;
	xor.b32  	%r3639, %r3595, %r3570;
	and.b32  	%r3640, %r3620, %r3639;
	and.b32  	%r3641, %r3595, %r3570;
	xor.b32  	%r3642, %r3640, %r3641;
	add.s32 	%r3643, %r3638, %r3642;
	add.s32 	%r3644, %r3633, %r3545;
	add.s32 	%r3645, %r3643, %r3633;
	shf.l.wrap.b32 	%r3646, %r3644, %r3644, 26;
	add.s32 	%r3647, %r3569, %r3646;
	shf.l.wrap.b32 	%r3648, %r3644, %r3644, 21;
	shf.l.wrap.b32 	%r3649, %r3644, %r3644, 7;
	xor.b32  	%r3650, %r3649, %r3648;
	xor.b32  	%r3651, %r3650, %r3647;
	xor.b32  	%r3652, %r3594, %r3619;
	not.b32 	%r3653, %r3652;
	and.b32  	%r3654, %r3644, %r3653;
	add.s32 	%r3655, %r3651, %r3654;
	ld.const.u32 	%r3656, [dev_k+48];
	add.s32 	%r3657, %r3655, %r3656;
	add.s32 	%r3658, %r3657, %r2681;
	shf.l.wrap.b32 	%r3659, %r3645, %r3645, 30;
	shf.l.wrap.b32 	%r3660, %r3645, %r3645, 19;
	xor.b32  	%r3661, %r3659, %r3660;
	shf.l.wrap.b32 	%r3662, %r3645, %r3645, 10;
	xor.b32  	%r3663, %r3661, %r3662;
	xor.b32  	%r3664, %r3620, %r3595;
	and.b32  	%r3665, %r3645, %r3664;
	and.b32  	%r3666, %r3620, %r3595;
	xor.b32  	%r3667, %r3665, %r3666;
	add.s32 	%r3668, %r3663, %r3667;
	add.s32 	%r3669, %r3658, %r3570;
	add.s32 	%r3670, %r3668, %r3658;
	shf.l.wrap.b32 	%r3671, %r3669, %r3669, 26;
	add.s32 	%r3672, %r3594, %r3671;
	shf.l.wrap.b32 	%r3673, %r3669, %r3669, 21;
	shf.l.wrap.b32 	%r3674, %r3669, %r3669, 7;
	xor.b32  	%r3675, %r3674, %r3673;
	xor.b32  	%r3676, %r3675, %r3672;
	xor.b32  	%r3677, %r3619, %r3644;
	not.b32 	%r3678, %r3677;
	and.b32  	%r3679, %r3669, %r3678;
	add.s32 	%r3680, %r3676, %r3679;
	ld.const.u32 	%r3681, [dev_k+52];
	add.s32 	%r3682, %r3680, %r3681;
	add.s32 	%r3683, %r3682, %r2689;
	shf.l.wrap.b32 	%r3684, %r3670, %r3670, 30;
	shf.l.wrap.b32 	%r3685, %r3670, %r3670, 19;
	xor.b32  	%r3686, %r3684, %r3685;
	shf.l.wrap.b32 	%r3687, %r3670, %r3670, 10;
	xor.b32  	%r3688, %r3686, %r3687;
	xor.b32  	%r3689, %r3645, %r3620;
	and.b32  	%r3690, %r3670, %r3689;
	and.b32  	%r3691, %r3645, %r3620;
	xor.b32  	%r3692, %r3690, %r3691;
	add.s32 	%r3693, %r3688, %r3692;
	add.s32 	%r3694, %r3683, %r3595;
	add.s32 	%r3695, %r3693, %r3683;
	shf.l.wrap.b32 	%r3696, %r3694, %r3694, 26;
	add.s32 	%r3697, %r3619, %r3696;
	shf.l.wrap.b32 	%r3698, %r3694, %r3694, 21;
	shf.l.wrap.b32 	%r3699, %r3694, %r3694, 7;
	xor.b32  	%r3700, %r3699, %r3698;
	xor.b32  	%r3701, %r3700, %r3697;
	xor.b32  	%r3702, %r3644, %r3669;
	not.b32 	%r3703, %r3702;
	and.b32  	%r3704, %r3694, %r3703;
	add.s32 	%r3705, %r3701, %r3704;
	ld.const.u32 	%r3706, [dev_k+56];
	add.s32 	%r3707, %r3705, %r3706;
	add.s32 	%r3708, %r3707, %r2705;
	shf.l.wrap.b32 	%r3709, %r3695, %r3695, 30;
	shf.l.wrap.b32 	%r3710, %r3695, %r3695, 19;
	xor.b32  	%r3711, %r3709, %r3710;
	shf.l.wrap.b32 	%r3712, %r3695, %r3695, 10;
	xor.b32  	%r3713, %r3711, %r3712;
	xor.b32  	%r3714, %r3670, %r3645;
	and.b32  	%r3715, %r3695, %r3714;
	and.b32  	%r3716, %r3670, %r3645;
	xor.b32  	%r3717, %r3715, %r3716;
	add.s32 	%r3718, %r3713, %r3717;
	add.s32 	%r3719, %r3708, %r3620;
	add.s32 	%r3720, %r3718, %r3708;
	shf.l.wrap.b32 	%r3721, %r3719, %r3719, 26;
	add.s32 	%r3722, %r3644, %r3721;
	shf.l.wrap.b32 	%r3723, %r3719, %r3719, 21;
	shf.l.wrap.b32 	%r3724, %r3719, %r3719, 7;
	xor.b32  	%r3725, %r3724, %r3723;
	xor.b32  	%r3726, %r3725, %r3722;
	xor.b32  	%r3727, %r3669, %r3694;
	not.b32 	%r3728, %r3727;
	and.b32  	%r3729, %r3719, %r3728;
	add.s32 	%r3730, %r3726, %r3729;
	ld.const.u32 	%r3731, [dev_k+60];
	add.s32 	%r3732, %r3730, %r3731;
	add.s32 	%r3733, %r3732, %r2713;
	shf.l.wrap.b32 	%r3734, %r3720, %r3720, 30;
	shf.l.wrap.b32 	%r3735, %r3720, %r3720, 19;
	xor.b32  	%r3736, %r3734, %r3735;
	shf.l.wrap.b32 	%r3737, %r3720, %r3720, 10;
	xor.b32  	%r3738, %r3736, %r3737;
	xor.b32  	%r3739, %r3695, %r3670;
	and.b32  	%r3740, %r3720, %r3739;
	and.b32  	%r3741, %r3695, %r3670;
	xor.b32  	%r3742, %r3740, %r3741;
	add.s32 	%r3743, %r3738, %r3742;
	add.s32 	%r3744, %r3733, %r3645;
	add.s32 	%r3745, %r3743, %r3733;
	shf.l.wrap.b32 	%r3746, %r3744, %r3744, 26;
	add.s32 	%r3747, %r3669, %r3746;
	shf.l.wrap.b32 	%r3748, %r3744, %r3744, 21;
	shf.l.wrap.b32 	%r3749, %r3744, %r3744, 7;
	xor.b32  	%r3750, %r3749, %r3748;
	xor.b32  	%r3751, %r3750, %r3747;
	xor.b32  	%r3752, %r3694, %r3719;
	not.b32 	%r3753, %r3752;
	and.b32  	%r3754, %r3744, %r3753;
	add.s32 	%r3755, %r3751, %r3754;
	ld.const.u32 	%r3756, [dev_k+64];
	add.s32 	%r3757, %r3755, %r3756;
	add.s32 	%r3758, %r3757, %r2726;
	shf.l.wrap.b32 	%r3759, %r3745, %r3745, 30;
	shf.l.wrap.b32 	%r3760, %r3745, %r3745, 19;
	xor.b32  	%r3761, %r3759, %r3760;
	shf.l.wrap.b32 	%r3762, %r3745, %r3745, 10;
	xor.b32  	%r3763, %r3761, %r3762;
	xor.b32  	%r3764, %r3720, %r3695;
	and.b32  	%r3765, %r3745, %r3764;
	and.b32  	%r3766, %r3720, %r3695;
	xor.b32  	%r3767, %r3765, %r3766;
	add.s32 	%r3768, %r3763, %r3767;
	add.s32 	%r3769, %r3758, %r3670;
	add.s32 	%r3770, %r3768, %r3758;
	shf.l.wrap.b32 	%r3771, %r3769, %r3769, 26;
	add.s32 	%r3772, %r3694, %r3771;
	shf.l.wrap.b32 	%r3773, %r3769, %r3769, 21;
	shf.l.wrap.b32 	%r3774, %r3769, %r3769, 7;
	xor.b32  	%r3775, %r3774, %r3773;
	xor.b32  	%r3776, %r3775, %r3772;
	xor.b32  	%r3777, %r3719, %r3744;
	not.b32 	%r3778, %r3777;
	and.b32  	%r3779, %r3769, %r3778;
	add.s32 	%r3780, %r3776, %r3779;
	ld.const.u32 	%r3781, [dev_k+68];
	add.s32 	%r3782, %r3780, %r3781;
	add.s32 	%r3783, %r3782, %r2739;
	shf.l.wrap.b32 	%r3784, %r3770, %r3770, 30;
	shf.l.wrap.b32 	%r3785, %r3770, %r3770, 19;
	xor.b32  	%r3786, %r3784, %r3785;
	shf.l.wrap.b32 	%r3787, %r3770, %r3770, 10;
	xor.b32  	%r3788, %r3786, %r3787;
	xor.b32  	%r3789, %r3745, %r3720;
	and.b32  	%r3790, %r3770, %r3789;
	and.b32  	%r3791, %r3745, %r3720;
	xor.b32  	%r3792, %r3790, %r3791;
	add.s32 	%r3793, %r3788, %r3792;
	add.s32 	%r3794, %r3783, %r3695;
	add.s32 	%r3795, %r3793, %r3783;
	shf.l.wrap.b32 	%r3796, %r3794, %r3794, 26;
	add.s32 	%r3797, %r3719, %r3796;
	shf.l.wrap.b32 	%r3798, %r3794, %r3794, 21;
	shf.l.wrap.b32 	%r3799, %r3794, %r3794, 7;
	xor.b32  	%r3800, %r3799, %r3798;
	xor.b32  	%r3801, %r3800, %r3797;
	xor.b32  	%r3802, %r3744, %r3769;
	not.b32 	%r3803, %r3802;
	and.b32  	%r3804, %r3794, %r3803;
	add.s32 	%r3805, %r3801, %r3804;
	ld.const.u32 	%r3806, [dev_k+72];
	add.s32 	%r3807, %r3805, %r3806;
	add.s32 	%r3808, %r3807, %r2752;
	shf.l.wrap.b32 	%r3809, %r3795, %r3795, 30;
	shf.l.wrap.b32 	%r3810, %r3795, %r3795, 19;
	xor.b32  	%r3811, %r3809, %r3810;
	shf.l.wrap.b32 	%r3812, %r3795, %r3795, 10;
	xor.b32  	%r3813, %r3811, %r3812;
	xor.b32  	%r3814, %r3770, %r3745;
	and.b32  	%r3815, %r3795, %r3814;
	and.b32  	%r3816, %r3770, %r3745;
	xor.b32  	%r3817, %r3815, %r3816;
	add.s32 	%r3818, %r3813, %r3817;
	add.s32 	%r3819, %r3808, %r3720;
	add.s32 	%r3820, %r3818, %r3808;
	shf.l.wrap.b32 	%r3821, %r3819, %r3819, 26;
	add.s32 	%r3822, %r3744, %r3821;
	shf.l.wrap.b32 	%r3823, %r3819, %r3819, 21;
	shf.l.wrap.b32 	%r3824, %r3819, %r3819, 7;
	xor.b32  	%r3825, %r3824, %r3823;
	xor.b32  	%r3826, %r3825, %r3822;
	xor.b32  	%r3827, %r3769, %r3794;
	not.b32 	%r3828, %r3827;
	and.b32  	%r3829, %r3819, %r3828;
	add.s32 	%r3830, %r3826, %r3829;
	ld.const.u32 	%r3831, [dev_k+76];
	add.s32 	%r3832, %r3830, %r3831;
	add.s32 	%r3833, %r3832, %r2765;
	shf.l.wrap.b32 	%r3834, %r3820, %r3820, 30;
	shf.l.wrap.b32 	%r3835, %r3820, %r3820, 19;
	xor.b32  	%r3836, %r3834, %r3835;
	shf.l.wrap.b32 	%r3837, %r3820, %r3820, 10;
	xor.b32  	%r3838, %r3836, %r3837;
	xor.b32  	%r3839, %r3795, %r3770;
	and.b32  	%r3840, %r3820, %r3839;
	and.b32  	%r3841, %r3795, %r3770;
	xor.b32  	%r3842, %r3840, %r3841;
	add.s32 	%r3843, %r3838, %r3842;
	add.s32 	%r3844, %r3833, %r3745;
	add.s32 	%r3845, %r3843, %r3833;
	shf.l.wrap.b32 	%r3846, %r3844, %r3844, 26;
	add.s32 	%r3847, %r3769, %r3846;
	shf.l.wrap.b32 	%r3848, %r3844, %r3844, 21;
	shf.l.wrap.b32 	%r3849, %r3844, %r3844, 7;
	xor.b32  	%r3850, %r3849, %r3848;
	xor.b32  	%r3851, %r3850, %r3847;
	xor.b32  	%r3852, %r3794, %r3819;
	not.b32 	%r3853, %r3852;
	and.b32  	%r3854, %r3844, %r3853;
	add.s32 	%r3855, %r3851, %r3854;
	ld.const.u32 	%r3856, [dev_k+80];
	add.s32 	%r3857, %r3855, %r3856;
	add.s32 	%r3858, %r3857, %r2778;
	shf.l.wrap.b32 	%r3859, %r3845, %r3845, 30;
	shf.l.wrap.b32 	%r3860, %r3845, %r3845, 19;
	xor.b32  	%r3861, %r3859, %r3860;
	shf.l.wrap.b32 	%r3862, %r3845, %r3845, 10;
	xor.b32  	%r3863, %r3861, %r3862;
	xor.b32  	%r3864, %r3820, %r3795;
	and.b32  	%r3865, %r3845, %r3864;
	and.b32  	%r3866, %r3820, %r3795;
	xor.b32  	%r3867, %r3865, %r3866;
	add.s32 	%r3868, %r3863, %r3867;
	add.s32 	%r3869, %r3858, %r3770;
	add.s32 	%r3870, %r3868, %r3858;
	shf.l.wrap.b32 	%r3871, %r3869, %r3869, 26;
	add.s32 	%r3872, %r3794, %r3871;
	shf.l.wrap.b32 	%r3873, %r3869, %r3869, 21;
	shf.l.wrap.b32 	%r3874, %r3869, %r3869, 7;
	xor.b32  	%r3875, %r3874, %r3873;
	xor.b32  	%r3876, %r3875, %r3872;
	xor.b32  	%r3877, %r3819, %r3844;
	not.b32 	%r3878, %r3877;
	and.b32  	%r3879, %r3869, %r3878;
	add.s32 	%r3880, %r3876, %r3879;
	ld.const.u32 	%r3881, [dev_k+84];
	add.s32 	%r3882, %r3880, %r3881;
	add.s32 	%r3883, %r3882, %r2791;
	shf.l.wrap.b32 	%r3884, %r3870, %r3870, 30;
	shf.l.wrap.b32 	%r3885, %r3870, %r3870, 19;
	xor.b32  	%r3886, %r3884, %r3885;
	shf.l.wrap.b32 	%r3887, %r3870, %r3870, 10;
	xor.b32  	%r3888, %r3886, %r3887;
	xor.b32  	%r3889, %r3845, %r3820;
	and.b32  	%r3890, %r3870, %r3889;
	and.b32  	%r3891, %r3845, %r3820;
	xor.b32  	%r3892, %r3890, %r3891;
	add.s32 	%r3893, %r3888, %r3892;
	add.s32 	%r3894, %r3883, %r3795;
	add.s32 	%r3895, %r3893, %r3883;
	shf.l.wrap.b32 	%r3896, %r3894, %r3894, 26;
	add.s32 	%r3897, %r3819, %r3896;
	shf.l.wrap.b32 	%r3898, %r3894, %r3894, 21;
	shf.l.wrap.b32 	%r3899, %r3894, %r3894, 7;
	xor.b32  	%r3900, %r3899, %r3898;
	xor.b32  	%r3901, %r3900, %r3897;
	xor.b32  	%r3902, %r3844, %r3869;
	not.b32 	%r3903, %r3902;
	and.b32  	%r3904, %r3894, %r3903;
	add.s32 	%r3905, %r3901, %r3904;
	ld.const.u32 	%r3906, [dev_k+88];
	add.s32 	%r3907, %r3905, %r3906;
	add.s32 	%r3908, %r3907, %r2804;
	shf.l.wrap.b32 	%r3909, %r3895, %r3895, 30;
	shf.l.wrap.b32 	%r3910, %r3895, %r3895, 19;
	xor.b32  	%r3911, %r3909, %r3910;
	shf.l.wrap.b32 	%r3912, %r3895, %r3895, 10;
	xor.b32  	%r3913, %r3911, %r3912;
	xor.b32  	%r3914, %r3870, %r3845;
	and.b32  	%r3915, %r3895, %r3914;
	and.b32  	%r3916, %r3870, %r3845;
	xor.b32  	%r3917, %r3915, %r3916;
	add.s32 	%r3918, %r3913, %r3917;
	add.s32 	%r3919, %r3908, %r3820;
	add.s32 	%r3920, %r3918, %r3908;
	shf.l.wrap.b32 	%r3921, %r3919, %r3919, 26;
	add.s32 	%r3922, %r3844, %r3921;
	shf.l.wrap.b32 	%r3923, %r3919, %r3919, 21;
	shf.l.wrap.b32 	%r3924, %r3919, %r3919, 7;
	xor.b32  	%r3925, %r3924, %r3923;
	xor.b32  	%r3926, %r3925, %r3922;
	xor.b32  	%r3927, %r3869, %r3894;
	not.b32 	%r3928, %r3927;
	and.b32  	%r3929, %r3919, %r3928;
	add.s32 	%r3930, %r3926, %r3929;
	ld.const.u32 	%r3931, [dev_k+92];
	add.s32 	%r3932, %r3930, %r3931;
	add.s32 	%r3933, %r3932, %r2817;
	shf.l.wrap.b32 	%r3934, %r3920, %r3920, 30;
	shf.l.wrap.b32 	%r3935, %r3920, %r3920, 19;
	xor.b32  	%r3936, %r3934, %r3935;
	shf.l.wrap.b32 	%r3937, %r3920, %r3920, 10;
	xor.b32  	%r3938, %r3936, %r3937;
	xor.b32  	%r3939, %r3895, %r3870;
	and.b32  	%r3940, %r3920, %r3939;
	and.b32  	%r3941, %r3895, %r3870;
	xor.b32  	%r3942, %r3940, %r3941;
	add.s32 	%r3943, %r3938, %r3942;
	add.s32 	%r3944, %r3933, %r3845;
	add.s32 	%r3945, %r3943, %r3933;
	shf.l.wrap.b32 	%r3946, %r3944, %r3944, 26;
	add.s32 	%r3947, %r3869, %r3946;
	shf.l.wrap.b32 	%r3948, %r3944, %r3944, 21;
	shf.l.wrap.b32 	%r3949, %r3944, %r3944, 7;
	xor.b32  	%r3950, %r3949, %r3948;
	xor.b32  	%r3951, %r3950, %r3947;
	xor.b32  	%r3952, %r3894, %r3919;
	not.b32 	%r3953, %r3952;
	and.b32  	%r3954, %r3944, %r3953;
	add.s32 	%r3955, %r3951, %r3954;
	ld.const.u32 	%r3956, [dev_k+96];
	add.s32 	%r3957, %r3955, %r3956;
	add.s32 	%r3958, %r3957, %r2830;
	shf.l.wrap.b32 	%r3959, %r3945, %r3945, 30;
	shf.l.wrap.b32 	%r3960, %r3945, %r3945, 19;
	xor.b32  	%r3961, %r3959, %r3960;
	shf.l.wrap.b32 	%r3962, %r3945, %r3945, 10;
	xor.b32  	%r3963, %r3961, %r3962;
	xor.b32  	%r3964, %r3920, %r3895;
	and.b32  	%r3965, %r3945, %r3964;
	and.b32  	%r3966, %r3920, %r3895;
	xor.b32  	%r3967, %r3965, %r3966;
	add.s32 	%r3968, %r3963, %r3967;
	add.s32 	%r3969, %r3958, %r3870;
	add.s32 	%r3970, %r3968, %r3958;
	shf.l.wrap.b32 	%r3971, %r3969, %r3969, 26;
	add.s32 	%r3972, %r3894, %r3971;
	shf.l.wrap.b32 	%r3973, %r3969, %r3969, 21;
	shf.l.wrap.b32 	%r3974, %r3969, %r3969, 7;
	xor.b32  	%r3975, %r3974, %r3973;
	xor.b32  	%r3976, %r3975, %r3972;
	xor.b32  	%r3977, %r3919, %r3944;
	not.b32 	%r3978, %r3977;
	and.b32  	%r3979, %r3969, %r3978;
	add.s32 	%r3980, %r3976, %r3979;
	ld.const.u32 	%r3981, [dev_k+100];
	add.s32 	%r3982, %r3980, %r3981;
	add.s32 	%r3983, %r3982, %r2843;
	shf.l.wrap.b32 	%r3984, %r3970, %r3970, 30;
	shf.l.wrap.b32 	%r3985, %r3970, %r3970, 19;
	xor.b32  	%r3986, %r3984, %r3985;
	shf.l.wrap.b32 	%r3987, %r3970, %r3970, 10;
	xor.b32  	%r3988, %r3986, %r3987;
	xor.b32  	%r3989, %r3945, %r3920;
	and.b32  	%r3990, %r3970, %r3989;
	and.b32  	%r3991, %r3945, %r3920;
	xor.b32  	%r3992, %r3990, %r3991;
	add.s32 	%r3993, %r3988, %r3992;
	add.s32 	%r3994, %r3983, %r3895;
	add.s32 	%r3995, %r3993, %r3983;
	shf.l.wrap.b32 	%r3996, %r3994, %r3994, 26;
	add.s32 	%r3997, %r3919, %r3996;
	shf.l.wrap.b32 	%r3998, %r3994, %r3994, 21;
	shf.l.wrap.b32 	%r3999, %r3994, %r3994, 7;
	xor.b32  	%r4000, %r3999, %r3998;
	xor.b32  	%r4001, %r4000, %r3997;
	xor.b32  	%r4002, %r3944, %r3969;
	not.b32 	%r4003, %r4002;
	and.b32  	%r4004, %r3994, %r4003;
	add.s32 	%r4005, %r4001, %r4004;
	ld.const.u32 	%r4006, [dev_k+104];
	add.s32 	%r4007, %r4005, %r4006;
	add.s32 	%r4008, %r4007, %r2856;
	shf.l.wrap.b32 	%r4009, %r3995, %r3995, 30;
	shf.l.wrap.b32 	%r4010, %r3995, %r3995, 19;
	xor.b32  	%r4011, %r4009, %r4010;
	shf.l.wrap.b32 	%r4012, %r3995, %r3995, 10;
	xor.b32  	%r4013, %r4011, %r4012;
	xor.b32  	%r4014, %r3970, %r3945;
	and.b32  	%r4015, %r3995, %r4014;
	and.b32  	%r4016, %r3970, %r3945;
	xor.b32  	%r4017, %r4015, %r4016;
	add.s32 	%r4018, %r4013, %r4017;
	add.s32 	%r4019, %r4008, %r3920;
	add.s32 	%r4020, %r4018, %r4008;
	shf.l.wrap.b32 	%r4021, %r4019, %r4019, 26;
	add.s32 	%r4022, %r3944, %r4021;
	shf.l.wrap.b32 	%r4023, %r4019, %r4019, 21;
	shf.l.wrap.b32 	%r4024, %r4019, %r4019, 7;
	xor.b32  	%r4025, %r4024, %r4023;
	xor.b32  	%r4026, %r4025, %r4022;
	xor.b32  	%r4027, %r3969, %r3994;
	not.b32 	%r4028, %r4027;
	and.b32  	%r4029, %r4019, %r4028;
	add.s32 	%r4030, %r4026, %r4029;
	ld.const.u32 	%r4031, [dev_k+108];
	add.s32 	%r4032, %r4030, %r4031;
	add.s32 	%r4033, %r4032, %r2869;
	shf.l.wrap.b32 	%r4034, %r4020, %r4020, 30;
	shf.l.wrap.b32 	%r4035, %r4020, %r4020, 19;
	xor.b32  	%r4036, %r4034, %r4035;
	shf.l.wrap.b32 	%r4037, %r4020, %r4020, 10;
	xor.b32  	%r4038, %r4036, %r4037;
	xor.b32  	%r4039, %r3995, %r3970;
	and.b32  	%r4040, %r4020, %r4039;
	and.b32  	%r4041, %r3995, %r3970;
	xor.b32  	%r4042, %r4040, %r4041;
	add.s32 	%r4043, %r4038, %r4042;
	add.s32 	%r4044, %r4033, %r3945;
	add.s32 	%r4045, %r4043, %r4033;
	shf.l.wrap.b32 	%r4046, %r4044, %r4044, 26;
	add.s32 	%r4047, %r3969, %r4046;
	shf.l.wrap.b32 	%r4048, %r4044, %r4044, 21;
	shf.l.wrap.b32 	%r4049, %r4044, %r4044, 7;
	xor.b32  	%r4050, %r4049, %r4048;
	xor.b32  	%r4051, %r4050, %r4047;
	xor.b32  	%r4052, %r3994, %r4019;
	not.b32 	%r4053, %r4052;
	and.b32  	%r4054, %r4044, %r4053;
	add.s32 	%r4055, %r4051, %r4054;
	ld.const.u32 	%r4056, [dev_k+112];
	add.s32 	%r4057, %r4055, %r4056;
	add.s32 	%r4058, %r4057, %r2882;
	shf.l.wrap.b32 	%r4059, %r4045, %r4045, 30;
	shf.l.wrap.b32 	%r4060, %r4045, %r4045, 19;
	xor.b32  	%r4061, %r4059, %r4060;
	shf.l.wrap.b32 	%r4062, %r4045, %r4045, 10;
	xor.b32  	%r4063, %r4061, %r4062;
	xor.b32  	%r4064, %r4020, %r3995;
	and.b32  	%r4065, %r4045, %r4064;
	and.b32  	%r4066, %r4020, %r3995;
	xor.b32  	%r4067, %r4065, %r4066;
	add.s32 	%r4068, %r4063, %r4067;
	add.s32 	%r4069, %r4058, %r3970;
	add.s32 	%r4070, %r4068, %r4058;
	shf.l.wrap.b32 	%r4071, %r4069, %r4069, 26;
	add.s32 	%r4072, %r3994, %r4071;
	shf.l.wrap.b32 	%r4073, %r4069, %r4069, 21;
	shf.l.wrap.b32 	%r4074, %r4069, %r4069, 7;
	xor.b32  	%r4075, %r4074, %r4073;
	xor.b32  	%r4076, %r4075, %r4072;
	xor.b32  	%r4077, %r4019, %r4044;
	not.b32 	%r4078, %r4077;
	and.b32  	%r4079, %r4069, %r4078;
	add.s32 	%r4080, %r4076, %r4079;
	ld.const.u32 	%r4081, [dev_k+116];
	add.s32 	%r4082, %r4080, %r4081;
	add.s32 	%r4083, %r4082, %r2895;
	shf.l.wrap.b32 	%r4084, %r4070, %r4070, 30;
	shf.l.wrap.b32 	%r4085, %r4070, %r4070, 19;
	xor.b32  	%r4086, %r4084, %r4085;
	shf.l.wrap.b32 	%r4087, %r4070, %r4070, 10;
	xor.b32  	%r4088, %r4086, %r4087;
	xor.b32  	%r4089, %r4045, %r4020;
	and.b32  	%r4090, %r4070, %r4089;
	and.b32  	%r4091, %r4045, %r4020;
	xor.b32  	%r4092, %r4090, %r4091;
	add.s32 	%r4093, %r4088, %r4092;
	add.s32 	%r4094, %r4083, %r3995;
	add.s32 	%r4095, %r4093, %r4083;
	shf.l.wrap.b32 	%r4096, %r4094, %r4094, 26;
	add.s32 	%r4097, %r4019, %r4096;
	shf.l.wrap.b32 	%r4098, %r4094, %r4094, 21;
	shf.l.wrap.b32 	%r4099, %r4094, %r4094, 7;
	xor.b32  	%r4100, %r4099, %r4098;
	xor.b32  	%r4101, %r4100, %r4097;
	xor.b32  	%r4102, %r4044, %r4069;
	not.b32 	%r4103, %r4102;
	and.b32  	%r4104, %r4094, %r4103;
	add.s32 	%r4105, %r4101, %r4104;
	ld.const.u32 	%r4106, [dev_k+120];
	add.s32 	%r4107, %r4105, %r4106;
	add.s32 	%r4108, %r4107, %r2908;
	shf.l.wrap.b32 	%r4109, %r4095, %r4095, 30;
	shf.l.wrap.b32 	%r4110, %r4095, %r4095, 19;
	xor.b32  	%r4111, %r4109, %r4110;
	shf.l.wrap.b32 	%r4112, %r4095, %r4095, 10;
	xor.b32  	%r4113, %r4111, %r4112;
	xor.b32  	%r4114, %r4070, %r4045;
	and.b32  	%r4115, %r4095, %r4114;
	and.b32  	%r4116, %r4070, %r4045;
	xor.b32  	%r4117, %r4115, %r4116;
	add.s32 	%r4118, %r4113, %r4117;
	add.s32 	%r4119, %r4108, %r4020;
	add.s32 	%r4120, %r4118, %r4108;
	shf.l.wrap.b32 	%r4121, %r4119, %r4119, 26;
	add.s32 	%r4122, %r4044, %r4121;
	shf.l.wrap.b32 	%r4123, %r4119, %r4119, 21;
	shf.l.wrap.b32 	%r4124, %r4119, %r4119, 7;
	xor.b32  	%r4125, %r4124, %r4123;
	xor.b32  	%r4126, %r4125, %r4122;
	xor.b32  	%r4127, %r4069, %r4094;
	not.b32 	%r4128, %r4127;
	and.b32  	%r4129, %r4119, %r4128;
	add.s32 	%r4130, %r4126, %r4129;
	ld.const.u32 	%r4131, [dev_k+124];
	add.s32 	%r4132, %r4130, %r4131;
	add.s32 	%r4133, %r4132, %r2921;
	shf.l.wrap.b32 	%r4134, %r4120, %r4120, 30;
	shf.l.wrap.b32 	%r4135, %r4120, %r4120, 19;
	xor.b32  	%r4136, %r4134, %r4135;
	shf.l.wrap.b32 	%r4137, %r4120, %r4120, 10;
	xor.b32  	%r4138, %r4136, %r4137;
	xor.b32  	%r4139, %r4095, %r4070;
	and.b32  	%r4140, %r4120, %r4139;
	and.b32  	%r4141, %r4095, %r4070;
	xor.b32  	%r4142, %r4140, %r4141;
	add.s32 	%r4143, %r4138, %r4142;
	add.s32 	%r4144, %r4133, %r4045;
	add.s32 	%r4145, %r4143, %r4133;
	shf.l.wrap.b32 	%r4146, %r4144, %r4144, 26;
	add.s32 	%r4147, %r4069, %r4146;
	shf.l.wrap.b32 	%r4148, %r4144, %r4144, 21;
	shf.l.wrap.b32 	%r4149, %r4144, %r4144, 7;
	xor.b32  	%r4150, %r4149, %r4148;
	xor.b32  	%r4151, %r4150, %r4147;
	xor.b32  	%r4152, %r4094, %r4119;
	not.b32 	%r4153, %r4152;
	and.b32  	%r4154, %r4144, %r4153;
	add.s32 	%r4155, %r4151, %r4154;
	ld.const.u32 	%r4156, [dev_k+128];
	add.s32 	%r4157, %r4155, %r4156;
	add.s32 	%r4158, %r4157, %r2934;
	shf.l.wrap.b32 	%r4159, %r4145, %r4145, 30;
	shf.l.wrap.b32 	%r4160, %r4145, %r4145, 19;
	xor.b32  	%r4161, %r4159, %r4160;
	shf.l.wrap.b32 	%r4162, %r4145, %r4145, 10;
	xor.b32  	%r4163, %r4161, %r4162;
	xor.b32  	%r4164, %r4120, %r4095;
	and.b32  	%r4165, %r4145, %r4164;
	and.b32  	%r4166, %r4120, %r4095;
	xor.b32  	%r4167, %r4165, %r4166;
	add.s32 	%r4168, %r4163, %r4167;
	add.s32 	%r4169, %r4158, %r4070;
	add.s32 	%r4170, %r4168, %r4158;
	shf.l.wrap.b32 	%r4171, %r4169, %r4169, 26;
	add.s32 	%r4172, %r4094, %r4171;
	shf.l.wrap.b32 	%r4173, %r4169, %r4169, 21;
	shf.l.wrap.b32 	%r4174, %r4169, %r4169, 7;
	xor.b32  	%r4175, %r4174, %r4173;
	xor.b32  	%r4176, %r4175, %r4172;
	xor.b32  	%r4177, %r4119, %r4144;
	not.b32 	%r4178, %r4177;
	and.b32  	%r4179, %r4169, %r4178;
	add.s32 	%r4180, %r4176, %r4179;
	ld.const.u32 	%r4181, [dev_k+132];
	add.s32 	%r4182, %r4180, %r4181;
	add.s32 	%r4183, %r4182, %r2947;
	shf.l.wrap.b32 	%r4184, %r4170, %r4170, 30;
	shf.l.wrap.b32 	%r4185, %r4170, %r4170, 19;
	xor.b32  	%r4186, %r4184, %r4185;
	shf.l.wrap.b32 	%r4187, %r4170, %r4170, 10;
	xor.b32  	%r4188, %r4186, %r4187;
	xor.b32  	%r4189, %r4145, %r4120;
	and.b32  	%r4190, %r4170, %r4189;
	and.b32  	%r4191, %r4145, %r4120;
	xor.b32  	%r4192, %r4190, %r4191;
	add.s32 	%r4193, %r4188, %r4192;
	add.s32 	%r4194, %r4183, %r4095;
	add.s32 	%r4195, %r4193, %r4183;
	shf.l.wrap.b32 	%r4196, %r4194, %r4194, 26;
	add.s32 	%r4197, %r4119, %r4196;
	shf.l.wrap.b32 	%r4198, %r4194, %r4194, 21;
	shf.l.wrap.b32 	%r4199, %r4194, %r4194, 7;
	xor.b32  	%r4200, %r4199, %r4198;
	xor.b32  	%r4201, %r4200, %r4197;
	xor.b32  	%r4202, %r4144, %r4169;
	not.b32 	%r4203, %r4202;
	and.b32  	%r4204, %r4194, %r4203;
	add.s32 	%r4205, %r4201, %r4204;
	ld.const.u32 	%r4206, [dev_k+136];
	add.s32 	%r4207, %r4205, %r4206;
	add.s32 	%r4208, %r4207, %r2960;
	shf.l.wrap.b32 	%r4209, %r4195, %r4195, 30;
	shf.l.wrap.b32 	%r4210, %r4195, %r4195, 19;
	xor.b32  	%r4211, %r4209, %r4210;
	shf.l.wrap.b32 	%r4212, %r4195, %r4195, 10;
	xor.b32  	%r4213, %r4211, %r4212;
	xor.b32  	%r4214, %r4170, %r4145;
	and.b32  	%r4215, %r4195, %r4214;
	and.b32  	%r4216, %r4170, %r4145;
	xor.b32  	%r4217, %r4215, %r4216;
	add.s32 	%r4218, %r4213, %r4217;
	add.s32 	%r4219, %r4208, %r4120;
	add.s32 	%r4220, %r4218, %r4208;
	shf.l.wrap.b32 	%r4221, %r4219, %r4219, 26;
	add.s32 	%r4222, %r4144, %r4221;
	shf.l.wrap.b32 	%r4223, %r4219, %r4219, 21;
	shf.l.wrap.b32 	%r4224, %r4219, %r4219, 7;
	xor.b32  	%r4225, %r4224, %r4223;
	xor.b32  	%r4226, %r4225, %r4222;
	xor.b32  	%r4227, %r4169, %r4194;
	not.b32 	%r4228, %r4227;
	and.b32  	%r4229, %r4219, %r4228;
	add.s32 	%r4230, %r4226, %r4229;
	ld.const.u32 	%r4231, [dev_k+140];
	add.s32 	%r4232, %r4230, %r4231;
	add.s32 	%r4233, %r4232, %r2973;
	shf.l.wrap.b32 	%r4234, %r4220, %r4220, 30;
	shf.l.wrap.b32 	%r4235, %r4220, %r4220, 19;
	xor.b32  	%r4236, %r4234, %r4235;
	shf.l.wrap.b32 	%r4237, %r4220, %r4220, 10;
	xor.b32  	%r4238, %r4236, %r4237;
	xor.b32  	%r4239, %r4195, %r4170;
	and.b32  	%r4240, %r4220, %r4239;
	and.b32  	%r4241, %r4195, %r4170;
	xor.b32  	%r4242, %r4240, %r4241;
	add.s32 	%r4243, %r4238, %r4242;
	add.s32 	%r4244, %r4233, %r4145;
	add.s32 	%r4245, %r4243, %r4233;
	shf.l.wrap.b32 	%r4246, %r4244, %r4244, 26;
	add.s32 	%r4247, %r4169, %r4246;
	shf.l.wrap.b32 	%r4248, %r4244, %r4244, 21;
	shf.l.wrap.b32 	%r4249, %r4244, %r4244, 7;
	xor.b32  	%r4250, %r4249, %r4248;
	xor.b32  	%r4251, %r4250, %r4247;
	xor.b32  	%r4252, %r4194, %r4219;
	not.b32 	%r4253, %r4252;
	and.b32  	%r4254, %r4244, %r4253;
	add.s32 	%r4255, %r4251, %r4254;
	ld.const.u32 	%r4256, [dev_k+144];
	add.s32 	%r4257, %r4255, %r4256;
	add.s32 	%r4258, %r4257, %r2986;
	shf.l.wrap.b32 	%r4259, %r4245, %r4245, 30;
	shf.l.wrap.b32 	%r4260, %r4245, %r4245, 19;
	xor.b32  	%r4261, %r4259, %r4260;
	shf.l.wrap.b32 	%r4262, %r4245, %r4245, 10;
	xor.b32  	%r4263, %r4261, %r4262;
	xor.b32  	%r4264, %r4220, %r4195;
	and.b32  	%r4265, %r4245, %r4264;
	and.b32  	%r4266, %r4220, %r4195;
	xor.b32  	%r4267, %r4265, %r4266;
	add.s32 	%r4268, %r4263, %r4267;
	add.s32 	%r4269, %r4258, %r4170;
	add.s32 	%r4270, %r4268, %r4258;
	shf.l.wrap.b32 	%r4271, %r4269, %r4269, 26;
	add.s32 	%r4272, %r4194, %r4271;
	shf.l.wrap.b32 	%r4273, %r4269, %r4269, 21;
	shf.l.wrap.b32 	%r4274, %r4269, %r4269, 7;
	xor.b32  	%r4275, %r4274, %r4273;
	xor.b32  	%r4276, %r4275, %r4272;
	xor.b32  	%r4277, %r4219, %r4244;
	not.b32 	%r4278, %r4277;
	and.b32  	%r4279, %r4269, %r4278;
	add.s32 	%r4280, %r4276, %r4279;
	ld.const.u32 	%r4281, [dev_k+148];
	add.s32 	%r4282, %r4280, %r4281;
	add.s32 	%r4283, %r4282, %r2999;
	shf.l.wrap.b32 	%r4284, %r4270, %r4270, 30;
	shf.l.wrap.b32 	%r4285, %r4270, %r4270, 19;
	xor.b32  	%r4286, %r4284, %r4285;
	shf.l.wrap.b32 	%r4287, %r4270, %r4270, 10;
	xor.b32  	%r4288, %r4286, %r4287;
	xor.b32  	%r4289, %r4245, %r4220;
	and.b32  	%r4290, %r4270, %r4289;
	and.b32  	%r4291, %r4245, %r4220;
	xor.b32  	%r4292, %r4290, %r4291;
	add.s32 	%r4293, %r4288, %r4292;
	add.s32 	%r4294, %r4283, %r4195;
	add.s32 	%r4295, %r4293, %r4283;
	shf.l.wrap.b32 	%r4296, %r4294, %r4294, 26;
	add.s32 	%r4297, %r4219, %r4296;
	shf.l.wrap.b32 	%r4298, %r4294, %r4294, 21;
	shf.l.wrap.b32 	%r4299, %r4294, %r4294, 7;
	xor.b32  	%r4300, %r4299, %r4298;
	xor.b32  	%r4301, %r4300, %r4297;
	xor.b32  	%r4302, %r4244, %r4269;
	not.b32 	%r4303, %r4302;
	and.b32  	%r4304, %r4294, %r4303;
	add.s32 	%r4305, %r4301, %r4304;
	ld.const.u32 	%r4306, [dev_k+152];
	add.s32 	%r4307, %r4305, %r4306;
	add.s32 	%r4308, %r4307, %r3012;
	shf.l.wrap.b32 	%r4309, %r4295, %r4295, 30;
	shf.l.wrap.b32 	%r4310, %r4295, %r4295, 19;
	xor.b32  	%r4311, %r4309, %r4310;
	shf.l.wrap.b32 	%r4312, %r4295, %r4295, 10;
	xor.b32  	%r4313, %r4311, %r4312;
	xor.b32  	%r4314, %r4270, %r4245;
	and.b32  	%r4315, %r4295, %r4314;
	and.b32  	%r4316, %r4270, %r4245;
	xor.b32  	%r4317, %r4315, %r4316;
	add.s32 	%r4318, %r4313, %r4317;
	add.s32 	%r4319, %r4308, %r4220;
	add.s32 	%r4320, %r4318, %r4308;
	shf.l.wrap.b32 	%r4321, %r4319, %r4319, 26;
	add.s32 	%r4322, %r4244, %r4321;
	shf.l.wrap.b32 	%r4323, %r4319, %r4319, 21;
	shf.l.wrap.b32 	%r4324, %r4319, %r4319, 7;
	xor.b32  	%r4325, %r4324, %r4323;
	xor.b32  	%r4326, %r4325, %r4322;
	xor.b32  	%r4327, %r4269, %r4294;
	not.b32 	%r4328, %r4327;
	and.b32  	%r4329, %r4319, %r4328;
	add.s32 	%r4330, %r4326, %r4329;
	ld.const.u32 	%r4331, [dev_k+156];
	add.s32 	%r4332, %r4330, %r4331;
	add.s32 	%r4333, %r4332, %r3025;
	shf.l.wrap.b32 	%r4334, %r4320, %r4320, 30;
	shf.l.wrap.b32 	%r4335, %r4320, %r4320, 19;
	xor.b32  	%r4336, %r4334, %r4335;
	shf.l.wrap.b32 	%r4337, %r4320, %r4320, 10;
	xor.b32  	%r4338, %r4336, %r4337;
	xor.b32  	%r4339, %r4295, %r4270;
	and.b32  	%r4340, %r4320, %r4339;
	and.b32  	%r4341, %r4295, %r4270;
	xor.b32  	%r4342, %r4340, %r4341;
	add.s32 	%r4343, %r4338, %r4342;
	add.s32 	%r4344, %r4333, %r4245;
	add.s32 	%r4345, %r4343, %r4333;
	shf.l.wrap.b32 	%r4346, %r4344, %r4344, 26;
	add.s32 	%r4347, %r4269, %r4346;
	shf.l.wrap.b32 	%r4348, %r4344, %r4344, 21;
	shf.l.wrap.b32 	%r4349, %r4344, %r4344, 7;
	xor.b32  	%r4350, %r4349, %r4348;
	xor.b32  	%r4351, %r4350, %r4347;
	xor.b32  	%r4352, %r4294, %r4319;
	not.b32 	%r4353, %r4352;
	and.b32  	%r4354, %r4344, %r4353;
	add.s32 	%r4355, %r4351, %r4354;
	ld.const.u32 	%r4356, [dev_k+160];
	add.s32 	%r4357, %r4355, %r4356;
	add.s32 	%r4358, %r4357, %r3038;
	shf.l.wrap.b32 	%r4359, %r4345, %r4345, 30;
	shf.l.wrap.b32 	%r4360, %r4345, %r4345, 19;
	xor.b32  	%r4361, %r4359, %r4360;
	shf.l.wrap.b32 	%r4362, %r4345, %r4345, 10;
	xor.b32  	%r4363, %r4361, %r4362;
	xor.b32  	%r4364, %r4320, %r4295;
	and.b32  	%r4365, %r4345, %r4364;
	and.b32  	%r4366, %r4320, %r4295;
	xor.b32  	%r4367, %r4365, %r4366;
	add.s32 	%r4368, %r4363, %r4367;
	add.s32 	%r4369, %r4358, %r4270;
	add.s32 	%r4370, %r4368, %r4358;
	shf.l.wrap.b32 	%r4371, %r4369, %r4369, 26;
	add.s32 	%r4372, %r4294, %r4371;
	shf.l.wrap.b32 	%r4373, %r4369, %r4369, 21;
	shf.l.wrap.b32 	%r4374, %r4369, %r4369, 7;
	xor.b32  	%r4375, %r4374, %r4373;
	xor.b32  	%r4376, %r4375, %r4372;
	xor.b32  	%r4377, %r4319, %r4344;
	not.b32 	%r4378, %r4377;
	and.b32  	%r4379, %r4369, %r4378;
	add.s32 	%r4380, %r4376, %r4379;
	ld.const.u32 	%r4381, [dev_k+164];
	add.s32 	%r4382, %r4380, %r4381;
	add.s32 	%r4383, %r4382, %r3051;
	shf.l.wrap.b32 	%r4384, %r4370, %r4370, 30;
	shf.l.wrap.b32 	%r4385, %r4370, %r4370, 19;
	xor.b32  	%r4386, %r4384, %r4385;
	shf.l.wrap.b32 	%r4387, %r4370, %r4370, 10;
	xor.b32  	%r4388, %r4386, %r4387;
	xor.b32  	%r4389, %r4345, %r4320;
	and.b32  	%r4390, %r4370, %r4389;
	and.b32  	%r4391, %r4345, %r4320;
	xor.b32  	%r4392, %r4390, %r4391;
	add.s32 	%r4393, %r4388, %r4392;
	add.s32 	%r4394, %r4383, %r4295;
	add.s32 	%r4395, %r4393, %r4383;
	shf.l.wrap.b32 	%r4396, %r4394, %r4394, 26;
	add.s32 	%r4397, %r4319, %r4396;
	shf.l.wrap.b32 	%r4398, %r4394, %r4394, 21;
	shf.l.wrap.b32 	%r4399, %r4394, %r4394, 7;
	xor.b32  	%r4400, %r4399, %r4398;
	xor.b32  	%r4401, %r4400, %r4397;
	xor.b32  	%r4402, %r4344, %r4369;
	not.b32 	%r4403, %r4402;
	and.b32  	%r4404, %r4394, %r4403;
	add.s32 	%r4405, %r4401, %r4404;
	ld.const.u32 	%r4406, [dev_k+168];
	add.s32 	%r4407, %r4405, %r4406;
	add.s32 	%r4408, %r4407, %r3064;
	shf.l.wrap.b32 	%r4409, %r4395, %r4395, 30;
	shf.l.wrap.b32 	%r4410, %r4395, %r4395, 19;
	xor.b32  	%r4411, %r4409, %r4410;
	shf.l.wrap.b32 	%r4412, %r4395, %r4395, 10;
	xor.b32  	%r4413, %r4411, %r4412;
	xor.b32  	%r4414, %r4370, %r4345;
	and.b32  	%r4415, %r4395, %r4414;
	and.b32  	%r4416, %r4370, %r4345;
	xor.b32  	%r4417, %r4415, %r4416;
	add.s32 	%r4418, %r4413, %r4417;
	add.s32 	%r4419, %r4408, %r4320;
	add.s32 	%r4420, %r4418, %r4408;
	shf.l.wrap.b32 	%r4421, %r4419, %r4419, 26;
	add.s32 	%r4422, %r4344, %r4421;
	shf.l.wrap.b32 	%r4423, %r4419, %r4419, 21;
	shf.l.wrap.b32 	%r4424, %r4419, %r4419, 7;
	xor.b32  	%r4425, %r4424, %r4423;
	xor.b32  	%r4426, %r4425, %r4422;
	xor.b32  	%r4427, %r4369, %r4394;
	not.b32 	%r4428, %r4427;
	and.b32  	%r4429, %r4419, %r4428;
	add.s32 	%r4430, %r4426, %r4429;
	ld.const.u32 	%r4431, [dev_k+172];
	add.s32 	%r4432, %r4430, %r4431;
	add.s32 	%r4433, %r4432, %r3077;
	shf.l.wrap.b32 	%r4434, %r4420, %r4420, 30;
	shf.l.wrap.b32 	%r4435, %r4420, %r4420, 19;
	xor.b32  	%r4436, %r4434, %r4435;
	shf.l.wrap.b32 	%r4437, %r4420, %r4420, 10;
	xor.b32  	%r4438, %r4436, %r4437;
	xor.b32  	%r4439, %r4395, %r4370;
	and.b32  	%r4440, %r4420, %r4439;
	and.b32  	%r4441, %r4395, %r4370;
	xor.b32  	%r4442, %r4440, %r4441;
	add.s32 	%r4443, %r4438, %r4442;
	add.s32 	%r4444, %r4433, %r4345;
	add.s32 	%r4445, %r4443, %r4433;
	shf.l.wrap.b32 	%r4446, %r4444, %r4444, 26;
	add.s32 	%r4447, %r4369, %r4446;
	shf.l.wrap.b32 	%r4448, %r4444, %r4444, 21;
	shf.l.wrap.b32 	%r4449, %r4444, %r4444, 7;
	xor.b32  	%r4450, %r4449, %r4448;
	xor.b32  	%r4451, %r4450, %r4447;
	xor.b32  	%r4452, %r4394, %r4419;
	not.b32 	%r4453, %r4452;
	and.b32  	%r4454, %r4444, %r4453;
	add.s32 	%r4455, %r4451, %r4454;
	ld.const.u32 	%r4456, [dev_k+176];
	add.s32 	%r4457, %r4455, %r4456;
	add.s32 	%r4458, %r4457, %r3090;
	shf.l.wrap.b32 	%r4459, %r4445, %r4445, 30;
	shf.l.wrap.b32 	%r4460, %r4445, %r4445, 19;
	xor.b32  	%r4461, %r4459, %r4460;
	shf.l.wrap.b32 	%r4462, %r4445, %r4445, 10;
	xor.b32  	%r4463, %r4461, %r4462;
	xor.b32  	%r4464, %r4420, %r4395;
	and.b32  	%r4465, %r4445, %r4464;
	and.b32  	%r4466, %r4420, %r4395;
	xor.b32  	%r4467, %r4465, %r4466;
	add.s32 	%r4468, %r4463, %r4467;
	add.s32 	%r4469, %r4458, %r4370;
	add.s32 	%r4470, %r4468, %r4458;
	shf.l.wrap.b32 	%r4471, %r4469, %r4469, 26;
	add.s32 	%r4472, %r4394, %r4471;
	shf.l.wrap.b32 	%r4473, %r4469, %r4469, 21;
	shf.l.wrap.b32 	%r4474, %r4469, %r4469, 7;
	xor.b32  	%r4475, %r4474, %r4473;
	xor.b32  	%r4476, %r4475, %r4472;
	xor.b32  	%r4477, %r4419, %r4444;
	not.b32 	%r4478, %r4477;
	and.b32  	%r4479, %r4469, %r4478;
	add.s32 	%r4480, %r4476, %r4479;
	ld.const.u32 	%r4481, [dev_k+180];
	add.s32 	%r4482, %r4480, %r4481;
	add.s32 	%r4483, %r4482, %r3103;
	shf.l.wrap.b32 	%r4484, %r4470, %r4470, 30;
	shf.l.wrap.b32 	%r4485, %r4470, %r4470, 19;
	xor.b32  	%r4486, %r4484, %r4485;
	shf.l.wrap.b32 	%r4487, %r4470, %r4470, 10;
	xor.b32  	%r4488, %r4486, %r4487;
	xor.b32  	%r4489, %r4445, %r4420;
	and.b32  	%r4490, %r4470, %r4489;
	and.b32  	%r4491, %r4445, %r4420;
	xor.b32  	%r4492, %r4490, %r4491;
	add.s32 	%r4493, %r4488, %r4492;
	add.s32 	%r4494, %r4483, %r4395;
	add.s32 	%r4495, %r4493, %r4483;
	shf.l.wrap.b32 	%r4496, %r4494, %r4494, 26;
	add.s32 	%r4497, %r4419, %r4496;
	shf.l.wrap.b32 	%r4498, %r4494, %r4494, 21;
	shf.l.wrap.b32 	%r4499, %r4494, %r4494, 7;
	xor.b32  	%r4500, %r4499, %r4498;
	xor.b32  	%r4501, %r4500, %r4497;
	xor.b32  	%r4502, %r4444, %r4469;
	not.b32 	%r4503, %r4502;
	and.b32  	%r4504, %r4494, %r4503;
	add.s32 	%r4505, %r4501, %r4504;
	ld.const.u32 	%r4506, [dev_k+184];
	add.s32 	%r4507, %r4505, %r4506;
	add.s32 	%r4508, %r4507, %r3116;
	shf.l.wrap.b32 	%r4509, %r4495, %r4495, 30;
	shf.l.wrap.b32 	%r4510, %r4495, %r4495, 19;
	xor.b32  	%r4511, %r4509, %r4510;
	shf.l.wrap.b32 	%r4512, %r4495, %r4495, 10;
	xor.b32  	%r4513, %r4511, %r4512;
	xor.b32  	%r4514, %r4470, %r4445;
	and.b32  	%r4515, %r4495, %r4514;
	and.b32  	%r4516, %r4470, %r4445;
	xor.b32  	%r4517, %r4515, %r4516;
	add.s32 	%r4518, %r4513, %r4517;
	add.s32 	%r4519, %r4508, %r4420;
	add.s32 	%r4520, %r4518, %r4508;
	shf.l.wrap.b32 	%r4521, %r4519, %r4519, 26;
	add.s32 	%r4522, %r4444, %r4521;
	shf.l.wrap.b32 	%r4523, %r4519, %r4519, 21;
	shf.l.wrap.b32 	%r4524, %r4519, %r4519, 7;
	xor.b32  	%r4525, %r4524, %r4523;
	xor.b32  	%r4526, %r4525, %r4522;
	xor.b32  	%r4527, %r4469, %r4494;
	not.b32 	%r4528, %r4527;
	and.b32  	%r4529, %r4519, %r4528;
	add.s32 	%r4530, %r4526, %r4529;
	ld.const.u32 	%r4531, [dev_k+188];
	add.s32 	%r4532, %r4530, %r4531;
	add.s32 	%r4533, %r4532, %r3129;
	shf.l.wrap.b32 	%r4534, %r4520, %r4520, 30;
	shf.l.wrap.b32 	%r4535, %r4520, %r4520, 19;
	xor.b32  	%r4536, %r4534, %r4535;
	shf.l.wrap.b32 	%r4537, %r4520, %r4520, 10;
	xor.b32  	%r4538, %r4536, %r4537;
	xor.b32  	%r4539, %r4495, %r4470;
	and.b32  	%r4540, %r4520, %r4539;
	and.b32  	%r4541, %r4495, %r4470;
	xor.b32  	%r4542, %r4540, %r4541;
	add.s32 	%r4543, %r4538, %r4542;
	add.s32 	%r4544, %r4533, %r4445;
	add.s32 	%r4545, %r4543, %r4533;
	shf.l.wrap.b32 	%r4546, %r4544, %r4544, 26;
	add.s32 	%r4547, %r4469, %r4546;
	shf.l.wrap.b32 	%r4548, %r4544, %r4544, 21;
	shf.l.wrap.b32 	%r4549, %r4544, %r4544, 7;
	xor.b32  	%r4550, %r4549, %r4548;
	xor.b32  	%r4551, %r4550, %r4547;
	xor.b32  	%r4552, %r4494, %r4519;
	not.b32 	%r4553, %r4552;
	and.b32  	%r4554, %r4544, %r4553;
	add.s32 	%r4555, %r4551, %r4554;
	ld.const.u32 	%r4556, [dev_k+192];
	add.s32 	%r4557, %r4555, %r4556;
	add.s32 	%r4558, %r4557, %r3142;
	shf.l.wrap.b32 	%r4559, %r4545, %r4545, 30;
	shf.l.wrap.b32 	%r4560, %r4545, %r4545, 19;
	xor.b32  	%r4561, %r4559, %r4560;
	shf.l.wrap.b32 	%r4562, %r4545, %r4545, 10;
	xor.b32  	%r4563, %r4561, %r4562;
	xor.b32  	%r4564, %r4520, %r4495;
	and.b32  	%r4565, %r4545, %r4564;
	and.b32  	%r4566, %r4520, %r4495;
	xor.b32  	%r4567, %r4565, %r4566;
	add.s32 	%r4568, %r4563, %r4567;
	add.s32 	%r4569, %r4558, %r4470;
	add.s32 	%r4570, %r4568, %r4558;
	shf.l.wrap.b32 	%r4571, %r4569, %r4569, 26;
	add.s32 	%r4572, %r4494, %r4571;
	shf.l.wrap.b32 	%r4573, %r4569, %r4569, 21;
	shf.l.wrap.b32 	%r4574, %r4569, %r4569, 7;
	xor.b32  	%r4575, %r4574, %r4573;
	xor.b32  	%r4576, %r4575, %r4572;
	xor.b32  	%r4577, %r4519, %r4544;
	not.b32 	%r4578, %r4577;
	and.b32  	%r4579, %r4569, %r4578;
	add.s32 	%r4580, %r4576, %r4579;
	ld.const.u32 	%r4581, [dev_k+196];
	add.s32 	%r4582, %r4580, %r4581;
	add.s32 	%r4583, %r4582, %r3155;
	shf.l.wrap.b32 	%r4584, %r4570, %r4570, 30;
	shf.l.wrap.b32 	%r4585, %r4570, %r4570, 19;
	xor.b32  	%r4586, %r4584, %r4585;
	shf.l.wrap.b32 	%r4587, %r4570, %r4570, 10;
	xor.b32  	%r4588, %r4586, %r4587;
	xor.b32  	%r4589, %r4545, %r4520;
	and.b32  	%r4590, %r4570, %r4589;
	and.b32  	%r4591, %r4545, %r4520;
	xor.b32  	%r4592, %r4590, %r4591;
	add.s32 	%r4593, %r4588, %r4592;
	add.s32 	%r4594, %r4583, %r4495;
	add.s32 	%r4595, %r4593, %r4583;
	shf.l.wrap.b32 	%r4596, %r4594, %r4594, 26;
	add.s32 	%r4597, %r4519, %r4596;
	shf.l.wrap.b32 	%r4598, %r4594, %r4594, 21;
	shf.l.wrap.b32 	%r4599, %r4594, %r4594, 7;
	xor.b32  	%r4600, %r4599, %r4598;
	xor.b32  	%r4601, %r4600, %r4597;
	xor.b32  	%r4602, %r4544, %r4569;
	not.b32 	%r4603, %r4602;
	and.b32  	%r4604, %r4594, %r4603;
	add.s32 	%r4605, %r4601, %r4604;
	ld.const.u32 	%r4606, [dev_k+200];
	add.s32 	%r4607, %r4605, %r4606;
	add.s32 	%r4608, %r4607, %r3168;
	shf.l.wrap.b32 	%r4609, %r4595, %r4595, 30;
	shf.l.wrap.b32 	%r4610, %r4595, %r4595, 19;
	xor.b32  	%r4611, %r4609, %r4610;
	shf.l.wrap.b32 	%r4612, %r4595, %r4595, 10;
	xor.b32  	%r4613, %r4611, %r4612;
	xor.b32  	%r4614, %r4570, %r4545;
	and.b32  	%r4615, %r4595, %r4614;
	and.b32  	%r4616, %r4570, %r4545;
	xor.b32  	%r4617, %r4615, %r4616;
	add.s32 	%r4618, %r4613, %r4617;
	add.s32 	%r4619, %r4608, %r4520;
	add.s32 	%r4620, %r4618, %r4608;
	shf.l.wrap.b32 	%r4621, %r4619, %r4619, 26;
	add.s32 	%r4622, %r4544, %r4621;
	shf.l.wrap.b32 	%r4623, %r4619, %r4619, 21;
	shf.l.wrap.b32 	%r4624, %r4619, %r4619, 7;
	xor.b32  	%r4625, %r4624, %r4623;
	xor.b32  	%r4626, %r4625, %r4622;
	xor.b32  	%r4627, %r4569, %r4594;
	not.b32 	%r4628, %r4627;
	and.b32  	%r4629, %r4619, %r4628;
	add.s32 	%r4630, %r4626, %r4629;
	ld.const.u32 	%r4631, [dev_k+204];
	add.s32 	%r4632, %r4630, %r4631;
	add.s32 	%r4633, %r4632, %r3181;
	shf.l.wrap.b32 	%r4634, %r4620, %r4620, 30;
	shf.l.wrap.b32 	%r4635, %r4620, %r4620, 19;
	xor.b32  	%r4636, %r4634, %r4635;
	shf.l.wrap.b32 	%r4637, %r4620, %r4620, 10;
	xor.b32  	%r4638, %r4636, %r4637;
	xor.b32  	%r4639, %r4595, %r4570;
	and.b32  	%r4640, %r4620, %r4639;
	and.b32  	%r4641, %r4595, %r4570;
	xor.b32  	%r4642, %r4640, %r4641;
	add.s32 	%r4643, %r4638, %r4642;
	add.s32 	%r4644, %r4633, %r4545;
	add.s32 	%r4645, %r4643, %r4633;
	shf.l.wrap.b32 	%r4646, %r4644, %r4644, 26;
	add.s32 	%r4647, %r4569, %r4646;
	shf.l.wrap.b32 	%r4648, %r4644, %r4644, 21;
	shf.l.wrap.b32 	%r4649, %r4644, %r4644, 7;
	xor.b32  	%r4650, %r4649, %r4648;
	xor.b32  	%r4651, %r4650, %r4647;
	xor.b32  	%r4652, %r4594, %r4619;
	not.b32 	%r4653, %r4652;
	and.b32  	%r4654, %r4644, %r4653;
	add.s32 	%r4655, %r4651, %r4654;
	ld.const.u32 	%r4656, [dev_k+208];
	add.s32 	%r4657, %r4655, %r4656;
	add.s32 	%r4658, %r4657, %r3194;
	shf.l.wrap.b32 	%r4659, %r4645, %r4645, 30;
	shf.l.wrap.b32 	%r4660, %r4645, %r4645, 19;
	xor.b32  	%r4661, %r4659, %r4660;
	shf.l.wrap.b32 	%r4662, %r4645, %r4645, 10;
	xor.b32  	%r4663, %r4661, %r4662;
	xor.b32  	%r4664, %r4620, %r4595;
	and.b32  	%r4665, %r4645, %r4664;
	and.b32  	%r4666, %r4620, %r4595;
	xor.b32  	%r4667, %r4665, %r4666;
	add.s32 	%r4668, %r4663, %r4667;
	add.s32 	%r4669, %r4658, %r4570;
	add.s32 	%r4670, %r4668, %r4658;
	shf.l.wrap.b32 	%r4671, %r4669, %r4669, 26;
	add.s32 	%r4672, %r4594, %r4671;
	shf.l.wrap.b32 	%r4673, %r4669, %r4669, 21;
	shf.l.wrap.b32 	%r4674, %r4669, %r4669, 7;
	xor.b32  	%r4675, %r4674, %r4673;
	xor.b32  	%r4676, %r4675, %r4672;
	xor.b32  	%r4677, %r4619, %r4644;
	not.b32 	%r4678, %r4677;
	and.b32  	%r4679, %r4669, %r4678;
	add.s32 	%r4680, %r4676, %r4679;
	ld.const.u32 	%r4681, [dev_k+212];
	add.s32 	%r4682, %r4680, %r4681;
	add.s32 	%r4683, %r4682, %r3207;
	shf.l.wrap.b32 	%r4684, %r4670, %r4670, 30;
	shf.l.wrap.b32 	%r4685, %r4670, %r4670, 19;
	xor.b32  	%r4686, %r4684, %r4685;
	shf.l.wrap.b32 	%r4687, %r4670, %r4670, 10;
	xor.b32  	%r4688, %r4686, %r4687;
	xor.b32  	%r4689, %r4645, %r4620;
	and.b32  	%r4690, %r4670, %r4689;
	and.b32  	%r4691, %r4645, %r4620;
	xor.b32  	%r4692, %r4690, %r4691;
	add.s32 	%r4693, %r4688, %r4692;
	add.s32 	%r4694, %r4683, %r4595;
	add.s32 	%r4695, %r4693, %r4683;
	shf.l.wrap.b32 	%r4696, %r4694, %r4694, 26;
	add.s32 	%r4697, %r4619, %r4696;
	shf.l.wrap.b32 	%r4698, %r4694, %r4694, 21;
	shf.l.wrap.b32 	%r4699, %r4694, %r4694, 7;
	xor.b32  	%r4700, %r4699, %r4698;
	xor.b32  	%r4701, %r4700, %r4697;
	xor.b32  	%r4702, %r4644, %r4669;
	not.b32 	%r4703, %r4702;
	and.b32  	%r4704, %r4694, %r4703;
	add.s32 	%r4705, %r4701, %r4704;
	ld.const.u32 	%r4706, [dev_k+216];
	add.s32 	%r4707, %r4705, %r4706;
	add.s32 	%r4708, %r4707, %r3220;
	shf.l.wrap.b32 	%r4709, %r4695, %r4695, 30;
	shf.l.wrap.b32 	%r4710, %r4695, %r4695, 19;
	xor.b32  	%r4711, %r4709, %r4710;
	shf.l.wrap.b32 	%r4712, %r4695, %r4695, 10;
	xor.b32  	%r4713, %r4711, %r4712;
	xor.b32  	%r4714, %r4670, %r4645;
	and.b32  	%r4715, %r4695, %r4714;
	and.b32  	%r4716, %r4670, %r4645;
	xor.b32  	%r4717, %r4715, %r4716;
	add.s32 	%r4718, %r4713, %r4717;
	add.s32 	%r4719, %r4708, %r4620;
	add.s32 	%r4720, %r4718, %r4708;
	shf.l.wrap.b32 	%r4721, %r4719, %r4719, 26;
	add.s32 	%r4722, %r4644, %r4721;
	shf.l.wrap.b32 	%r4723, %r4719, %r4719, 21;
	shf.l.wrap.b32 	%r4724, %r4719, %r4719, 7;
	xor.b32  	%r4725, %r4724, %r4723;
	xor.b32  	%r4726, %r4725, %r4722;
	xor.b32  	%r4727, %r4669, %r4694;
	not.b32 	%r4728, %r4727;
	and.b32  	%r4729, %r4719, %r4728;
	add.s32 	%r4730, %r4726, %r4729;
	ld.const.u32 	%r4731, [dev_k+220];
	add.s32 	%r4732, %r4730, %r4731;
	add.s32 	%r4733, %r4732, %r3233;
	shf.l.wrap.b32 	%r4734, %r4720, %r4720, 30;
	shf.l.wrap.b32 	%r4735, %r4720, %r4720, 19;
	xor.b32  	%r4736, %r4734, %r4735;
	shf.l.wrap.b32 	%r4737, %r4720, %r4720, 10;
	xor.b32  	%r4738, %r4736, %r4737;
	xor.b32  	%r4739, %r4695, %r4670;
	and.b32  	%r4740, %r4720, %r4739;
	and.b32  	%r4741, %r4695, %r4670;
	xor.b32  	%r4742, %r4740, %r4741;
	add.s32 	%r4743, %r4738, %r4742;
	add.s32 	%r4744, %r4733, %r4645;
	add.s32 	%r4745, %r4743, %r4733;
	shf.l.wrap.b32 	%r4746, %r4744, %r4744, 26;
	add.s32 	%r4747, %r4669, %r4746;
	shf.l.wrap.b32 	%r4748, %r4744, %r4744, 21;
	shf.l.wrap.b32 	%r4749, %r4744, %r4744, 7;
	xor.b32  	%r4750, %r4749, %r4748;
	xor.b32  	%r4751, %r4750, %r4747;
	xor.b32  	%r4752, %r4694, %r4719;
	not.b32 	%r4753, %r4752;
	and.b32  	%r4754, %r4744, %r4753;
	add.s32 	%r4755, %r4751, %r4754;
	ld.const.u32 	%r4756, [dev_k+224];
	add.s32 	%r4757, %r4755, %r4756;
	add.s32 	%r4758, %r4757, %r3246;
	shf.l.wrap.b32 	%r4759, %r4745, %r4745, 30;
	shf.l.wrap.b32 	%r4760, %r4745, %r4745, 19;
	xor.b32  	%r4761, %r4759, %r4760;
	shf.l.wrap.b32 	%r4762, %r4745, %r4745, 10;
	xor.b32  	%r4763, %r4761, %r4762;
	xor.b32  	%r4764, %r4720, %r4695;
	and.b32  	%r4765, %r4745, %r4764;
	and.b32  	%r4766, %r4720, %r4695;
	xor.b32  	%r4767, %r4765, %r4766;
	add.s32 	%r4768, %r4763, %r4767;
	add.s32 	%r4769, %r4758, %r4670;
	add.s32 	%r4770, %r4768, %r4758;
	shf.l.wrap.b32 	%r4771, %r4769, %r4769, 26;
	add.s32 	%r4772, %r4694, %r4771;
	shf.l.wrap.b32 	%r4773, %r4769, %r4769, 21;
	shf.l.wrap.b32 	%r4774, %r4769, %r4769, 7;
	xor.b32  	%r4775, %r4774, %r4773;
	xor.b32  	%r4776, %r4775, %r4772;
	xor.b32  	%r4777, %r4719, %r4744;
	not.b32 	%r4778, %r4777;
	and.b32  	%r4779, %r4769, %r4778;
	add.s32 	%r4780, %r4776, %r4779;
	ld.const.u32 	%r4781, [dev_k+228];
	add.s32 	%r4782, %r4780, %r4781;
	add.s32 	%r4783, %r4782, %r3259;
	shf.l.wrap.b32 	%r4784, %r4770, %r4770, 30;
	shf.l.wrap.b32 	%r4785, %r4770, %r4770, 19;
	xor.b32  	%r4786, %r4784, %r4785;
	shf.l.wrap.b32 	%r4787, %r4770, %r4770, 10;
	xor.b32  	%r4788, %r4786, %r4787;
	xor.b32  	%r4789, %r4745, %r4720;
	and.b32  	%r4790, %r4770, %r4789;
	and.b32  	%r4791, %r4745, %r4720;
	xor.b32  	%r4792, %r4790, %r4791;
	add.s32 	%r4793, %r4788, %r4792;
	add.s32 	%r4794, %r4783, %r4695;
	add.s32 	%r4795, %r4793, %r4783;
	shf.l.wrap.b32 	%r4796, %r4794, %r4794, 26;
	add.s32 	%r4797, %r4719, %r4796;
	shf.l.wrap.b32 	%r4798, %r4794, %r4794, 21;
	shf.l.wrap.b32 	%r4799, %r4794, %r4794, 7;
	xor.b32  	%r4800, %r4799, %r4798;
	xor.b32  	%r4801, %r4800, %r4797;
	xor.b32  	%r4802, %r4744, %r4769;
	not.b32 	%r4803, %r4802;
	and.b32  	%r4804, %r4794, %r4803;
	add.s32 	%r4805, %r4801, %r4804;
	ld.const.u32 	%r4806, [dev_k+232];
	add.s32 	%r4807, %r4805, %r4806;
	add.s32 	%r4808, %r4807, %r3272;
	shf.l.wrap.b32 	%r4809, %r4795, %r4795, 30;
	shf.l.wrap.b32 	%r4810, %r4795, %r4795, 19;
	xor.b32  	%r4811, %r4809, %r4810;
	shf.l.wrap.b32 	%r4812, %r4795, %r4795, 10;
	xor.b32  	%r4813, %r4811, %r4812;
	xor.b32  	%r4814, %r4770, %r4745;
	and.b32  	%r4815, %r4795, %r4814;
	and.b32  	%r4816, %r4770, %r4745;
	xor.b32  	%r4817, %r4815, %r4816;
	add.s32 	%r4818, %r4813, %r4817;
	add.s32 	%r4819, %r4808, %r4720;
	add.s32 	%r4820, %r4818, %r4808;
	shf.l.wrap.b32 	%r4821, %r4819, %r4819, 26;
	add.s32 	%r4822, %r4744, %r4821;
	shf.l.wrap.b32 	%r4823, %r4819, %r4819, 21;
	shf.l.wrap.b32 	%r4824, %r4819, %r4819, 7;
	xor.b32  	%r4825, %r4824, %r4823;
	xor.b32  	%r4826, %r4825, %r4822;
	xor.b32  	%r4827, %r4769, %r4794;
	not.b32 	%r4828, %r4827;
	and.b32  	%r4829, %r4819, %r4828;
	add.s32 	%r4830, %r4826, %r4829;
	ld.const.u32 	%r4831, [dev_k+236];
	add.s32 	%r4832, %r4830, %r4831;
	add.s32 	%r4833, %r4832, %r3285;
	shf.l.wrap.b32 	%r4834, %r4820, %r4820, 30;
	shf.l.wrap.b32 	%r4835, %r4820, %r4820, 19;
	xor.b32  	%r4836, %r4834, %r4835;
	shf.l.wrap.b32 	%r4837, %r4820, %r4820, 10;
	xor.b32  	%r4838, %r4836, %r4837;
	xor.b32  	%r4839, %r4795, %r4770;
	and.b32  	%r4840, %r4820, %r4839;
	and.b32  	%r4841, %r4795, %r4770;
	xor.b32  	%r4842, %r4840, %r4841;
	add.s32 	%r4843, %r4838, %r4842;
	add.s32 	%r4844, %r4833, %r4745;
	add.s32 	%r4845, %r4843, %r4833;
	shf.l.wrap.b32 	%r4846, %r4844, %r4844, 26;
	add.s32 	%r4847, %r4769, %r4846;
	shf.l.wrap.b32 	%r4848, %r4844, %r4844, 21;
	shf.l.wrap.b32 	%r4849, %r4844, %r4844, 7;
	xor.b32  	%r4850, %r4849, %r4848;
	xor.b32  	%r4851, %r4850, %r4847;
	xor.b32  	%r4852, %r4794, %r4819;
	not.b32 	%r4853, %r4852;
	and.b32  	%r4854, %r4844, %r4853;
	add.s32 	%r4855, %r4851, %r4854;
	ld.const.u32 	%r4856, [dev_k+240];
	add.s32 	%r4857, %r4855, %r4856;
	add.s32 	%r4858, %r4857, %r3298;
	shf.l.wrap.b32 	%r4859, %r4845, %r4845, 30;
	shf.l.wrap.b32 	%r4860, %r4845, %r4845, 19;
	xor.b32  	%r4861, %r4859, %r4860;
	shf.l.wrap.b32 	%r4862, %r4845, %r4845, 10;
	xor.b32  	%r4863, %r4861, %r4862;
	xor.b32  	%r4864, %r4820, %r4795;
	and.b32  	%r4865, %r4845, %r4864;
	and.b32  	%r4866, %r4820, %r4795;
	xor.b32  	%r4867, %r4865, %r4866;
	add.s32 	%r4868, %r4863, %r4867;
	add.s32 	%r4869, %r4858, %r4770;
	add.s32 	%r4870, %r4868, %r4858;
	shf.l.wrap.b32 	%r4871, %r4869, %r4869, 26;
	add.s32 	%r4872, %r4794, %r4871;
	shf.l.wrap.b32 	%r4873, %r4869, %r4869, 21;
	shf.l.wrap.b32 	%r4874, %r4869, %r4869, 7;
	xor.b32  	%r4875, %r4874, %r4873;
	xor.b32  	%r4876, %r4875, %r4872;
	xor.b32  	%r4877, %r4819, %r4844;
	not.b32 	%r4878, %r4877;
	and.b32  	%r4879, %r4869, %r4878;
	add.s32 	%r4880, %r4876, %r4879;
	ld.const.u32 	%r4881, [dev_k+244];
	add.s32 	%r4882, %r4880, %r4881;
	add.s32 	%r4883, %r4882, %r3311;
	shf.l.wrap.b32 	%r4884, %r4870, %r4870, 30;
	shf.l.wrap.b32 	%r4885, %r4870, %r4870, 19;
	xor.b32  	%r4886, %r4884, %r4885;
	shf.l.wrap.b32 	%r4887, %r4870, %r4870, 10;
	xor.b32  	%r4888, %r4886, %r4887;
	xor.b32  	%r4889, %r4845, %r4820;
	and.b32  	%r4890, %r4870, %r4889;
	and.b32  	%r4891, %r4845, %r4820;
	xor.b32  	%r4892, %r4890, %r4891;
	add.s32 	%r4893, %r4888, %r4892;
	add.s32 	%r4894, %r4883, %r4795;
	add.s32 	%r4895, %r4893, %r4883;
	shf.l.wrap.b32 	%r4896, %r4894, %r4894, 26;
	add.s32 	%r4897, %r4819, %r4896;
	shf.l.wrap.b32 	%r4898, %r4894, %r4894, 21;
	shf.l.wrap.b32 	%r4899, %r4894, %r4894, 7;
	xor.b32  	%r4900, %r4899, %r4898;
	xor.b32  	%r4901, %r4900, %r4897;
	xor.b32  	%r4902, %r4844, %r4869;
	not.b32 	%r4903, %r4902;
	and.b32  	%r4904, %r4894, %r4903;
	add.s32 	%r4905, %r4901, %r4904;
	ld.const.u32 	%r4906, [dev_k+248];
	add.s32 	%r4907, %r4905, %r4906;
	add.s32 	%r4908, %r4907, %r3324;
	shf.l.wrap.b32 	%r4909, %r4895, %r4895, 30;
	shf.l.wrap.b32 	%r4910, %r4895, %r4895, 19;
	xor.b32  	%r4911, %r4909, %r4910;
	shf.l.wrap.b32 	%r4912, %r4895, %r4895, 10;
	xor.b32  	%r4913, %r4911, %r4912;
	xor.b32  	%r4914, %r4870, %r4845;
	and.b32  	%r4915, %r4895, %r4914;
	and.b32  	%r4916, %r4870, %r4845;
	xor.b32  	%r4917, %r4915, %r4916;
	add.s32 	%r4918, %r4913, %r4917;
	add.s32 	%r4919, %r4908, %r4820;
	add.s32 	%r4920, %r4918, %r4908;
	shf.l.wrap.b32 	%r4921, %r4919, %r4919, 26;
	add.s32 	%r4922, %r4844, %r4921;
	shf.l.wrap.b32 	%r4923, %r4919, %r4919, 21;
	shf.l.wrap.b32 	%r4924, %r4919, %r4919, 7;
	xor.b32  	%r4925, %r4924, %r4923;
	xor.b32  	%r4926, %r4925, %r4922;
	xor.b32  	%r4927, %r4869, %r4894;
	not.b32 	%r4928, %r4927;
	and.b32  	%r4929, %r4919, %r4928;
	add.s32 	%r4930, %r4926, %r4929;
	ld.const.u32 	%r4931, [dev_k+252];
	add.s32 	%r4932, %r4930, %r4931;
	add.s32 	%r4933, %r4932, %r3337;
	shf.l.wrap.b32 	%r4934, %r4920, %r4920, 30;
	shf.l.wrap.b32 	%r4935, %r4920, %r4920, 19;
	xor.b32  	%r4936, %r4934, %r4935;
	shf.l.wrap.b32 	%r4937, %r4920, %r4920, 10;
	xor.b32  	%r4938, %r4936, %r4937;
	xor.b32  	%r4939, %r4895, %r4870;
	and.b32  	%r4940, %r4920, %r4939;
	and.b32  	%r4941, %r4895, %r4870;
	xor.b32  	%r4942, %r4940, %r4941;
	add.s32 	%r4943, %r4938, %r4942;
	add.s32 	%r4944, %r4933, %r4845;
	add.s32 	%r4945, %r4943, %r4933;
	add.s32 	%r4946, %r3344, %r4945;
	add.s32 	%r4947, %r3345, %r4920;
	st.local.v2.u32 	[%rd1+64], {%r4946, %r4947};
	add.s32 	%r4948, %r3342, %r4895;
	add.s32 	%r4949, %r3343, %r4870;
	st.local.v2.u32 	[%rd1+72], {%r4948, %r4949};
	add.s32 	%r4950, %r3340, %r4944;
	add.s32 	%r4951, %r3341, %r4919;
	st.local.v2.u32 	[%rd1+80], {%r4950, %r4951};
	add.s32 	%r4952, %r3338, %r4894;
	add.s32 	%r4953, %r3339, %r4869;
	st.local.v2.u32 	[%rd1+88], {%r4952, %r4953};
	mov.b32 	%r4954, 0;
	st.local.v2.u32 	[%rd1], {%r4954, %r4954};
	st.local.v2.u32 	[%rd1+8], {%r4954, %r4954};
	st.local.v2.u32 	[%rd1+16], {%r4954, %r4954};
	st.local.v2.u32 	[%rd1+24], {%r4954, %r4954};
	st.local.v2.u32 	[%rd1+32], {%r4954, %r4954};
	st.local.v2.u32 	[%rd1+40], {%r4954, %r4954};
	st.local.v2.u32 	[%rd1+48], {%r4954, %r4954};
$L__BB0_35:
	ld.local.u32 	%r4956, [%rd1+96];
	shl.b32 	%r4957, %r4956, 3;
	cvt.u64.u32 	%rd96, %r4957;
	ld.local.u64 	%rd97, [%rd1+104];
	add.s64 	%rd98, %rd97, %rd96;
	st.local.u64 	[%rd1+104], %rd98;
	shr.u64 	%rd99, %rd98, 8;
	shr.u64 	%rd100, %rd98, 16;
	shr.u64 	%rd101, %rd98, 24;
	shr.u64 	%rd102, %rd98, 40;
	shr.u64 	%rd103, %rd98, 48;
	shr.u64 	%rd104, %rd98, 56;
	cvt.u32.u64 	%r4958, %rd99;
	cvt.u32.u64 	%r4959, %rd98;
	prmt.b32 	%r4960, %r4958, %r4959, 0x3340U;
	cvt.u32.u64 	%r4961, %rd101;
	cvt.u32.u64 	%r4962, %rd100;
	prmt.b32 	%r4963, %r4961, %r4962, 0x3340U;
	prmt.b32 	%r4964, %r4963, %r4960, 0x5410U;
	cvt.u32.u64 	%r4965, %rd102;
	{ .reg .b32 tmp; mov.b64 {tmp, %r4966}, %rd98; }
	prmt.b32 	%r4967, %r4965, %r4966, 0x3340U;
	cvt.u32.u64 	%r4968, %rd104;
	cvt.u32.u64 	%r4969, %rd103;
	prmt.b32 	%r4970, %r4968, %r4969, 0x3340U;
	prmt.b32 	%r4971, %r4970, %r4967, 0x5410U;
	st.local.v2.b32 	[%rd1+56], {%r4971, %r4964};
	ld.local.v2.b32 	{%r4972, %r4973}, [%rd1];
	bfe.u32 	%r4974, %r4973, 16, 8;
	cvt.u16.u32 	%rs79, %r4974;
	bfe.u32 	%r4975, %r4973, 8, 8;
	bfe.u32 	%r4976, %r4973, 0, 8;
	bfe.u32 	%r4977, %r4972, 16, 8;
	cvt.u16.u32 	%rs80, %r4977;
	bfe.u32 	%r4978, %r4972, 8, 8;
	bfe.u32 	%r4979, %r4972, 0, 8;
	shl.b32 	%r4980, %r4979, 24;
	shl.b32 	%r4981, %r4978, 16;
	and.b32  	%r4982, %r4981, 16711680;
	or.b32  	%r4983, %r4982, %r4980;
	and.b16  	%rs81, %rs80, 255;
	mul.wide.u16 	%r4984, %rs81, 256;
	or.b32  	%r4985, %r4983, %r4984;
	bfe.u32 	%r4986, %r4972, 24, 8;
	or.b32  	%r4987, %r4985, %r4986;
	shl.b32 	%r4988, %r4976, 24;
	shl.b32 	%r4989, %r4975, 16;
	and.b32  	%r4990, %r4989, 16711680;
	or.b32  	%r4991, %r4990, %r4988;
	and.b16  	%rs82, %rs79, 255;
	mul.wide.u16 	%r4992, %rs82, 256;
	or.b32  	%r4993, %r4991, %r4992;
	bfe.u32 	%r4994, %r4973, 24, 8;
	or.b32  	%r4995, %r4993, %r4994;
	ld.local.v2.b32 	{%r4996, %r4997}, [%rd1+8];
	bfe.u32 	%r4998, %r4997, 16, 8;
	cvt.u16.u32 	%rs83, %r4998;
	bfe.u32 	%r4999, %r4997, 8, 8;
	bfe.u32 	%r5000, %r4997, 0, 8;
	bfe.u32 	%r5001, %r4996, 16, 8;
	cvt.u16.u32 	%rs84, %r5001;
	bfe.u32 	%r5002, %r4996, 8, 8;
	bfe.u32 	%r5003, %r4996, 0, 8;
	shl.b32 	%r5004, %r5003, 24;
	shl.b32 	%r5005, %r5002, 16;
	and.b32  	%r5006, %r5005, 16711680;
	or.b32  	%r5007, %r5006, %r5004;
	and.b16  	%rs85, %rs84, 255;
	mul.wide.u16 	%r5008, %rs85, 256;
	or.b32  	%r5009, %r5007, %r5008;
	bfe.u32 	%r5010, %r4996, 24, 8;
	or.b32  	%r5011, %r5009, %r5010;
	shl.b32 	%r5012, %r5000, 24;
	shl.b32 	%r5013, %r4999, 16;
	and.b32  	%r5014, %r5013, 16711680;
	or.b32  	%r5015, %r5014, %r5012;
	and.b16  	%rs86, %rs83, 255;
	mul.wide.u16 	%r5016, %rs86, 256;
	or.b32  	%r5017, %r5015, %r5016;
	bfe.u32 	%r5018, %r4997, 24, 8;
	or.b32  	%r5019, %r5017, %r5018;
	ld.local.v2.b32 	{%r5020, %r5021}, [%rd1+16];
	bfe.u32 	%r5022, %r5021, 16, 8;
	cvt.u16.u32 	%rs87, %r5022;
	bfe.u32 	%r5023, %r5021, 8, 8;
	bfe.u32 	%r5024, %r5021, 0, 8;
	bfe.u32 	%r5025, %r5020, 16, 8;
	cvt.u16.u32 	%rs88, %r5025;
	bfe.u32 	%r5026, %r5020, 8, 8;
	bfe.u32 	%r5027, %r5020, 0, 8;
	shl.b32 	%r5028, %r5027, 24;
	shl.b32 	%r5029, %r5026, 16;
	and.b32  	%r5030, %r5029, 16711680;
	or.b32  	%r5031, %r5030, %r5028;
	and.b16  	%rs89, %rs88, 255;
	mul.wide.u16 	%r5032, %rs89, 256;
	or.b32  	%r5033, %r5031, %r5032;
	bfe.u32 	%r5034, %r5020, 24, 8;
	or.b32  	%r5035, %r5033, %r5034;
	shl.b32 	%r5036, %r5024, 24;
	shl.b32 	%r5037, %r5023, 16;
	and.b32  	%r5038, %r5037, 16711680;
	or.b32  	%r5039, %r5038, %r5036;
	and.b16  	%rs90, %rs87, 255;
	mul.wide.u16 	%r5040, %rs90, 256;
	or.b32  	%r5041, %r5039, %r5040;
	bfe.u32 	%r5042, %r5021, 24, 8;
	or.b32  	%r5043, %r5041, %r5042;
	ld.local.v2.b32 	{%r5044, %r5045}, [%rd1+24];
	bfe.u32 	%r5046, %r5045, 16, 8;
	cvt.u16.u32 	%rs91, %r5046;
	bfe.u32 	%r5047, %r5045, 8, 8;
	bfe.u32 	%r5048, %r5045, 0, 8;
	bfe.u32 	%r5049, %r5044, 16, 8;
	cvt.u16.u32 	%rs92, %r5049;
	bfe.u32 	%r5050, %r5044, 8, 8;
	bfe.u32 	%r5051, %r5044, 0, 8;
	shl.b32 	%r5052, %r5051, 24;
	shl.b32 	%r5053, %r5050, 16;
	and.b32  	%r5054, %r5053, 16711680;
	or.b32  	%r5055, %r5054, %r5052;
	and.b16  	%rs93, %rs92, 255;
	mul.wide.u16 	%r5056, %rs93, 256;
	or.b32  	%r5057, %r5055, %r5056;
	bfe.u32 	%r5058, %r5044, 24, 8;
	or.b32  	%r5059, %r5057, %r5058;
	shl.b32 	%r5060, %r5048, 24;
	shl.b32 	%r5061, %r5047, 16;
	and.b32  	%r5062, %r5061, 16711680;
	or.b32  	%r5063, %r5062, %r5060;
	and.b16  	%rs94, %rs91, 255;
	mul.wide.u16 	%r5064, %rs94, 256;
	or.b32  	%r5065, %r5063, %r5064;
	bfe.u32 	%r5066, %r5045, 24, 8;
	or.b32  	%r5067, %r5065, %r5066;
	ld.local.v2.b32 	{%r5068, %r5069}, [%rd1+32];
	bfe.u32 	%r5070, %r5069, 16, 8;
	cvt.u16.u32 	%rs95, %r5070;
	bfe.u32 	%r5071, %r5069, 8, 8;
	bfe.u32 	%r5072, %r5069, 0, 8;
	bfe.u32 	%r5073, %r5068, 16, 8;
	cvt.u16.u32 	%rs96, %r5073;
	bfe.u32 	%r5074, %r5068, 8, 8;
	bfe.u32 	%r5075, %r5068, 0, 8;
	shl.b32 	%r5076, %r5075, 24;
	shl.b32 	%r5077, %r5074, 16;
	and.b32  	%r5078, %r5077, 16711680;
	or.b32  	%r5079, %r5078, %r5076;
	and.b16  	%rs97, %rs96, 255;
	mul.wide.u16 	%r5080, %rs97, 256;
	or.b32  	%r5081, %r5079, %r5080;
	bfe.u32 	%r5082, %r5068, 24, 8;
	or.b32  	%r5083, %r5081, %r5082;
	shl.b32 	%r5084, %r5072, 24;
	shl.b32 	%r5085, %r5071, 16;
	and.b32  	%r5086, %r5085, 16711680;
	or.b32  	%r5087, %r5086, %r5084;
	and.b16  	%rs98, %rs95, 255;
	mul.wide.u16 	%r5088, %rs98, 256;
	or.b32  	%r5089, %r5087, %r5088;
	bfe.u32 	%r5090, %r5069, 24, 8;
	or.b32  	%r5091, %r5089, %r5090;
	ld.local.v2.b32 	{%r5092, %r5093}, [%rd1+40];
	bfe.u32 	%r5094, %r5093, 16, 8;
	cvt.u16.u32 	%rs99, %r5094;
	bfe.u32 	%r5095, %r5093, 8, 8;
	bfe.u32 	%r5096, %r5093, 0, 8;
	bfe.u32 	%r5097, %r5092, 16, 8;
	cvt.u16.u32 	%rs100, %r5097;
	bfe.u32 	%r5098, %r5092, 8, 8;
	bfe.u32 	%r5099, %r5092, 0, 8;
	shl.b32 	%r5100, %r5099, 24;
	shl.b32 	%r5101, %r5098, 16;
	and.b32  	%r5102, %r5101, 16711680;
	or.b32  	%r5103, %r5102, %r5100;
	and.b16  	%rs101, %rs100, 255;
	mul.wide.u16 	%r5104, %rs101, 256;
	or.b32  	%r5105, %r5103, %r5104;
	bfe.u32 	%r5106, %r5092, 24, 8;
	or.b32  	%r5107, %r5105, %r5106;
	shl.b32 	%r5108, %r5096, 24;
	shl.b32 	%r5109, %r5095, 16;
	and.b32  	%r5110, %r5109, 16711680;
	or.b32  	%r5111, %r5110, %r5108;
	and.b16  	%rs102, %rs99, 255;
	mul.wide.u16 	%r5112, %rs102, 256;
	or.b32  	%r5113, %r5111, %r5112;
	bfe.u32 	%r5114, %r5093, 24, 8;
	or.b32  	%r5115, %r5113, %r5114;
	ld.local.v2.b32 	{%r5116, %r5117}, [%rd1+48];
	bfe.u32 	%r5118, %r5117, 16, 8;
	cvt.u16.u32 	%rs103, %r5118;
	bfe.u32 	%r5119, %r5117, 8, 8;
	bfe.u32 	%r5120, %r5117, 0, 8;
	bfe.u32 	%r5121, %r5116, 16, 8;
	cvt.u16.u32 	%rs104, %r5121;
	bfe.u32 	%r5122, %r5116, 8, 8;
	bfe.u32 	%r5123, %r5116, 0, 8;
	shl.b32 	%r5124, %r5123, 24;
	shl.b32 	%r5125, %r5122, 16;
	and.b32  	%r5126, %r5125, 16711680;
	or.b32  	%r5127, %r5126, %r5124;
	and.b16  	%rs105, %rs104, 255;
	mul.wide.u16 	%r5128, %rs105, 256;
	or.b32  	%r5129, %r5127, %r5128;
	bfe.u32 	%r5130, %r5116, 24, 8;
	or.b32  	%r5131, %r5129, %r5130;
	shl.b32 	%r5132, %r5120, 24;
	shl.b32 	%r5133, %r5119, 16;
	and.b32  	%r5134, %r5133, 16711680;
	or.b32  	%r5135, %r5134, %r5132;
	and.b16  	%rs106, %rs103, 255;
	mul.wide.u16 	%r5136, %rs106, 256;
	or.b32  	%r5137, %r5135, %r5136;
	bfe.u32 	%r5138, %r5117, 24, 8;
	or.b32  	%r5139, %r5137, %r5138;
	shl.b32 	%r5140, %r4968, 24;
	shl.b32 	%r5141, %r4969, 16;
	and.b32  	%r5142, %r5141, 16711680;
	or.b32  	%r5143, %r5142, %r5140;
	shl.b32 	%r5144, %r4965, 8;
	and.b32  	%r5145, %r5144, 65280;
	or.b32  	%r5146, %r5143, %r5145;
	and.b32  	%r5147, %r4966, 255;
	or.b32  	%r5148, %r5146, %r5147;
	shl.b32 	%r5149, %r4961, 24;
	shl.b32 	%r5150, %r4962, 16;
	and.b32  	%r5151, %r5150, 16711680;
	or.b32  	%r5152, %r5151, %r5149;
	shl.b32 	%r5153, %r4958, 8;
	and.b32  	%r5154, %r5153, 65280;
	or.b32  	%r5155, %r5152, %r5154;
	and.b32  	%r5156, %r4959, 255;
	or.b32  	%r5157, %r5155, %r5156;
	shf.l.wrap.b32 	%r5158, %r4995, %r4995, 25;
	shf.l.wrap.b32 	%r5159, %r4993, %r4995, 14;
	xor.b32  	%r5160, %r5158, %r5159;
	shr.u32 	%r5161, %r4995, 3;
	xor.b32  	%r5162, %r5160, %r5161;
	shf.l.wrap.b32 	%r5163, %r5143, %r5148, 15;
	shf.l.wrap.b32 	%r5164, %r5143, %r5148, 13;
	xor.b32  	%r5165, %r5163, %r5164;
	shr.u32 	%r5166, %r5146, 10;
	xor.b32  	%r5167, %r5165, %r5166;
	add.s32 	%r5168, %r5162, %r5091;
	add.s32 	%r5169, %r5168, %r4987;
	add.s32 	%r5170, %r5169, %r5167;
	shf.l.wrap.b32 	%r5171, %r5011, %r5011, 25;
	shf.l.wrap.b32 	%r5172, %r5009, %r5011, 14;
	xor.b32  	%r5173, %r5171, %r5172;
	shr.u32 	%r5174, %r5011, 3;
	xor.b32  	%r5175, %r5173, %r5174;
	shf.l.wrap.b32 	%r5176, %r5152, %r5157, 15;
	shf.l.wrap.b32 	%r5177, %r5152, %r5157, 13;
	xor.b32  	%r5178, %r5176, %r5177;
	shr.u32 	%r5179, %r5155, 10;
	xor.b32  	%r5180, %r5178, %r5179;
	add.s32 	%r5181, %r5175, %r5107;
	add.s32 	%r5182, %r5181, %r4995;
	add.s32 	%r5183, %r5182, %r5180;
	shf.l.wrap.b32 	%r5184, %r5019, %r5019, 25;
	shf.l.wrap.b32 	%r5185, %r5017, %r5019, 14;
	xor.b32  	%r5186, %r5184, %r5185;
	shr.u32 	%r5187, %r5019, 3;
	xor.b32  	%r5188, %r5186, %r5187;
	shf.l.wrap.b32 	%r5189, %r5170, %r5170, 15;
	shf.l.wrap.b32 	%r5190, %r5170, %r5170, 13;
	xor.b32  	%r5191, %r5189, %r5190;
	shr.u32 	%r5192, %r5170, 10;
	xor.b32  	%r5193, %r5191, %r5192;
	add.s32 	%r5194, %r5188, %r5115;
	add.s32 	%r5195, %r5194, %r5011;
	add.s32 	%r5196, %r5195, %r5193;
	shf.l.wrap.b32 	%r5197, %r5035, %r5035, 25;
	shf.l.wrap.b32 	%r5198, %r5033, %r5035, 14;
	xor.b32  	%r5199, %r5197, %r5198;
	shr.u32 	%r5200, %r5035, 3;
	xor.b32  	%r5201, %r5199, %r5200;
	shf.l.wrap.b32 	%r5202, %r5183, %r5183, 15;
	shf.l.wrap.b32 	%r5203, %r5183, %r5183, 13;
	xor.b32  	%r5204, %r5202, %r5203;
	shr.u32 	%r5205, %r5183, 10;
	xor.b32  	%r5206, %r5204, %r5205;
	add.s32 	%r5207, %r5201, %r5131;
	add.s32 	%r5208, %r5207, %r5019;
	add.s32 	%r5209, %r5208, %r5206;
	shf.l.wrap.b32 	%r5210, %r5043, %r5043, 25;
	shf.l.wrap.b32 	%r5211, %r5041, %r5043, 14;
	xor.b32  	%r5212, %r5210, %r5211;
	shr.u32 	%r5213, %r5043, 3;
	xor.b32  	%r5214, %r5212, %r5213;
	shf.l.wrap.b32 	%r5215, %r5196, %r5196, 15;
	shf.l.wrap.b32 	%r5216, %r5196, %r5196, 13;
	xor.b32  	%r5217, %r5215, %r5216;
	shr.u32 	%r5218, %r5196, 10;
	xor.b32  	%r5219, %r5217, %r5218;
	add.s32 	%r5220, %r5214, %r5139;
	add.s32 	%r5221, %r5220, %r5035;
	add.s32 	%r5222, %r5221, %r5219;
	shf.l.wrap.b32 	%r5223, %r5059, %r5059, 25;
	shf.l.wrap.b32 	%r5224, %r5057, %r5059, 14;
	xor.b32  	%r5225, %r5223, %r5224;
	shr.u32 	%r5226, %r5059, 3;
	xor.b32  	%r5227, %r5225, %r5226;
	shf.l.wrap.b32 	%r5228, %r5209, %r5209, 15;
	shf.l.wrap.b32 	%r5229, %r5209, %r5209, 13;
	xor.b32  	%r5230, %r5228, %r5229;
	shr.u32 	%r5231, %r5209, 10;
	xor.b32  	%r5232, %r5230, %r5231;
	add.s32 	%r5233, %r5227, %r5148;
	add.s32 	%r5234, %r5233, %r5043;
	add.s32 	%r5235, %r5234, %r5232;
	shf.l.wrap.b32 	%r5236, %r5067, %r5067, 25;
	shf.l.wrap.b32 	%r5237, %r5065, %r5067, 14;
	xor.b32  	%r5238, %r5236, %r5237;
	shr.u32 	%r5239, %r5067, 3;
	xor.b32  	%r5240, %r5238, %r5239;
	shf.l.wrap.b32 	%r5241, %r5222, %r5222, 15;
	shf.l.wrap.b32 	%r5242, %r5222, %r5222, 13;
	xor.b32  	%r5243, %r5241, %r5242;
	shr.u32 	%r5244, %r5222, 10;
	xor.b32  	%r5245, %r5243, %r5244;
	add.s32 	%r5246, %r5240, %r5157;
	add.s32 	%r5247, %r5246, %r5059;
	add.s32 	%r5248, %r5247, %r5245;
	shf.l.wrap.b32 	%r5249, %r5083, %r5083, 25;
	shf.l.wrap.b32 	%r5250, %r5081, %r5083, 14;
	xor.b32  	%r5251, %r5249, %r5250;
	shr.u32 	%r5252, %r5083, 3;
	xor.b32  	%r5253, %r5251, %r5252;
	shf.l.wrap.b32 	%r5254, %r5235, %r5235, 15;
	shf.l.wrap.b32 	%r5255, %r5235, %r5235, 13;
	xor.b32  	%r5256, %r5254, %r5255;
	shr.u32 	%r5257, %r5235, 10;
	xor.b32  	%r5258, %r5256, %r5257;
	add.s32 	%r5259, %r5253, %r5170;
	add.s32 	%r5260, %r5259, %r5067;
	add.s32 	%r5261, %r5260, %r5258;
	shf.l.wrap.b32 	%r5262, %r5091, %r5091, 25;
	shf.l.wrap.b32 	%r5263, %r5089, %r5091, 14;
	xor.b32  	%r5264, %r5262, %r5263;
	shr.u32 	%r5265, %r5091, 3;
	xor.b32  	%r5266, %r5264, %r5265;
	shf.l.wrap.b32 	%r5267, %r5248, %r5248, 15;
	shf.l.wrap.b32 	%r5268, %r5248, %r5248, 13;
	xor.b32  	%r5269, %r5267, %r5268;
	shr.u32 	%r5270, %r5248, 10;
	xor.b32  	%r5271, %r5269, %r5270;
	add.s32 	%r5272, %r5266, %r5183;
	add.s32 	%r5273, %r5272, %r5083;
	add.s32 	%r5274, %r5273, %r5271;
	shf.l.wrap.b32 	%r5275, %r5107, %r5107, 25;
	shf.l.wrap.b32 	%r5276, %r5105, %r5107, 14;
	xor.b32  	%r5277, %r5275, %r5276;
	shr.u32 	%r5278, %r5107, 3;
	xor.b32  	%r5279, %r5277, %r5278;
	shf.l.wrap.b32 	%r5280, %r5261, %r5261, 15;
	shf.l.wrap.b32 	%r5281, %r5261, %r5261, 13;
	xor.b32  	%r5282, %r5280, %r5281;
	shr.u32 	%r5283, %r5261, 10;
	xor.b32  	%r5284, %r5282, %r5283;
	add.s32 	%r5285, %r5279, %r5196;
	add.s32 	%r5286, %r5285, %r5091;
	add.s32 	%r5287, %r5286, %r5284;
	shf.l.wrap.b32 	%r5288, %r5115, %r5115, 25;
	shf.l.wrap.b32 	%r5289, %r5113, %r5115, 14;
	xor.b32  	%r5290, %r5288, %r5289;
	shr.u32 	%r5291, %r5115, 3;
	xor.b32  	%r5292, %r5290, %r5291;
	shf.l.wrap.b32 	%r5293, %r5274, %r5274, 15;
	shf.l.wrap.b32 	%r5294, %r5274, %r5274, 13;
	xor.b32  	%r5295, %r5293, %r5294;
	shr.u32 	%r5296, %r5274, 10;
	xor.b32  	%r5297, %r5295, %r5296;
	add.s32 	%r5298, %r5292, %r5209;
	add.s32 	%r5299, %r5298, %r5107;
	add.s32 	%r5300, %r5299, %r5297;
	shf.l.wrap.b32 	%r5301, %r5131, %r5131, 25;
	shf.l.wrap.b32 	%r5302, %r5129, %r5131, 14;
	xor.b32  	%r5303, %r5301, %r5302;
	shr.u32 	%r5304, %r5131, 3;
	xor.b32  	%r5305, %r5303, %r5304;
	shf.l.wrap.b32 	%r5306, %r5287, %r5287, 15;
	shf.l.wrap.b32 	%r5307, %r5287, %r5287, 13;
	xor.b32  	%r5308, %r5306, %r5307;
	shr.u32 	%r5309, %r5287, 10;
	xor.b32  	%r5310, %r5308, %r5309;
	add.s32 	%r5311, %r5305, %r5222;
	add.s32 	%r5312, %r5311, %r5115;
	add.s32 	%r5313, %r5312, %r5310;
	shf.l.wrap.b32 	%r5314, %r5139, %r5139, 25;
	shf.l.wrap.b32 	%r5315, %r5137, %r5139, 14;
	xor.b32  	%r5316, %r5314, %r5315;
	shr.u32 	%r5317, %r5139, 3;
	xor.b32  	%r5318, %r5316, %r5317;
	shf.l.wrap.b32 	%r5319, %r5300, %r5300, 15;
	shf.l.wrap.b32 	%r5320, %r5300, %r5300, 13;
	xor.b32  	%r5321, %r5319, %r5320;
	shr.u32 	%r5322, %r5300, 10;
	xor.b32  	%r5323, %r5321, %r5322;
	add.s32 	%r5324, %r5318, %r5235;
	add.s32 	%r5325, %r5324, %r5131;
	add.s32 	%r5326, %r5325, %r5323;
	shf.l.wrap.b32 	%r5327, %r5148, %r4966, 25;
	shf.l.wrap.b32 	%r5328, %r5143, %r5148, 14;
	xor.b32  	%r5329, %r5327, %r5328;
	shr.u32 	%r5330, %r5148, 3;
	xor.b32  	%r5331, %r5329, %r5330;
	shf.l.wrap.b32 	%r5332, %r5313, %r5313, 15;
	shf.l.wrap.b32 	%r5333, %r5313, %r5313, 13;
	xor.b32  	%r5334, %r5332, %r5333;
	shr.u32 	%r5335, %r5313, 10;
	xor.b32  	%r5336, %r5334, %r5335;
	add.s32 	%r5337, %r5331, %r5248;
	add.s32 	%r5338, %r5337, %r5139;
	add.s32 	%r5339, %r5338, %r5336;
	shf.l.wrap.b32 	%r5340, %r5157, %r4959, 25;
	shf.l.wrap.b32 	%r5341, %r5152, %r5157, 14;
	xor.b32  	%r5342, %r5340, %r5341;
	shr.u32 	%r5343, %r5157, 3;
	xor.b32  	%r5344, %r5342, %r5343;
	shf.l.wrap.b32 	%r5345, %r5326, %r5326, 15;
	shf.l.wrap.b32 	%r5346, %r5326, %r5326, 13;
	xor.b32  	%r5347, %r5345, %r5346;
	shr.u32 	%r5348, %r5326, 10;
	xor.b32  	%r5349, %r5347, %r5348;
	add.s32 	%r5350, %r5344, %r5261;
	add.s32 	%r5351, %r5350, %r5148;
	add.s32 	%r5352, %r5351, %r5349;
	shf.l.wrap.b32 	%r5353, %r5170, %r5170, 25;
	shf.l.wrap.b32 	%r5354, %r5170, %r5170, 14;
	xor.b32  	%r5355, %r5353, %r5354;
	shr.u32 	%r5356, %r5170, 3;
	xor.b32  	%r5357, %r5355, %r5356;
	shf.l.wrap.b32 	%r5358, %r5339, %r5339, 15;
	shf.l.wrap.b32 	%r5359, %r5339, %r5339, 13;
	xor.b32  	%r5360, %r5358, %r5359;
	shr.u32 	%r5361, %r5339, 10;
	xor.b32  	%r5362, %r5360, %r5361;
	add.s32 	%r5363, %r5357, %r5274;
	add.s32 	%r5364, %r5363, %r5157;
	add.s32 	%r5365, %r5364, %r5362;
	shf.l.wrap.b32 	%r5366, %r5183, %r5183, 25;
	shf.l.wrap.b32 	%r5367, %r5183, %r5183, 14;
	xor.b32  	%r5368, %r5366, %r5367;
	shr.u32 	%r5369, %r5183, 3;
	xor.b32  	%r5370, %r5368, %r5369;
	shf.l.wrap.b32 	%r5371, %r5352, %r5352, 15;
	shf.l.wrap.b32 	%r5372, %r5352, %r5352, 13;
	xor.b32  	%r5373, %r5371, %r5372;
	shr.u32 	%r5374, %r5352, 10;
	xor.b32  	%r5375, %r5373, %r5374;
	add.s32 	%r5376, %r5370, %r5287;
	add.s32 	%r5377, %r5376, %r5170;
	add.s32 	%r5378, %r5377, %r5375;
	shf.l.wrap.b32 	%r5379, %r5196, %r5196, 25;
	shf.l.wrap.b32 	%r5380, %r5196, %r5196, 14;
	xor.b32  	%r5381, %r5379, %r5380;
	shr.u32 	%r5382, %r5196, 3;
	xor.b32  	%r5383, %r5381, %r5382;
	shf.l.wrap.b32 	%r5384, %r5365, %r5365, 15;
	shf.l.wrap.b32 	%r5385, %r5365, %r5365, 13;
	xor.b32  	%r5386, %r5384, %r5385;
	shr.u32 	%r5387, %r5365, 10;
	xor.b32  	%r5388, %r5386, %r5387;
	add.s32 	%r5389, %r5383, %r5300;
	add.s32 	%r5390, %r5389, %r5183;
	add.s32 	%r5391, %r5390, %r5388;
	shf.l.wrap.b32 	%r5392, %r5209, %r5209, 25;
	shf.l.wrap.b32 	%r5393, %r5209, %r5209, 14;
	xor.b32  	%r5394, %r5392, %r5393;
	shr.u32 	%r5395, %r5209, 3;
	xor.b32  	%r5396, %r5394, %r5395;
	shf.l.wrap.b32 	%r5397, %r5378, %r5378, 15;
	shf.l.wrap.b32 	%r5398, %r5378, %r5378, 13;
	xor.b32  	%r5399, %r5397, %r5398;
	shr.u32 	%r5400, %r5378, 10;
	xor.b32  	%r5401, %r5399, %r5400;
	add.s32 	%r5402, %r5396, %r5313;
	add.s32 	%r5403, %r5402, %r5196;
	add.s32 	%r5404, %r5403, %r5401;
	shf.l.wrap.b32 	%r5405, %r5222, %r5222, 25;
	shf.l.wrap.b32 	%r5406, %r5222, %r5222, 14;
	xor.b32  	%r5407, %r5405, %r5406;
	shr.u32 	%r5408, %r5222, 3;
	xor.b32  	%r5409, %r5407, %r5408;
	shf.l.wrap.b32 	%r5410, %r5391, %r5391, 15;
	shf.l.wrap.b32 	%r5411, %r5391, %r5391, 13;
	xor.b32  	%r5412, %r5410, %r5411;
	shr.u32 	%r5413, %r5391, 10;
	xor.b32  	%r5414, %r5412, %r5413;
	add.s32 	%r5415, %r5409, %r5326;
	add.s32 	%r5416, %r5415, %r5209;
	add.s32 	%r5417, %r5416, %r5414;
	shf.l.wrap.b32 	%r5418, %r5235, %r5235, 25;
	shf.l.wrap.b32 	%r5419, %r5235, %r5235, 14;
	xor.b32  	%r5420, %r5418, %r5419;
	shr.u32 	%r5421, %r5235, 3;
	xor.b32  	%r5422, %r5420, %r5421;
	shf.l.wrap.b32 	%r5423, %r5404, %r5404, 15;
	shf.l.wrap.b32 	%r5424, %r5404, %r5404, 13;
	xor.b32  	%r5425, %r5423, %r5424;
	shr.u32 	%r5426, %r5404, 10;
	xor.b32  	%r5427, %r5425, %r5426;
	add.s32 	%r5428, %r5422, %r5339;
	add.s32 	%r5429, %r5428, %r5222;
	add.s32 	%r5430, %r5429, %r5427;
	shf.l.wrap.b32 	%r5431, %r5248, %r5248, 25;
	shf.l.wrap.b32 	%r5432, %r5248, %r5248, 14;
	xor.b32  	%r5433, %r5431, %r5432;
	shr.u32 	%r5434, %r5248, 3;
	xor.b32  	%r5435, %r5433, %r5434;
	shf.l.wrap.b32 	%r5436, %r5417, %r5417, 15;
	shf.l.wrap.b32 	%r5437, %r5417, %r5417, 13;
	xor.b32  	%r5438, %r5436, %r5437;
	shr.u32 	%r5439, %r5417, 10;
	xor.b32  	%r5440, %r5438, %r5439;
	add.s32 	%r5441, %r5435, %r5352;
	add.s32 	%r5442, %r5441, %r5235;
	add.s32 	%r5443, %r5442, %r5440;
	shf.l.wrap.b32 	%r5444, %r5261, %r5261, 25;
	shf.l.wrap.b32 	%r5445, %r5261, %r5261, 14;
	xor.b32  	%r5446, %r5444, %r5445;
	shr.u32 	%r5447, %r5261, 3;
	xor.b32  	%r5448, %r5446, %r5447;
	shf.l.wrap.b32 	%r5449, %r5430, %r5430, 15;
	shf.l.wrap.b32 	%r5450, %r5430, %r5430, 13;
	xor.b32  	%r5451, %r5449, %r5450;
	shr.u32 	%r5452, %r5430, 10;
	xor.b32  	%r5453, %r5451, %r5452;
	add.s32 	%r5454, %r5448, %r5365;
	add.s32 	%r5455, %r5454, %r5248;
	add.s32 	%r5456, %r5455, %r5453;
	shf.l.wrap.b32 	%r5457, %r5274, %r5274, 25;
	shf.l.wrap.b32 	%r5458, %r5274, %r5274, 14;
	xor.b32  	%r5459, %r5457, %r5458;
	shr.u32 	%r5460, %r5274, 3;
	xor.b32  	%r5461, %r5459, %r5460;
	shf.l.wrap.b32 	%r5462, %r5443, %r5443, 15;
	shf.l.wrap.b32 	%r5463, %r5443, %r5443, 13;
	xor.b32  	%r5464, %r5462, %r5463;
	shr.u32 	%r5465, %r5443, 10;
	xor.b32  	%r5466, %r5464, %r5465;
	add.s32 	%r5467, %r5461, %r5378;
	add.s32 	%r5468, %r5467, %r5261;
	add.s32 	%r5469, %r5468, %r5466;
	shf.l.wrap.b32 	%r5470, %r5287, %r5287, 25;
	shf.l.wrap.b32 	%r5471, %r5287, %r5287, 14;
	xor.b32  	%r5472, %r5470, %r5471;
	shr.u32 	%r5473, %r5287, 3;
	xor.b32  	%r5474, %r5472, %r5473;
	shf.l.wrap.b32 	%r5475, %r5456, %r5456, 15;
	shf.l.wrap.b32 	%r5476, %r5456, %r5456, 13;
	xor.b32  	%r5477, %r5475, %r5476;
	shr.u32 	%r5478, %r5456, 10;
	xor.b32  	%r5479, %r5477, %r5478;
	add.s32 	%r5480, %r5474, %r5391;
	add.s32 	%r5481, %r5480, %r5274;
	add.s32 	%r5482, %r5481, %r5479;
	shf.l.wrap.b32 	%r5483, %r5300, %r5300, 25;
	shf.l.wrap.b32 	%r5484, %r5300, %r5300, 14;
	xor.b32  	%r5485, %r5483, %r5484;
	shr.u32 	%r5486, %r5300, 3;
	xor.b32  	%r5487, %r5485, %r5486;
	shf.l.wrap.b32 	%r5488, %r5469, %r5469, 15;
	shf.l.wrap.b32 	%r5489, %r5469, %r5469, 13;
	xor.b32  	%r5490, %r5488, %r5489;
	shr.u32 	%r5491, %r5469, 10;
	xor.b32  	%r5492, %r5490, %r5491;
	add.s32 	%r5493, %r5487, %r5404;
	add.s32 	%r5494, %r5493, %r5287;
	add.s32 	%r5495, %r5494, %r5492;
	shf.l.wrap.b32 	%r5496, %r5313, %r5313, 25;
	shf.l.wrap.b32 	%r5497, %r5313, %r5313, 14;
	xor.b32  	%r5498, %r5496, %r5497;
	shr.u32 	%r5499, %r5313, 3;
	xor.b32  	%r5500, %r5498, %r5499;
	shf.l.wrap.b32 	%r5501, %r5482, %r5482, 15;
	shf.l.wrap.b32 	%r5502, %r5482, %r5482, 13;
	xor.b32  	%r5503, %r5501, %r5502;
	shr.u32 	%r5504, %r5482, 10;
	xor.b32  	%r5505, %r5503, %r5504;
	add.s32 	%r5506, %r5500, %r5417;
	add.s32 	%r5507, %r5506, %r5300;
	add.s32 	%r5508, %r5507, %r5505;
	shf.l.wrap.b32 	%r5509, %r5326, %r5326, 25;
	shf.l.wrap.b32 	%r5510, %r5326, %r5326, 14;
	xor.b32  	%r5511, %r5509, %r5510;
	shr.u32 	%r5512, %r5326, 3;
	xor.b32  	%r5513, %r5511, %r5512;
	shf.l.wrap.b32 	%r5514, %r5495, %r5495, 15;
	shf.l.wrap.b32 	%r5515, %r5495, %r5495, 13;
	xor.b32  	%r5516, %r5514, %r5515;
	shr.u32 	%r5517, %r5495, 10;
	xor.b32  	%r5518, %r5516, %r5517;
	add.s32 	%r5519, %r5513, %r5430;
	add.s32 	%r5520, %r5519, %r5313;
	add.s32 	%r5521, %r5520, %r5518;
	shf.l.wrap.b32 	%r5522, %r5339, %r5339, 25;
	shf.l.wrap.b32 	%r5523, %r5339, %r5339, 14;
	xor.b32  	%r5524, %r5522, %r5523;
	shr.u32 	%r5525, %r5339, 3;
	xor.b32  	%r5526, %r5524, %r5525;
	shf.l.wrap.b32 	%r5527, %r5508, %r5508, 15;
	shf.l.wrap.b32 	%r5528, %r5508, %r5508, 13;
	xor.b32  	%r5529, %r5527, %r5528;
	shr.u32 	%r5530, %r5508, 10;
	xor.b32  	%r5531, %r5529, %r5530;
	add.s32 	%r5532, %r5526, %r5443;
	add.s32 	%r5533, %r5532, %r5326;
	add.s32 	%r5534, %r5533, %r5531;
	shf.l.wrap.b32 	%r5535, %r5352, %r5352, 25;
	shf.l.wrap.b32 	%r5536, %r5352, %r5352, 14;
	xor.b32  	%r5537, %r5535, %r5536;
	shr.u32 	%r5538, %r5352, 3;
	xor.b32  	%r5539, %r5537, %r5538;
	shf.l.wrap.b32 	%r5540, %r5521, %r5521, 15;
	shf.l.wrap.b32 	%r5541, %r5521, %r5521, 13;
	xor.b32  	%r5542, %r5540, %r5541;
	shr.u32 	%r5543, %r5521, 10;
	xor.b32  	%r5544, %r5542, %r5543;
	add.s32 	%r5545, %r5539, %r5456;
	add.s32 	%r5546, %r5545, %r5339;
	add.s32 	%r5547, %r5546, %r5544;
	shf.l.wrap.b32 	%r5548, %r5365, %r5365, 25;
	shf.l.wrap.b32 	%r5549, %r5365, %r5365, 14;
	xor.b32  	%r5550, %r5548, %r5549;
	shr.u32 	%r5551, %r5365, 3;
	xor.b32  	%r5552, %r5550, %r5551;
	shf.l.wrap.b32 	%r5553, %r5534, %r5534, 15;
	shf.l.wrap.b32 	%r5554, %r5534, %r5534, 13;
	xor.b32  	%r5555, %r5553, %r5554;
	shr.u32 	%r5556, %r5534, 10;
	xor.b32  	%r5557, %r5555, %r5556;
	add.s32 	%r5558, %r5552, %r5469;
	add.s32 	%r5559, %r5558, %r5352;
	add.s32 	%r5560, %r5559, %r5557;
	shf.l.wrap.b32 	%r5561, %r5378, %r5378, 25;
	shf.l.wrap.b32 	%r5562, %r5378, %r5378, 14;
	xor.b32  	%r5563, %r5561, %r5562;
	shr.u32 	%r5564, %r5378, 3;
	xor.b32  	%r5565, %r5563, %r5564;
	shf.l.wrap.b32 	%r5566, %r5547, %r5547, 15;
	shf.l.wrap.b32 	%r5567, %r5547, %r5547, 13;
	xor.b32  	%r5568, %r5566, %r5567;
	shr.u32 	%r5569, %r5547, 10;
	xor.b32  	%r5570, %r5568, %r5569;
	add.s32 	%r5571, %r5565, %r5482;
	add.s32 	%r5572, %r5571, %r5365;
	add.s32 	%r5573, %r5572, %r5570;
	shf.l.wrap.b32 	%r5574, %r5391, %r5391, 25;
	shf.l.wrap.b32 	%r5575, %r5391, %r5391, 14;
	xor.b32  	%r5576, %r5574, %r5575;
	shr.u32 	%r5577, %r5391, 3;
	xor.b32  	%r5578, %r5576, %r5577;
	shf.l.wrap.b32 	%r5579, %r5560, %r5560, 15;
	shf.l.wrap.b32 	%r5580, %r5560, %r5560, 13;
	xor.b32  	%r5581, %r5579, %r5580;
	shr.u32 	%r5582, %r5560, 10;
	xor.b32  	%r5583, %r5581, %r5582;
	add.s32 	%r5584, %r5578, %r5495;
	add.s32 	%r5585, %r5584, %r5378;
	add.s32 	%r5586, %r5585, %r5583;
	shf.l.wrap.b32 	%r5587, %r5404, %r5404, 25;
	shf.l.wrap.b32 	%r5588, %r5404, %r5404, 14;
	xor.b32  	%r5589, %r5587, %r5588;
	shr.u32 	%r5590, %r5404, 3;
	xor.b32  	%r5591, %r5589, %r5590;
	shf.l.wrap.b32 	%r5592, %r5573, %r5573, 15;
	shf.l.wrap.b32 	%r5593, %r5573, %r5573, 13;
	xor.b32  	%r5594, %r5592, %r5593;
	shr.u32 	%r5595, %r5573, 10;
	xor.b32  	%r5596, %r5594, %r5595;
	add.s32 	%r5597, %r5591, %r5508;
	add.s32 	%r5598, %r5597, %r5391;
	add.s32 	%r5599, %r5598, %r5596;
	shf.l.wrap.b32 	%r5600, %r5417, %r5417, 25;
	shf.l.wrap.b32 	%r5601, %r5417, %r5417, 14;
	xor.b32  	%r5602, %r5600, %r5601;
	shr.u32 	%r5603, %r5417, 3;
	xor.b32  	%r5604, %r5602, %r5603;
	shf.l.wrap.b32 	%r5605, %r5586, %r5586, 15;
	shf.l.wrap.b32 	%r5606, %r5586, %r5586, 13;
	xor.b32  	%r5607, %r5605, %r5606;
	shr.u32 	%r5608, %r5586, 10;
	xor.b32  	%r5609, %r5607, %r5608;
	add.s32 	%r5610, %r5604, %r5521;
	add.s32 	%r5611, %r5610, %r5404;
	add.s32 	%r5612, %r5611, %r5609;
	shf.l.wrap.b32 	%r5613, %r5430, %r5430, 25;
	shf.l.wrap.b32 	%r5614, %r5430, %r5430, 14;
	xor.b32  	%r5615, %r5613, %r5614;
	shr.u32 	%r5616, %r5430, 3;
	xor.b32  	%r5617, %r5615, %r5616;
	shf.l.wrap.b32 	%r5618, %r5599, %r5599, 15;
	shf.l.wrap.b32 	%r5619, %r5599, %r5599, 13;
	xor.b32  	%r5620, %r5618, %r5619;
	shr.u32 	%r5621, %r5599, 10;
	xor.b32  	%r5622, %r5620, %r5621;
	add.s32 	%r5623, %r5617, %r5534;
	add.s32 	%r5624, %r5623, %r5417;
	add.s32 	%r5625, %r5624, %r5622;
	shf.l.wrap.b32 	%r5626, %r5443, %r5443, 25;
	shf.l.wrap.b32 	%r5627, %r5443, %r5443, 14;
	xor.b32  	%r5628, %r5626, %r5627;
	shr.u32 	%r5629, %r5443, 3;
	xor.b32  	%r5630, %r5628, %r5629;
	shf.l.wrap.b32 	%r5631, %r5612, %r5612, 15;
	shf.l.wrap.b32 	%r5632, %r5612, %r5612, 13;
	xor.b32  	%r5633, %r5631, %r5632;
	shr.u32 	%r5634, %r5612, 10;
	xor.b32  	%r5635, %r5633, %r5634;
	add.s32 	%r5636, %r5630, %r5547;
	add.s32 	%r5637, %r5636, %r5430;
	add.s32 	%r5638, %r5637, %r5635;
	shf.l.wrap.b32 	%r5639, %r5456, %r5456, 25;
	shf.l.wrap.b32 	%r5640, %r5456, %r5456, 14;
	xor.b32  	%r5641, %r5639, %r5640;
	shr.u32 	%r5642, %r5456, 3;
	xor.b32  	%r5643, %r5641, %r5642;
	shf.l.wrap.b32 	%r5644, %r5625, %r5625, 15;
	shf.l.wrap.b32 	%r5645, %r5625, %r5625, 13;
	xor.b32  	%r5646, %r5644, %r5645;
	shr.u32 	%r5647, %r5625, 10;
	xor.b32  	%r5648, %r5646, %r5647;
	add.s32 	%r5649, %r5643, %r5560;
	add.s32 	%r5650, %r5649, %r5443;
	add.s32 	%r5651, %r5650, %r5648;
	shf.l.wrap.b32 	%r5652, %r5469, %r5469, 25;
	shf.l.wrap.b32 	%r5653, %r5469, %r5469, 14;
	xor.b32  	%r5654, %r5652, %r5653;
	shr.u32 	%r5655, %r5469, 3;
	xor.b32  	%r5656, %r5654, %r5655;
	shf.l.wrap.b32 	%r5657, %r5638, %r5638, 15;
	shf.l.wrap.b32 	%r5658, %r5638, %r5638, 13;
	xor.b32  	%r5659, %r5657, %r5658;
	shr.u32 	%r5660, %r5638, 10;
	xor.b32  	%r5661, %r5659, %r5660;
	add.s32 	%r5662, %r5656, %r5573;
	add.s32 	%r5663, %r5662, %r5456;
	add.s32 	%r5664, %r5663, %r5661;
	shf.l.wrap.b32 	%r5665, %r5482, %r5482, 25;
	shf.l.wrap.b32 	%r5666, %r5482, %r5482, 14;
	xor.b32  	%r5667, %r5665, %r5666;
	shr.u32 	%r5668, %r5482, 3;
	xor.b32  	%r5669, %r5667, %r5668;
	shf.l.wrap.b32 	%r5670, %r5651, %r5651, 15;
	shf.l.wrap.b32 	%r5671, %r5651, %r5651, 13;
	xor.b32  	%r5672, %r5670, %r5671;
	shr.u32 	%r5673, %r5651, 10;
	xor.b32  	%r5674, %r5672, %r5673;
	add.s32 	%r5675, %r5669, %r5586;
	add.s32 	%r5676, %r5675, %r5469;
	add.s32 	%r5677, %r5676, %r5674;
	shf.l.wrap.b32 	%r5678, %r5495, %r5495, 25;
	shf.l.wrap.b32 	%r5679, %r5495, %r5495, 14;
	xor.b32  	%r5680, %r5678, %r5679;
	shr.u32 	%r5681, %r5495, 3;
	xor.b32  	%r5682, %r5680, %r5681;
	shf.l.wrap.b32 	%r5683, %r5664, %r5664, 15;
	shf.l.wrap.b32 	%r5684, %r5664, %r5664, 13;
	xor.b32  	%r5685, %r5683, %r5684;
	shr.u32 	%r5686, %r5664, 10;
	xor.b32  	%r5687, %r5685, %r5686;
	add.s32 	%r5688, %r5682, %r5599;
	add.s32 	%r5689, %r5688, %r5482;
	add.s32 	%r5690, %r5689, %r5687;
	shf.l.wrap.b32 	%r5691, %r5508, %r5508, 25;
	shf.l.wrap.b32 	%r5692, %r5508, %r5508, 14;
	xor.b32  	%r5693, %r5691, %r5692;
	shr.u32 	%r5694, %r5508, 3;
	xor.b32  	%r5695, %r5693, %r5694;
	shf.l.wrap.b32 	%r5696, %r5677, %r5677, 15;
	shf.l.wrap.b32 	%r5697, %r5677, %r5677, 13;
	xor.b32  	%r5698, %r5696, %r5697;
	shr.u32 	%r5699, %r5677, 10;
	xor.b32  	%r5700, %r5698, %r5699;
	add.s32 	%r5701, %r5695, %r5612;
	add.s32 	%r5702, %r5701, %r5495;
	add.s32 	%r5703, %r5702, %r5700;
	shf.l.wrap.b32 	%r5704, %r5521, %r5521, 25;
	shf.l.wrap.b32 	%r5705, %r5521, %r5521, 14;
	xor.b32  	%r5706, %r5704, %r5705;
	shr.u32 	%r5707, %r5521, 3;
	xor.b32  	%r5708, %r5706, %r5707;
	shf.l.wrap.b32 	%r5709, %r5690, %r5690, 15;
	shf.l.wrap.b32 	%r5710, %r5690, %r5690, 13;
	xor.b32  	%r5711, %r5709, %r5710;
	shr.u32 	%r5712, %r5690, 10;
	xor.b32  	%r5713, %r5711, %r5712;
	add.s32 	%r5714, %r5708, %r5625;
	add.s32 	%r5715, %r5714, %r5508;
	add.s32 	%r5716, %r5715, %r5713;
	shf.l.wrap.b32 	%r5717, %r5534, %r5534, 25;
	shf.l.wrap.b32 	%r5718, %r5534, %r5534, 14;
	xor.b32  	%r5719, %r5717, %r5718;
	shr.u32 	%r5720, %r5534, 3;
	xor.b32  	%r5721, %r5719, %r5720;
	shf.l.wrap.b32 	%r5722, %r5703, %r5703, 15;
	shf.l.wrap.b32 	%r5723, %r5703, %r5703, 13;
	xor.b32  	%r5724, %r5722, %r5723;
	shr.u32 	%r5725, %r5703, 10;
	xor.b32  	%r5726, %r5724, %r5725;
	add.s32 	%r5727, %r5721, %r5638;
	add.s32 	%r5728, %r5727, %r5521;
	add.s32 	%r5729, %r5728, %r5726;
	shf.l.wrap.b32 	%r5730, %r5547, %r5547, 25;
	shf.l.wrap.b32 	%r5731, %r5547, %r5547, 14;
	xor.b32  	%r5732, %r5730, %r5731;
	shr.u32 	%r5733, %r5547, 3;
	xor.b32  	%r5734, %r5732, %r5733;
	shf.l.wrap.b32 	%r5735, %r5716, %r5716, 15;
	shf.l.wrap.b32 	%r5736, %r5716, %r5716, 13;
	xor.b32  	%r5737, %r5735, %r5736;
	shr.u32 	%r5738, %r5716, 10;
	xor.b32  	%r5739, %r5737, %r5738;
	add.s32 	%r5740, %r5734, %r5651;
	add.s32 	%r5741, %r5740, %r5534;
	add.s32 	%r5742, %r5741, %r5739;
	shf.l.wrap.b32 	%r5743, %r5560, %r5560, 25;
	shf.l.wrap.b32 	%r5744, %r5560, %r5560, 14;
	xor.b32  	%r5745, %r5743, %r5744;
	shr.u32 	%r5746, %r5560, 3;
	xor.b32  	%r5747, %r5745, %r5746;
	shf.l.wrap.b32 	%r5748, %r5729, %r5729, 15;
	shf.l.wrap.b32 	%r5749, %r5729, %r5729, 13;
	xor.b32  	%r5750, %r5748, %r5749;
	shr.u32 	%r5751, %r5729, 10;
	xor.b32  	%r5752, %r5750, %r5751;
	add.s32 	%r5753, %r5747, %r5664;
	add.s32 	%r5754, %r5753, %r5547;
	add.s32 	%r5755, %r5754, %r5752;
	shf.l.wrap.b32 	%r5756, %r5573, %r5573, 25;
	shf.l.wrap.b32 	%r5757, %r5573, %r5573, 14;
	xor.b32  	%r5758, %r5756, %r5757;
	shr.u32 	%r5759, %r5573, 3;
	xor.b32  	%r5760, %r5758, %r5759;
	shf.l.wrap.b32 	%r5761, %r5742, %r5742, 15;
	shf.l.wrap.b32 	%r5762, %r5742, %r5742, 13;
	xor.b32  	%r5763, %r5761, %r5762;
	shr.u32 	%r5764, %r5742, 10;
	xor.b32  	%r5765, %r5763, %r5764;
	add.s32 	%r5766, %r5760, %r5677;
	add.s32 	%r5767, %r5766, %r5560;
	add.s32 	%r5768, %r5767, %r5765;
	shf.l.wrap.b32 	%r5769, %r5586, %r5586, 25;
	shf.l.wrap.b32 	%r5770, %r5586, %r5586, 14;
	xor.b32  	%r5771, %r5769, %r5770;
	shr.u32 	%r5772, %r5586, 3;
	xor.b32  	%r5773, %r5771, %r5772;
	shf.l.wrap.b32 	%r5774, %r5755, %r5755, 15;
	shf.l.wrap.b32 	%r5775, %r5755, %r5755, 13;
	xor.b32  	%r5776, %r5774, %r5775;
	shr.u32 	%r5777, %r5755, 10;
	xor.b32  	%r5778, %r5776, %r5777;
	add.s32 	%r5779, %r5773, %r5690;
	add.s32 	%r5780, %r5779, %r5573;
	add.s32 	%r5781, %r5780, %r5778;
	ld.local.v2.u32 	{%r5782, %r5783}, [%rd1+88];
	ld.local.v2.u32 	{%r5784, %r5785}, [%rd1+80];
	ld.local.v2.u32 	{%r5786, %r5787}, [%rd1+72];
	ld.local.v2.u32 	{%r5788, %r5789}, [%rd1+64];
	shf.l.wrap.b32 	%r5790, %r5784, %r5784, 26;
	add.s32 	%r5791, %r5783, %r5790;
	shf.l.wrap.b32 	%r5792, %r5784, %r5784, 21;
	shf.l.wrap.b32 	%r5793, %r5784, %r5784, 7;
	xor.b32  	%r5794, %r5793, %r5792;
	xor.b32  	%r5795, %r5794, %r5791;
	xor.b32  	%r5796, %r5782, %r5785;
	not.b32 	%r5797, %r5796;
	and.b32  	%r5798, %r5784, %r5797;
	add.s32 	%r5799, %r5795, %r5798;
	ld.const.u32 	%r5800, [dev_k];
	add.s32 	%r5801, %r5799, %r5800;
	add.s32 	%r5802, %r5801, %r4987;
	shf.l.wrap.b32 	%r5803, %r5788, %r5788, 30;
	shf.l.wrap.b32 	%r5804, %r5788, %r5788, 19;
	xor.b32  	%r5805, %r5803, %r5804;
	shf.l.wrap.b32 	%r5806, %r5788, %r5788, 10;
	xor.b32  	%r5807, %r5805, %r5806;
	xor.b32  	%r5808, %r5789, %r5786;
	and.b32  	%r5809, %r5788, %r5808;
	and.b32  	%r5810, %r5789, %r5786;
	xor.b32  	%r5811, %r5809, %r5810;
	add.s32 	%r5812, %r5807, %r5811;
	add.s32 	%r5813, %r5802, %r5787;
	add.s32 	%r5814, %r5812, %r5802;
	shf.l.wrap.b32 	%r5815, %r5813, %r5813, 26;
	add.s32 	%r5816, %r5782, %r5815;
	shf.l.wrap.b32 	%r5817, %r5813, %r5813, 21;
	shf.l.wrap.b32 	%r5818, %r5813, %r5813, 7;
	xor.b32  	%r5819, %r5818, %r5817;
	xor.b32  	%r5820, %r5819, %r5816;
	xor.b32  	%r5821, %r5785, %r5784;
	not.b32 	%r5822, %r5821;
	and.b32  	%r5823, %r5813, %r5822;
	add.s32 	%r5824, %r5820, %r5823;
	ld.const.u32 	%r5825, [dev_k+4];
	add.s32 	%r5826, %r5824, %r5825;
	add.s32 	%r5827, %r5826, %r4995;
	shf.l.wrap.b32 	%r5828, %r5814, %r5814, 30;
	shf.l.wrap.b32 	%r5829, %r5814, %r5814, 19;
	xor.b32  	%r5830, %r5828, %r5829;
	shf.l.wrap.b32 	%r5831, %r5814, %r5814, 10;
	xor.b32  	%r5832, %r5830, %r5831;
	xor.b32  	%r5833, %r5788, %r5789;
	and.b32  	%r5834, %r5814, %r5833;
	and.b32  	%r5835, %r5788, %r5789;
	xor.b32  	%r5836, %r5834, %r5835;
	add.s32 	%r5837, %r5832, %r5836;
	add.s32 	%r5838, %r5827, %r5786;
	add.s32 	%r5839, %r5837, %r5827;
	shf.l.wrap.b32 	%r5840, %r5838, %r5838, 26;
	add.s32 	%r5841, %r5785, %r5840;
	shf.l.wrap.b32 	%r5842, %r5838, %r5838, 21;
	shf.l.wrap.b32 	%r5843, %r5838, %r5838, 7;
	xor.b32  	%r5844, %r5843, %r5842;
	xor.b32  	%r5845, %r5844, %r5841;
	xor.b32  	%r5846, %r5784, %r5813;
	not.b32 	%r5847, %r5846;
	and.b32  	%r5848, %r5838, %r5847;
	add.s32 	%r5849, %r5845, %r5848;
	ld.const.u32 	%r5850, [dev_k+8];
	add.s32 	%r5851, %r5849, %r5850;
	add.s32 	%r5852, %r5851, %r5011;
	shf.l.wrap.b32 	%r5853, %r5839, %r5839, 30;
	shf.l.wrap.b32 	%r5854, %r5839, %r5839, 19;
	xor.b32  	%r5855, %r5853, %r5854;
	shf.l.wrap.b32 	%r5856, %r5839, %r5839, 10;
	xor.b32  	%r5857, %r5855, %r5856;
	xor.b32  	%r5858, %r5814, %r5788;
	and.b32  	%r5859, %r5839, %r5858;
	and.b32  	%r5860, %r5814, %r5788;
	xor.b32  	%r5861, %r5859, %r5860;
	add.s32 	%r5862, %r5857, %r5861;
	add.s32 	%r5863, %r5852, %r5789;
	add.s32 	%r5864, %r5862, %r5852;
	shf.l.wrap.b32 	%r5865, %r5863, %r5863, 26;
	add.s32 	%r5866, %r5784, %r5865;
	shf.l.wrap.b32 	%r5867, %r5863, %r5863, 21;
	shf.l.wrap.b32 	%r5868, %r5863, %r5863, 7;
	xor.b32  	%r5869, %r5868, %r5867;
	xor.b32  	%r5870, %r5869, %r5866;
	xor.b32  	%r5871, %r5813, %r5838;
	not.b32 	%r5872, %r5871;
	and.b32  	%r5873, %r5863, %r5872;
	add.s32 	%r5874, %r5870, %r5873;
	ld.const.u32 	%r5875, [dev_k+12];
	add.s32 	%r5876, %r5874, %r5875;
	add.s32 	%r5877, %r5876, %r5019;
	shf.l.wrap.b32 	%r5878, %r5864, %r5864, 30;
	shf.l.wrap.b32 	%r5879, %r5864, %r5864, 19;
	xor.b32  	%r5880, %r5878, %r5879;
	shf.l.wrap.b32 	%r5881, %r5864, %r5864, 10;
	xor.b32  	%r5882, %r5880, %r5881;
	xor.b32  	%r5883, %r5839, %r5814;
	and.b32  	%r5884, %r5864, %r5883;
	and.b32  	%r5885, %r5839, %r5814;
	xor.b32  	%r5886, %r5884, %r5885;
	add.s32 	%r5887, %r5882, %r5886;
	add.s32 	%r5888, %r5877, %r5788;
	add.s32 	%r5889, %r5887, %r5877;
	shf.l.wrap.b32 	%r5890, %r5888, %r5888, 26;
	add.s32 	%r5891, %r5813, %r5890;
	shf.l.wrap.b32 	%r5892, %r5888, %r5888, 21;
	shf.l.wrap.b32 	%r5893, %r5888, %r5888, 7;
	xor.b32  	%r5894, %r5893, %r5892;
	xor.b32  	%r5895, %r5894, %r5891;
	xor.b32  	%r5896, %r5838, %r5863;
	not.b32 	%r5897, %r5896;
	and.b32  	%r5898, %r5888, %r5897;
	add.s32 	%r5899, %r5895, %r5898;
	ld.const.u32 	%r5900, [dev_k+16];
	add.s32 	%r5901, %r5899, %r5900;
	add.s32 	%r5902, %r5901, %r5035;
	shf.l.wrap.b32 	%r5903, %r5889, %r5889, 30;
	shf.l.wrap.b32 	%r5904, %r5889, %r5889, 19;
	xor.b32  	%r5905, %r5903, %r5904;
	shf.l.wrap.b32 	%r5906, %r5889, %r5889, 10;
	xor.b32  	%r5907, %r5905, %r5906;
	xor.b32  	%r5908, %r5864, %r5839;
	and.b32  	%r5909, %r5889, %r5908;
	and.b32  	%r5910, %r5864, %r5839;
	xor.b32  	%r5911, %r5909, %r5910;
	add.s32 	%r5912, %r5907, %r5911;
	add.s32 	%r5913, %r5902, %r5814;
	add.s32 	%r5914, %r5912, %r5902;
	shf.l.wrap.b32 	%r5915, %r5913, %r5913, 26;
	add.s32 	%r5916, %r5838, %r5915;
	shf.l.wrap.b32 	%r5917, %r5913, %r5913, 21;
	shf.l.wrap.b32 	%r5918, %r5913, %r5913, 7;
	xor.b32  	%r5919, %r5918, %r5917;
	xor.b32  	%r5920, %r5919, %r5916;
	xor.b32  	%r5921, %r5863, %r5888;
	not.b32 	%r5922, %r5921;
	and.b32  	%r5923, %r5913, %r5922;
	add.s32 	%r5924, %r5920, %r5923;
	ld.const.u32 	%r5925, [dev_k+20];
	add.s32 	%r5926, %r5924, %r5925;
	add.s32 	%r5927, %r5926, %r5043;
	shf.l.wrap.b32 	%r5928, %r5914, %r5914, 30;
	shf.l.wrap.b32 	%r5929, %r5914, %r5914, 19;
	xor.b32  	%r5930, %r5928, %r5929;
	shf.l.wrap.b32 	%r5931, %r5914, %r5914, 10;
	xor.b32  	%r5932, %r5930, %r5931;
	xor.b32  	%r5933, %r5889, %r5864;
	and.b32  	%r5934, %r5914, %r5933;
	and.b32  	%r5935, %r5889, %r5864;
	xor.b32  	%r5936, %r5934, %r5935;
	add.s32 	%r5937, %r5932, %r5936;
	add.s32 	%r5938, %r5927, %r5839;
	add.s32 	%r5939, %r5937, %r5927;
	shf.l.wrap.b32 	%r5940, %r5938, %r5938, 26;
	add.s32 	%r5941, %r5863, %r5940;
	shf.l.wrap.b32 	%r5942, %r5938, %r5938, 21;
	shf.l.wrap.b32 	%r5943, %r5938, %r5938, 7;
	xor.b32  	%r5944, %r5943, %r5942;
	xor.b32  	%r5945, %r5944, %r5941;
	xor.b32  	%r5946, %r5888, %r5913;
	not.b32 	%r5947, %r5946;
	and.b32  	%r5948, %r5938, %r5947;
	add.s32 	%r5949, %r5945, %r5948;
	ld.const.u32 	%r5950, [dev_k+24];
	add.s32 	%r5951, %r5949, %r5950;
	add.s32 	%r5952, %r5951, %r5059;
	shf.l.wrap.b32 	%r5953, %r5939, %r5939, 30;
	shf.l.wrap.b32 	%r5954, %r5939, %r5939, 19;
	xor.b32  	%r5955, %r5953, %r5954;
	shf.l.wrap.b32 	%r5956, %r5939, %r5939, 10;
	xor.b32  	%r5957, %r5955, %r5956;
	xor.b32  	%r5958, %r5914, %r5889;
	and.b32  	%r5959, %r5939, %r5958;
	and.b32  	%r5960, %r5914, %r5889;
	xor.b32  	%r5961, %r5959, %r5960;
	add.s32 	%r5962, %r5957, %r5961;
	add.s32 	%r5963, %r5952, %r5864;
	add.s32 	%r5964, %r5962, %r5952;
	shf.l.wrap.b32 	%r5965, %r5963, %r5963, 26;
	add.s32 	%r5966, %r5888, %r5965;
	shf.l.wrap.b32 	%r5967, %r5963, %r5963, 21;
	shf.l.wrap.b32 	%r5968, %r5963, %r5963, 7;
	xor.b32  	%r5969, %r5968, %r5967;
	xor.b32  	%r5970, %r5969, %r5966;
	xor.b32  	%r5971, %r5913, %r5938;
	not.b32 	%r5972, %r5971;
	and.b32  	%r5973, %r5963, %r5972;
	add.s32 	%r5974, %r5970, %r5973;
	ld.const.u32 	%r5975, [dev_k+28];
	add.s32 	%r5976, %r5974, %r5975;
	add.s32 	%r5977, %r5976, %r5067;
	shf.l.wrap.b32 	%r5978, %r5964, %r5964, 30;
	shf.l.wrap.b32 	%r5979, %r5964, %r5964, 19;
	xor.b32  	%r5980, %r5978, %r5979;
	shf.l.wrap.b32 	%r5981, %r5964, %r5964, 10;
	xor.b32  	%r5982, %r5980, %r5981;
	xor.b32  	%r5983, %r5939, %r5914;
	and.b32  	%r5984, %r5964, %r5983;
	and.b32  	%r5985, %r5939, %r5914;
	xor.b32  	%r5986, %r5984, %r5985;
	add.s32 	%r5987, %r5982, %r5986;
	add.s32 	%r5988, %r5977, %r5889;
	add.s32 	%r5989, %r5987, %r5977;
	shf.l.wrap.b32 	%r5990, %r5988, %r5988, 26;
	add.s32 	%r5991, %r5913, %r5990;
	shf.l.wrap.b32 	%r5992, %r5988, %r5988, 21;
	shf.l.wrap.b32 	%r5993, %r5988, %r5988, 7;
	xor.b32  	%r5994, %r5993, %r5992;
	xor.b32  	%r5995, %r5994, %r5991;
	xor.b32  	%r5996, %r5938, %r5963;
	not.b32 	%r5997, %r5996;
	and.b32  	%r5998, %r5988, %r5997;
	add.s32 	%r5999, %r5995, %r5998;
	ld.const.u32 	%r6000, [dev_k+32];
	add.s32 	%r6001, %r5999, %r6000;
	add.s32 	%r6002, %r6001, %r5083;
	shf.l.wrap.b32 	%r6003, %r5989, %r5989, 30;
	shf.l.wrap.b32 	%r6004, %r5989, %r5989, 19;
	xor.b32  	%r6005, %r6003, %r6004;
	shf.l.wrap.b32 	%r6006, %r5989, %r5989, 10;
	xor.b32  	%r6007, %r6005, %r6006;
	xor.b32  	%r6008, %r5964, %r5939;
	and.b32  	%r6009, %r5989, %r6008;
	and.b32  	%r6010, %r5964, %r5939;
	xor.b32  	%r6011, %r6009, %r6010;
	add.s32 	%r6012, %r6007, %r6011;
	add.s32 	%r6013, %r6002, %r5914;
	add.s32 	%r6014, %r6012, %r6002;
	shf.l.wrap.b32 	%r6015, %r6013, %r6013, 26;
	add.s32 	%r6016, %r5938, %r6015;
	shf.l.wrap.b32 	%r6017, %r6013, %r6013, 21;
	shf.l.wrap.b32 	%r6018, %r6013, %r6013, 7;
	xor.b32  	%r6019, %r6018, %r6017;
	xor.b32  	%r6020, %r6019, %r6016;
	xor.b32  	%r6021, %r5963, %r5988;
	not.b32 	%r6022, %r6021;
	and.b32  	%r6023, %r6013, %r6022;
	add.s32 	%r6024, %r6020, %r6023;
	ld.const.u32 	%r6025, [dev_k+36];
	add.s32 	%r6026, %r6024, %r6025;
	add.s32 	%r6027, %r6026, %r5091;
	shf.l.wrap.b32 	%r6028, %r6014, %r6014, 30;
	shf.l.wrap.b32 	%r6029, %r6014, %r6014, 19;
	xor.b32  	%r6030, %r6028, %r6029;
	shf.l.wrap.b32 	%r6031, %r6014, %r6014, 10;
	xor.b32  	%r6032, %r6030, %r6031;
	xor.b32  	%r6033, %r5989, %r5964;
	and.b32  	%r6034, %r6014, %r6033;
	and.b32  	%r6035, %r5989, %r5964;
	xor.b32  	%r6036, %r6034, %r6035;
	add.s32 	%r6037, %r6032, %r6036;
	add.s32 	%r6038, %r6027, %r5939;
	add.s32 	%r6039, %r6037, %r6027;
	shf.l.wrap.b32 	%r6040, %r6038, %r6038, 26;
	add.s32 	%r6041, %r5963, %r6040;
	shf.l.wrap.b32 	%r6042, %r6038, %r6038, 21;
	shf.l.wrap.b32 	%r6043, %r6038, %r6038, 7;
	xor.b32  	%r6044, %r6043, %r6042;
	xor.b32  	%r6045, %r6044, %r6041;
	xor.b32  	%r6046, %r5988, %r6013;
	not.b32 	%r6047, %r6046;
	and.b32  	%r6048, %r6038, %r6047;
	add.s32 	%r6049, %r6045, %r6048;
	ld.const.u32 	%r6050, [dev_k+40];
	add.s32 	%r6051, %r6049, %r6050;
	add.s32 	%r6052, %r6051, %r5107;
	shf.l.wrap.b32 	%r6053, %r6039, %r6039, 30;
	shf.l.wrap.b32 	%r6054, %r6039, %r6039, 19;
	xor.b32  	%r6055, %r6053, %r6054;
	shf.l.wrap.b32 	%r6056, %r6039, %r6039, 10;
	xor.b32  	%r6057, %r6055, %r6056;
	xor.b32  	%r6058, %r6014, %r5989;
	and.b32  	%r6059, %r6039, %r6058;
	and.b32  	%r6060, %r6014, %r5989;
	xor.b32  	%r6061, %r6059, %r6060;
	add.s32 	%r6062, %r6057, %r6061;
	add.s32 	%r6063, %r6052, %r5964;
	add.s32 	%r6064, %r6062, %r6052;
	shf.l.wrap.b32 	%r6065, %r6063, %r6063, 26;
	add.s32 	%r6066, %r5988, %r6065;
	shf.l.wrap.b32 	%r6067, %r6063, %r6063, 21;
	shf.l.wrap.b32 	%r6068, %r6063, %r6063, 7;
	xor.b32  	%r6069, %r6068, %r6067;
	xor.b32  	%r6070, %r6069, %r6066;
	xor.b32  	%r6071, %r6013, %r6038;
	not.b32 	%r6072, %r6071;
	and.b32  	%r6073, %r6063, %r6072;
	add.s32 	%r6074, %r6070, %r6073;
	ld.const.u32 	%r6075, [dev_k+44];
	add.s32 	%r6076, %r6074, %r6075;
	add.s32 	%r6077, %r6076, %r5115;
	shf.l.wrap.b32 	%r6078, %r6064, %r6064, 30;
	shf.l.wrap.b32 	%r6079, %r6064, %r6064, 19;
	xor.b32  	%r6080, %r6078, %r6079;
	shf.l.wrap.b32 	%r6081, %r6064, %r6064, 10;
	xor.b32  	%r6082, %r6080, %r6081;
	xor.b32  	%r6083, %r6039, %r6014;
	and.b32  	%r6084, %r6064, %r6083;
	and.b32  	%r6085, %r6039, %r6014;
	xor.b32  	%r6086, %r6084, %r6085;
	add.s32 	%r6087, %r6082, %r6086;
	add.s32 	%r6088, %r6077, %r5989;
	add.s32 	%r6089, %r6087, %r6077;
	shf.l.wrap.b32 	%r6090, %r6088, %r6088, 26;
	add.s32 	%r6091, %r6013, %r6090;
	shf.l.wrap.b32 	%r6092, %r6088, %r6088, 21;
	shf.l.wrap.b32 	%r6093, %r6088, %r6088, 7;
	xor.b32  	%r6094, %r6093, %r6092;
	xor.b32  	%r6095, %r6094, %r6091;
	xor.b32  	%r6096, %r6038, %r6063;
	not.b32 	%r6097, %r6096;
	and.b32  	%r6098, %r6088, %r6097;
	add.s32 	%r6099, %r6095, %r6098;
	ld.const.u32 	%r6100, [dev_k+48];
	add.s32 	%r6101, %r6099, %r6100;
	add.s32 	%r6102, %r6101, %r5131;
	shf.l.wrap.b32 	%r6103, %r6089, %r6089, 30;
	shf.l.wrap.b32 	%r6104, %r6089, %r6089, 19;
	xor.b32  	%r6105, %r6103, %r6104;
	shf.l.wrap.b32 	%r6106, %r6089, %r6089, 10;
	xor.b32  	%r6107, %r6105, %r6106;
	xor.b32  	%r6108, %r6064, %r6039;
	and.b32  	%r6109, %r6089, %r6108;
	and.b32  	%r6110, %r6064, %r6039;
	xor.b32  	%r6111, %r6109, %r6110;
	add.s32 	%r6112, %r6107, %r6111;
	add.s32 	%r6113, %r6102, %r6014;
	add.s32 	%r6114, %r6112, %r6102;
	shf.l.wrap.b32 	%r6115, %r6113, %r6113, 26;
	add.s32 	%r6116, %r6038, %r6115;
	shf.l.wrap.b32 	%r6117, %r6113, %r6113, 21;
	shf.l.wrap.b32 	%r6118, %r6113, %r6113, 7;
	xor.b32  	%r6119, %r6118, %r6117;
	xor.b32  	%r6120, %r6119, %r6116;
	xor.b32  	%r6121, %r6063, %r6088;
	not.b32 	%r6122, %r6121;
	and.b32  	%r6123, %r6113, %r6122;
	add.s32 	%r6124, %r6120, %r6123;
	ld.const.u32 	%r6125, [dev_k+52];
	add.s32 	%r6126, %r6124, %r6125;
	add.s32 	%r6127, %r6126, %r5139;
	shf.l.wrap.b32 	%r6128, %r6114, %r6114, 30;
	shf.l.wrap.b32 	%r6129, %r6114, %r6114, 19;
	xor.b32  	%r6130, %r6128, %r6129;
	shf.l.wrap.b32 	%r6131, %r6114, %r6114, 10;
	xor.b32  	%r6132, %r6130, %r6131;
	xor.b32  	%r6133, %r6089, %r6064;
	and.b32  	%r6134, %r6114, %r6133;
	and.b32  	%r6135, %r6089, %r6064;
	xor.b32  	%r6136, %r6134, %r6135;
	add.s32 	%r6137, %r6132, %r6136;
	add.s32 	%r6138, %r6127, %r6039;
	add.s32 	%r6139, %r6137, %r6127;
	shf.l.wrap.b32 	%r6140, %r6138, %r6138, 26;
	add.s32 	%r6141, %r6063, %r6140;
	shf.l.wrap.b32 	%r6142, %r6138, %r6138, 21;
	shf.l.wrap.b32 	%r6143, %r6138, %r6138, 7;
	xor.b32  	%r6144, %r6143, %r6142;
	xor.b32  	%r6145, %r6144, %r6141;
	xor.b32  	%r6146, %r6088, %r6113;
	not.b32 	%r6147, %r6146;
	and.b32  	%r6148, %r6138, %r6147;
	add.s32 	%r6149, %r6145, %r6148;
	ld.const.u32 	%r6150, [dev_k+56];
	add.s32 	%r6151, %r6149, %r6150;
	add.s32 	%r6152, %r6151, %r5148;
	shf.l.wrap.b32 	%r6153, %r6139, %r6139, 30;
	shf.l.wrap.b32 	%r6154, %r6139, %r6139, 19;
	xor.b32  	%r6155, %r6153, %r6154;
	shf.l.wrap.b32 	%r6156, %r6139, %r6139, 10;
	xor.b32  	%r6157, %r6155, %r6156;
	xor.b32  	%r6158, %r6114, %r6089;
	and.b32  	%r6159, %r6139, %r6158;
	and.b32  	%r6160, %r6114, %r6089;
	xor.b32  	%r6161, %r6159, %r6160;
	add.s32 	%r6162, %r6157, %r6161;
	add.s32 	%r6163, %r6152, %r6064;
	add.s32 	%r6164, %r6162, %r6152;
	shf.l.wrap.b32 	%r6165, %r6163, %r6163, 26;
	add.s32 	%r6166, %r6088, %r6165;
	shf.l.wrap.b32 	%r6167, %r6163, %r6163, 21;
	shf.l.wrap.b32 	%r6168, %r6163, %r6163, 7;
	xor.b32  	%r6169, %r6168, %r6167;
	xor.b32  	%r6170, %r6169, %r6166;
	xor.b32  	%r6171, %r6113, %r6138;
	not.b32 	%r6172, %r6171;
	and.b32  	%r6173, %r6163, %r6172;
	add.s32 	%r6174, %r6170, %r6173;
	ld.const.u32 	%r6175, [dev_k+60];
	add.s32 	%r6176, %r6174, %r6175;
	add.s32 	%r6177, %r6176, %r5157;
	shf.l.wrap.b32 	%r6178, %r6164, %r6164, 30;
	shf.l.wrap.b32 	%r6179, %r6164, %r6164, 19;
	xor.b32  	%r6180, %r6178, %r6179;
	shf.l.wrap.b32 	%r6181, %r6164, %r6164, 10;
	xor.b32  	%r6182, %r6180, %r6181;
	xor.b32  	%r6183, %r6139, %r6114;
	and.b32  	%r6184, %r6164, %r6183;
	and.b32  	%r6185, %r6139, %r6114;
	xor.b32  	%r6186, %r6184, %r6185;
	add.s32 	%r6187, %r6182, %r6186;
	add.s32 	%r6188, %r6177, %r6089;
	add.s32 	%r6189, %r6187, %r6177;
	shf.l.wrap.b32 	%r6190, %r6188, %r6188, 26;
	add.s32 	%r6191, %r6113, %r6190;
	shf.l.wrap.b32 	%r6192, %r6188, %r6188, 21;
	shf.l.wrap.b32 	%r6193, %r6188, %r6188, 7;
	xor.b32  	%r6194, %r6193, %r6192;
	xor.b32  	%r6195, %r6194, %r6191;
	xor.b32  	%r6196, %r6138, %r6163;
	not.b32 	%r6197, %r6196;
	and.b32  	%r6198, %r6188, %r6197;
	add.s32 	%r6199, %r6195, %r6198;
	ld.const.u32 	%r6200, [dev_k+64];
	add.s32 	%r6201, %r6199, %r6200;
	add.s32 	%r6202, %r6201, %r5170;
	shf.l.wrap.b32 	%r6203, %r6189, %r6189, 30;
	shf.l.wrap.b32 	%r6204, %r6189, %r6189, 19;
	xor.b32  	%r6205, %r6203, %r6204;
	shf.l.wrap.b32 	%r6206, %r6189, %r6189, 10;
	xor.b32  	%r6207, %r6205, %r6206;
	xor.b32  	%r6208, %r6164, %r6139;
	and.b32  	%r6209, %r6189, %r6208;
	and.b32  	%r6210, %r6164, %r6139;
	xor.b32  	%r6211, %r6209, %r6210;
	add.s32 	%r6212, %r6207, %r6211;
	add.s32 	%r6213, %r6202, %r6114;
	add.s32 	%r6214, %r6212, %r6202;
	shf.l.wrap.b32 	%r6215, %r6213, %r6213, 26;
	add.s32 	%r6216, %r6138, %r6215;
	shf.l.wrap.b32 	%r6217, %r6213, %r6213, 21;
	shf.l.wrap.b32 	%r6218, %r6213, %r6213, 7;
	xor.b32  	%r6219, %r6218, %r6217;
	xor.b32  	%r6220, %r6219, %r6216;
	xor.b32  	%r6221, %r6163, %r6188;
	not.b32 	%r6222, %r6221;
	and.b32  	%r6223, %r6213, %r6222;
	add.s32 	%r6224, %r6220, %r6223;
	ld.const.u32 	%r6225, [dev_k+68];
	add.s32 	%r6226, %r6224, %r6225;
	add.s32 	%r6227, %r6226, %r5183;
	shf.l.wrap.b32 	%r6228, %r6214, %r6214, 30;
	shf.l.wrap.b32 	%r6229, %r6214, %r6214, 19;
	xor.b32  	%r6230, %r6228, %r6229;
	shf.l.wrap.b32 	%r6231, %r6214, %r6214, 10;
	xor.b32  	%r6232, %r6230, %r6231;
	xor.b32  	%r6233, %r6189, %r6164;
	and.b32  	%r6234, %r6214, %r6233;
	and.b32  	%r6235, %r6189, %r6164;
	xor.b32  	%r6236, %r6234, %r6235;
	add.s32 	%r6237, %r6232, %r6236;
	add.s32 	%r6238, %r6227, %r6139;
	add.s32 	%r6239, %r6237, %r6227;
	shf.l.wrap.b32 	%r6240, %r6238, %r6238, 26;
	add.s32 	%r6241, %r6163, %r6240;
	shf.l.wrap.b32 	%r6242, %r6238, %r6238, 21;
	shf.l.wrap.b32 	%r6243, %r6238, %r6238, 7;
	xor.b32  	%r6244, %r6243, %r6242;
	xor.b32  	%r6245, %r6244, %r6241;
	xor.b32  	%r6246, %r6188, %r6213;
	not.b32 	%r6247, %r6246;
	and.b32  	%r6248, %r6238, %r6247;
	add.s32 	%r6249, %r6245, %r6248;
	ld.const.u32 	%r6250, [dev_k+72];
	add.s32 	%r6251, %r6249, %r6250;
	add.s32 	%r6252, %r6251, %r5196;
	shf.l.wrap.b32 	%r6253, %r6239, %r6239, 30;
	shf.l.wrap.b32 	%r6254, %r6239, %r6239, 19;
	xor.b32  	%r6255, %r6253, %r6254;
	shf.l.wrap.b32 	%r6256, %r6239, %r6239, 10;
	xor.b32  	%r6257, %r6255, %r6256;
	xor.b32  	%r6258, %r6214, %r6189;
	and.b32  	%r6259, %r6239, %r6258;
	and.b32  	%r6260, %r6214, %r6189;
	xor.b32  	%r6261, %r6259, %r6260;
	add.s32 	%r6262, %r6257, %r6261;
	add.s32 	%r6263, %r6252, %r6164;
	add.s32 	%r6264, %r6262, %r6252;
	shf.l.wrap.b32 	%r6265, %r6263, %r6263, 26;
	add.s32 	%r6266, %r6188, %r6265;
	shf.l.wrap.b32 	%r6267, %r6263, %r6263, 21;
	shf.l.wrap.b32 	%r6268, %r6263, %r6263, 7;
	xor.b32  	%r6269, %r6268, %r6267;
	xor.b32  	%r6270, %r6269, %r6266;
	xor.b32  	%r6271, %r6213, %r6238;
	not.b32 	%r6272, %r6271;
	and.b32  	%r6273, %r6263, %r6272;
	add.s32 	%r6274, %r6270, %r6273;
	ld.const.u32 	%r6275, [dev_k+76];
	add.s32 	%r6276, %r6274, %r6275;
	add.s32 	%r6277, %r6276, %r5209;
	shf.l.wrap.b32 	%r6278, %r6264, %r6264, 30;
	shf.l.wrap.b32 	%r6279, %r6264, %r6264, 19;
	xor.b32  	%r6280, %r6278, %r6279;
	shf.l.wrap.b32 	%r6281, %r6264, %r6264, 10;
	xor.b32  	%r6282, %r6280, %r6281;
	xor.b32  	%r6283, %r6239, %r6214;
	and.b32  	%r6284, %r6264, %r6283;
	and.b32  	%r6285, %r6239, %r6214;
	xor.b32  	%r6286, %r6284, %r6285;
	add.s32 	%r6287, %r6282, %r6286;
	add.s32 	%r6288, %r6277, %r6189;
	add.s32 	%r6289, %r6287, %r6277;
	shf.l.wrap.b32 	%r6290, %r6288, %r6288, 26;
	add.s32 	%r6291, %r6213, %r6290;
	shf.l.wrap.b32 	%r6292, %r6288, %r6288, 21;
	shf.l.wrap.b32 	%r6293, %r6288, %r6288, 7;
	xor.b32  	%r6294, %r6293, %r6292;
	xor.b32  	%r6295, %r6294, %r6291;
	xor.b32  	%r6296, %r6238, %r6263;
	not.b32 	%r6297, %r6296;
	and.b32  	%r6298, %r6288, %r6297;
	add.s32 	%r6299, %r6295, %r6298;
	ld.const.u32 	%r6300, [dev_k+80];
	add.s32 	%r6301, %r6299, %r6300;
	add.s32 	%r6302, %r6301, %r5222;
	shf.l.wrap.b32 	%r6303, %r6289, %r6289, 30;
	shf.l.wrap.b32 	%r6304, %r6289, %r6289, 19;
	xor.b32  	%r6305, %r6303, %r6304;
	shf.l.wrap.b32 	%r6306, %r6289, %r6289, 10;
	xor.b32  	%r6307, %r6305, %r6306;
	xor.b32  	%r6308, %r6264, %r6239;
	and.b32  	%r6309, %r6289, %r6308;
	and.b32  	%r6310, %r6264, %r6239;
	xor.b32  	%r6311, %r6309, %r6310;
	add.s32 	%r6312, %r6307, %r6311;
	add.s32 	%r6313, %r6302, %r6214;
	add.s32 	%r6314, %r6312, %r6302;
	shf.l.wrap.b32 	%r6315, %r6313, %r6313, 26;
	add.s32 	%r6316, %r6238, %r6315;
	shf.l.wrap.b32 	%r6317, %r6313, %r6313, 21;
	shf.l.wrap.b32 	%r6318, %r6313, %r6313, 7;
	xor.b32  	%r6319, %r6318, %r6317;
	xor.b32  	%r6320, %r6319, %r6316;
	xor.b32  	%r6321, %r6263, %r6288;
	not.b32 	%r6322, %r6321;
	and.b32  	%r6323, %r6313, %r6322;
	add.s32 	%r6324, %r6320, %r6323;
	ld.const.u32 	%r6325, [dev_k+84];
	add.s32 	%r6326, %r6324, %r6325;
	add.s32 	%r6327, %r6326, %r5235;
	shf.l.wrap.b32 	%r6328, %r6314, %r6314, 30;
	shf.l.wrap.b32 	%r6329, %r6314, %r6314, 19;
	xor.b32  	%r6330, %r6328, %r6329;
	shf.l.wrap.b32 	%r6331, %r6314, %r6314, 10;
	xor.b32  	%r6332, %r6330, %r6331;
	xor.b32  	%r6333, %r6289, %r6264;
	and.b32  	%r6334, %r6314, %r6333;
	and.b32  	%r6335, %r6289, %r6264;
	xor.b32  	%r6336, %r6334, %r6335;
	add.s32 	%r6337, %r6332, %r6336;
	add.s32 	%r6338, %r6327, %r6239;
	add.s32 	%r6339, %r6337, %r6327;
	shf.l.wrap.b32 	%r6340, %r6338, %r6338, 26;
	add.s32 	%r6341, %r6263, %r6340;
	shf.l.wrap.b32 	%r6342, %r6338, %r6338, 21;
	shf.l.wrap.b32 	%r6343, %r6338, %r6338, 7;
	xor.b32  	%r6344, %r6343, %r6342;
	xor.b32  	%r6345, %r6344, %r6341;
	xor.b32  	%r6346, %r6288, %r6313;
	not.b32 	%r6347, %r6346;
	and.b32  	%r6348, %r6338, %r6347;
	add.s32 	%r6349, %r6345, %r6348;
	ld.const.u32 	%r6350, [dev_k+88];
	add.s32 	%r6351, %r6349, %r6350;
	add.s32 	%r6352, %r6351, %r5248;
	shf.l.wrap.b32 	%r6353, %r6339, %r6339, 30;
	shf.l.wrap.b32 	%r6354, %r6339, %r6339, 19;
	xor.b32  	%r6355, %r6353, %r6354;
	shf.l.wrap.b32 	%r6356, %r6339, %r6339, 10;
	xor.b32  	%r6357, %r6355, %r6356;
	xor.b32  	%r6358, %r6314, %r6289;
	and.b32  	%r6359, %r6339, %r6358;
	and.b32  	%r6360, %r6314, %r6289;
	xor.b32  	%r6361, %r6359, %r6360;
	add.s32 	%r6362, %r6357, %r6361;
	add.s32 	%r6363, %r6352, %r6264;
	add.s32 	%r6364, %r6362, %r6352;
	shf.l.wrap.b32 	%r6365, %r6363, %r6363, 26;
	add.s32 	%r6366, %r6288, %r6365;
	shf.l.wrap.b32 	%r6367, %r6363, %r6363, 21;
	shf.l.wrap.b32 	%r6368, %r6363, %r6363, 7;
	xor.b32  	%r6369, %r6368, %r6367;
	xor.b32  	%r6370, %r6369, %r6366;
	xor.b32  	%r6371, %r6313, %r6338;
	not.b32 	%r6372, %r6371;
	and.b32  	%r6373, %r6363, %r6372;
	add.s32 	%r6374, %r6370, %r6373;
	ld.const.u32 	%r6375, [dev_k+92];
	add.s32 	%r6376, %r6374, %r6375;
	add.s32 	%r6377, %r6376, %r5261;
	shf.l.wrap.b32 	%r6378, %r6364, %r6364, 30;
	shf.l.wrap.b32 	%r6379, %r6364, %r6364, 19;
	xor.b32  	%r6380, %r6378, %r6379;
	shf.l.wrap.b32 	%r6381, %r6364, %r6364, 10;
	xor.b32  	%r6382, %r6380, %r6381;
	xor.b32  	%r6383, %r6339, %r6314;
	and.b32  	%r6384, %r6364, %r6383;
	and.b32  	%r6385, %r6339, %r6314;
	xor.b32  	%r6386, %r6384, %r6385;
	add.s32 	%r6387, %r6382, %r6386;
	add.s32 	%r6388, %r6377, %r6289;
	add.s32 	%r6389, %r6387, %r6377;
	shf.l.wrap.b32 	%r6390, %r6388, %r6388, 26;
	add.s32 	%r6391, %r6313, %r6390;
	shf.l.wrap.b32 	%r6392, %r6388, %r6388, 21;
	shf.l.wrap.b32 	%r6393, %r6388, %r6388, 7;
	xor.b32  	%r6394, %r6393, %r6392;
	xor.b32  	%r6395, %r6394, %r6391;
	xor.b32  	%r6396, %r6338, %r6363;
	not.b32 	%r6397, %r6396;
	and.b32  	%r6398, %r6388, %r6397;
	add.s32 	%r6399, %r6395, %r6398;
	ld.const.u32 	%r6400, [dev_k+96];
	add.s32 	%r6401, %r6399, %r6400;
	add.s32 	%r6402, %r6401, %r5274;
	shf.l.wrap.b32 	%r6403, %r6389, %r6389, 30;
	shf.l.wrap.b32 	%r6404, %r6389, %r6389, 19;
	xor.b32  	%r6405, %r6403, %r6404;
	shf.l.wrap.b32 	%r6406, %r6389, %r6389, 10;
	xor.b32  	%r6407, %r6405, %r6406;
	xor.b32  	%r6408, %r6364, %r6339;
	and.b32  	%r6409, %r6389, %r6408;
	and.b32  	%r6410, %r6364, %r6339;
	xor.b32  	%r6411, %r6409, %r6410;
	add.s32 	%r6412, %r6407, %r6411;
	add.s32 	%r6413, %r6402, %r6314;
	add.s32 	%r6414, %r6412, %r6402;
	shf.l.wrap.b32 	%r6415, %r6413, %r6413, 26;
	add.s32 	%r6416, %r6338, %r6415;
	shf.l.wrap.b32 	%r6417, %r6413, %r6413, 21;
	shf.l.wrap.b32 	%r6418, %r6413, %r6413, 7;
	xor.b32  	%r6419, %r6418, %r6417;
	xor.b32  	%r6420, %r6419, %r6416;
	xor.b32  	%r6421, %r6363, %r6388;
	not.b32 	%r6422, %r6421;
	and.b32  	%r6423, %r6413, %r6422;
	add.s32 	%r6424, %r6420, %r6423;
	ld.const.u32 	%r6425, [dev_k+100];
	add.s32 	%r6426, %r6424, %r6425;
	add.s32 	%r6427, %r6426, %r5287;
	shf.l.wrap.b32 	%r6428, %r6414, %r6414, 30;
	shf.l.wrap.b32 	%r6429, %r6414, %r6414, 19;
	xor.b32  	%r6430, %r6428, %r6429;
	shf.l.wrap.b32 	%r6431, %r6414, %r6414, 10;
	xor.b32  	%r6432, %r6430, %r6431;
	xor.b32  	%r6433, %r6389, %r6364;
	and.b32  	%r6434, %r6414, %r6433;
	and.b32  	%r6435, %r6389, %r6364;
	xor.b32  	%r6436, %r6434, %r6435;
	add.s32 	%r6437, %r6432, %r6436;
	add.s32 	%r6438, %r6427, %r6339;
	add.s32 	%r6439, %r6437, %r6427;
	shf.l.wrap.b32 	%r6440, %r6438, %r6438, 26;
	add.s32 	%r6441, %r6363, %r6440;
	shf.l.wrap.b32 	%r6442, %r6438, %r6438, 21;
	shf.l.wrap.b32 	%r6443, %r6438, %r6438, 7;
	xor.b32  	%r6444, %r6443, %r6442;
	xor.b32  	%r6445, %r6444, %r6441;
	xor.b32  	%r6446, %r6388, %r6413;
	not.b32 	%r6447, %r6446;
	and.b32  	%r6448, %r6438, %r6447;
	add.s32 	%r6449, %r6445, %r6448;
	ld.const.u32 	%r6450, [dev_k+104];
	add.s32 	%r6451, %r6449, %r6450;
	add.s32 	%r6452, %r6451, %r5300;
	shf.l.wrap.b32 	%r6453, %r6439, %r6439, 30;
	shf.l.wrap.b32 	%r6454, %r6439, %r6439, 19;
	xor.b32  	%r6455, %r6453, %r6454;
	shf.l.wrap.b32 	%r6456, %r6439, %r6439, 10;
	xor.b32  	%r6457, %r6455, %r6456;
	xor.b32  	%r6458, %r6414, %r6389;
	and.b32  	%r6459, %r6439, %r6458;
	and.b32  	%r6460, %r6414, %r6389;
	xor.b32  	%r6461, %r6459, %r6460;
	add.s32 	%r6462, %r6457, %r6461;
	add.s32 	%r6463, %r6452, %r6364;
	add.s32 	%r6464, %r6462, %r6452;
	shf.l.wrap.b32 	%r6465, %r6463, %r6463, 26;
	add.s32 	%r6466, %r6388, %r6465;
	shf.l.wrap.b32 	%r6467, %r6463, %r6463, 21;
	shf.l.wrap.b32 	%r6468, %r6463, %r6463, 7;
	xor.b32  	%r6469, %r6468, %r6467;
	xor.b32  	%r6470, %r6469, %r6466;
	xor.b32  	%r6471, %r6413, %r6438;
	not.b32 	%r6472, %r6471;
	and.b32  	%r6473, %r6463, %r6472;
	add.s32 	%r6474, %r6470, %r6473;
	ld.const.u32 	%r6475, [dev_k+108];
	add.s32 	%r6476, %r6474, %r6475;
	add.s32 	%r6477, %r6476, %r5313;
	shf.l.wrap.b32 	%r6478, %r6464, %r6464, 30;
	shf.l.wrap.b32 	%r6479, %r6464, %r6464, 19;
	xor.b32  	%r6480, %r6478, %r6479;
	shf.l.wrap.b32 	%r6481, %r6464, %r6464, 10;
	xor.b32  	%r6482, %r6480, %r6481;
	xor.b32  	%r6483, %r6439, %r6414;
	and.b32  	%r6484, %r6464, %r6483;
	and.b32  	%r6485, %r6439, %r6414;
	xor.b32  	%r6486, %r6484, %r6485;
	add.s32 	%r6487, %r6482, %r6486;
	add.s32 	%r6488, %r6477, %r6389;
	add.s32 	%r6489, %r6487, %r6477;
	shf.l.wrap.b32 	%r6490, %r6488, %r6488, 26;
	add.s32 	%r6491, %r6413, %r6490;
	shf.l.wrap.b32 	%r6492, %r6488, %r6488, 21;
	shf.l.wrap.b32 	%r6493, %r6488, %r6488, 7;
	xor.b32  	%r6494, %r6493, %r6492;
	xor.b32  	%r6495, %r6494, %r6491;
	xor.b32  	%r6496, %r6438, %r6463;
	not.b32 	%r6497, %r6496;
	and.b32  	%r6498, %r6488, %r6497;
	add.s32 	%r6499, %r6495, %r6498;
	ld.const.u32 	%r6500, [dev_k+112];
	add.s32 	%r6501, %r6499, %r6500;
	add.s32 	%r6502, %r6501, %r5326;
	shf.l.wrap.b32 	%r6503, %r6489, %r6489, 30;
	shf.l.wrap.b32 	%r6504, %r6489, %r6489, 19;
	xor.b32  	%r6505, %r6503, %r6504;
	shf.l.wrap.b32 	%r6506, %r6489, %r6489, 10;
	xor.b32  	%r6507, %r6505, %r6506;
	xor.b32  	%r6508, %r6464, %r6439;
	and.b32  	%r6509, %r6489, %r6508;
	and.b32  	%r6510, %r6464, %r6439;
	xor.b32  	%r6511, %r6509, %r6510;
	add.s32 	%r6512, %r6507, %r6511;
	add.s32 	%r6513, %r6502, %r6414;
	add.s32 	%r6514, %r6512, %r6502;
	shf.l.wrap.b32 	%r6515, %r6513, %r6513, 26;
	add.s32 	%r6516, %r6438, %r6515;
	shf.l.wrap.b32 	%r6517, %r6513, %r6513, 21;
	shf.l.wrap.b32 	%r6518, %r6513, %r6513, 7;
	xor.b32  	%r6519, %r6518, %r6517;
	xor.b32  	%r6520, %r6519, %r6516;
	xor.b32  	%r6521, %r6463, %r6488;
	not.b32 	%r6522, %r6521;
	and.b32  	%r6523, %r6513, %r6522;
	add.s32 	%r6524, %r6520, %r6523;
	ld.const.u32 	%r6525, [dev_k+116];
	add.s32 	%r6526, %r6524, %r6525;
	add.s32 	%r6527, %r6526, %r5339;
	shf.l.wrap.b32 	%r6528, %r6514, %r6514, 30;
	shf.l.wrap.b32 	%r6529, %r6514, %r6514, 19;
	xor.b32  	%r6530, %r6528, %r6529;
	shf.l.wrap.b32 	%r6531, %r6514, %r6514, 10;
	xor.b32  	%r6532, %r6530, %r6531;
	xor.b32  	%r6533, %r6489, %r6464;
	and.b32  	%r6534, %r6514, %r6533;
	and.b32  	%r6535, %r6489, %r6464;
	xor.b32  	%r6536, %r6534, %r6535;
	add.s32 	%r6537, %r6532, %r6536;
	add.s32 	%r6538, %r6527, %r6439;
	add.s32 	%r6539, %r6537, %r6527;
	shf.l.wrap.b32 	%r6540, %r6538, %r6538, 26;
	add.s32 	%r6541, %r6463, %r6540;
	shf.l.wrap.b32 	%r6542, %r6538, %r6538, 21;
	shf.l.wrap.b32 	%r6543, %r6538, %r6538, 7;
	xor.b32  	%r6544, %r6543, %r6542;
	xor.b32  	%r6545, %r6544, %r6541;
	xor.b32  	%r6546, %r6488, %r6513;
	not.b32 	%r6547, %r6546;
	and.b32  	%r6548, %r6538, %r6547;
	add.s32 	%r6549, %r6545, %r6548;
	ld.const.u32 	%r6550, [dev_k+120];
	add.s32 	%r6551, %r6549, %r6550;
	add.s32 	%r6552, %r6551, %r5352;
	shf.l.wrap.b32 	%r6553, %r6539, %r6539, 30;
	shf.l.wrap.b32 	%r6554, %r6539, %r6539, 19;
	xor.b32  	%r6555, %r6553, %r6554;
	shf.l.wrap.b32 	%r6556, %r6539, %r6539, 10;
	xor.b32  	%r6557, %r6555, %r6556;
	xor.b32  	%r6558, %r6514, %r6489;
	and.b32  	%r6559, %r6539, %r6558;
	and.b32  	%r6560, %r6514, %r6489;
	xor.b32  	%r6561, %r6559, %r6560;
	add.s32 	%r6562, %r6557, %r6561;
	add.s32 	%r6563, %r6552, %r6464;
	add.s32 	%r6564, %r6562, %r6552;
	shf.l.wrap.b32 	%r6565, %r6563, %r6563, 26;
	add.s32 	%r6566, %r6488, %r6565;
	shf.l.wrap.b32 	%r6567, %r6563, %r6563, 21;
	shf.l.wrap.b32 	%r6568, %r6563, %r6563, 7;
	xor.b32  	%r6569, %r6568, %r6567;
	xor.b32  	%r6570, %r6569, %r6566;
	xor.b32  	%r6571, %r6513, %r6538;
	not.b32 	%r6572, %r6571;
	and.b32  	%r6573, %r6563, %r6572;
	add.s32 	%r6574, %r6570, %r6573;
	ld.const.u32 	%r6575, [dev_k+124];
	add.s32 	%r6576, %r6574, %r6575;
	add.s32 	%r6577, %r6576, %r5365;
	shf.l.wrap.b32 	%r6578, %r6564, %r6564, 30;
	shf.l.wrap.b32 	%r6579, %r6564, %r6564, 19;
	xor.b32  	%r6580, %r6578, %r6579;
	shf.l.wrap.b32 	%r6581, %r6564, %r6564, 10;
	xor.b32  	%r6582, %r6580, %r6581;
	xor.b32  	%r6583, %r6539, %r6514;
	and.b32  	%r6584, %r6564, %r6583;
	and.b32  	%r6585, %r6539, %r6514;
	xor.b32  	%r6586, %r6584, %r6585;
	add.s32 	%r6587, %r6582, %r6586;
	add.s32 	%r6588, %r6577, %r6489;
	add.s32 	%r6589, %r6587, %r6577;
	shf.l.wrap.b32 	%r6590, %r6588, %r6588, 26;
	add.s32 	%r6591, %r6513, %r6590;
	shf.l.wrap.b32 	%r6592, %r6588, %r6588, 21;
	shf.l.wrap.b32 	%r6593, %r6588, %r6588, 7;
	xor.b32  	%r6594, %r6593, %r6592;
	xor.b32  	%r6595, %r6594, %r6591;
	xor.b32  	%r6596, %r6538, %r6563;
	not.b32 	%r6597, %r6596;
	and.b32  	%r6598, %r6588, %r6597;
	add.s32 	%r6599, %r6595, %r6598;
	ld.const.u32 	%r6600, [dev_k+128];
	add.s32 	%r6601, %r6599, %r6600;
	add.s32 	%r6602, %r6601, %r5378;
	shf.l.wrap.b32 	%r6603, %r6589, %r6589, 30;
	shf.l.wrap.b32 	%r6604, %r6589, %r6589, 19;
	xor.b32  	%r6605, %r6603, %r6604;
	shf.l.wrap.b32 	%r6606, %r6589, %r6589, 10;
	xor.b32  	%r6607, %r6605, %r6606;
	xor.b32  	%r6608, %r6564, %r6539;
	and.b32  	%r6609, %r6589, %r6608;
	and.b32  	%r6610, %r6564, %r6539;
	xor.b32  	%r6611, %r6609, %r6610;
	add.s32 	%r6612, %r6607, %r6611;
	add.s32 	%r6613, %r6602, %r6514;
	add.s32 	%r6614, %r6612, %r6602;
	shf.l.wrap.b32 	%r6615, %r6613, %r6613, 26;
	add.s32 	%r6616, %r6538, %r6615;
	shf.l.wrap.b32 	%r6617, %r6613, %r6613, 21;
	shf.l.wrap.b32 	%r6618, %r6613, %r6613, 7;
	xor.b32  	%r6619, %r6618, %r6617;
	xor.b32  	%r6620, %r6619, %r6616;
	xor.b32  	%r6621, %r6563, %r6588;
	not.b32 	%r6622, %r6621;
	and.b32  	%r6623, %r6613, %r6622;
	add.s32 	%r6624, %r6620, %r6623;
	ld.const.u32 	%r6625, [dev_k+132];
	add.s32 	%r6626, %r6624, %r6625;
	add.s32 	%r6627, %r6626, %r5391;
	shf.l.wrap.b32 	%r6628, %r6614, %r6614, 30;
	shf.l.wrap.b32 	%r6629, %r6614, %r6614, 19;
	xor.b32  	%r6630, %r6628, %r6629;
	shf.l.wrap.b32 	%r6631, %r6614, %r6614, 10;
	xor.b32  	%r6632, %r6630, %r6631;
	xor.b32  	%r6633, %r6589, %r6564;
	and.b32  	%r6634, %r6614, %r6633;
	and.b32  	%r6635, %r6589, %r6564;
	xor.b32  	%r6636, %r6634, %r6635;
	add.s32 	%r6637, %r6632, %r6636;
	add.s32 	%r6638, %r6627, %r6539;
	add.s32 	%r6639, %r6637, %r6627;
	shf.l.wrap.b32 	%r6640, %r6638, %r6638, 26;
	add.s32 	%r6641, %r6563, %r6640;
	shf.l.wrap.b32 	%r6642, %r6638, %r6638, 21;
	shf.l.wrap.b32 	%r6643, %r6638, %r6638, 7;
	xor.b32  	%r6644, %r6643, %r6642;
	xor.b32  	%r6645, %r6644, %r6641;
	xor.b32  	%r6646, %r6588, %r6613;
	not.b32 	%r6647, %r6646;
	and.b32  	%r6648, %r6638, %r6647;
	add.s32 	%r6649, %r6645, %r6648;
	ld.const.u32 	%r6650, [dev_k+136];
	add.s32 	%r6651, %r6649, %r6650;
	add.s32 	%r6652, %r6651, %r5404;
	shf.l.wrap.b32 	%r6653, %r6639, %r6639, 30;
	shf.l.wrap.b32 	%r6654, %r6639, %r6639, 19;
	xor.b32  	%r6655, %r6653, %r6654;
	shf.l.wrap.b32 	%r6656, %r6639, %r6639, 10;
	xor.b32  	%r6657, %r6655, %r6656;
	xor.b32  	%r6658, %r6614, %r6589;
	and.b32  	%r6659, %r6639, %r6658;
	and.b32  	%r6660, %r6614, %r6589;
	xor.b32  	%r6661, %r6659, %r6660;
	add.s32 	%r6662, %r6657, %r6661;
	add.s32 	%r6663, %r6652, %r6564;
	add.s32 	%r6664, %r6662, %r6652;
	shf.l.wrap.b32 	%r6665, %r6663, %r6663, 26;
	add.s32 	%r6666, %r6588, %r6665;
	shf.l.wrap.b32 	%r6667, %r6663, %r6663, 21;
	shf.l.wrap.b32 	%r6668, %r6663, %r6663, 7;
	xor.b32  	%r6669, %r6668, %r6667;
	xor.b32  	%r6670, %r6669, %r6666;
	xor.b32  	%r6671, %r6613, %r6638;
	not.b32 	%r6672, %r6671;
	and.b32  	%r6673, %r6663, %r6672;
	add.s32 	%r6674, %r6670, %r6673;
	ld.const.u32 	%r6675, [dev_k+140];
	add.s32 	%r6676, %r6674, %r6675;
	add.s32 	%r6677, %r6676, %r5417;
	shf.l.wrap.b32 	%r6678, %r6664, %r6664, 30;
	shf.l.wrap.b32 	%r6679, %r6664, %r6664, 19;
	xor.b32  	%r6680, %r6678, %r6679;
	shf.l.wrap.b32 	%r6681, %r6664, %r6664, 10;
	xor.b32  	%r6682, %r6680, %r6681;
	xor.b32  	%r6683, %r6639, %r6614;
	and.b32  	%r6684, %r6664, %r6683;
	and.b32  	%r6685, %r6639, %r6614;
	xor.b32  	%r6686, %r6684, %r6685;
	add.s32 	%r6687, %r6682, %r6686;
	add.s32 	%r6688, %r6677, %r6589;
	add.s32 	%r6689, %r6687, %r6677;
	shf.l.wrap.b32 	%r6690, %r6688, %r6688, 26;
	add.s32 	%r6691, %r6613, %r6690;
	shf.l.wrap.b32 	%r6692, %r6688, %r6688, 21;
	shf.l.wrap.b32 	%r6693, %r6688, %r6688, 7;
	xor.b32  	%r6694, %r6693, %r6692;
	xor.b32  	%r6695, %r6694, %r6691;
	xor.b32  	%r6696, %r6638, %r6663;
	not.b32 	%r6697, %r6696;
	and.b32  	%r6698, %r6688, %r6697;
	add.s32 	%r6699, %r6695, %r6698;
	ld.const.u32 	%r6700, [dev_k+144];
	add.s32 	%r6701, %r6699, %r6700;
	add.s32 	%r6702, %r6701, %r5430;
	shf.l.wrap.b32 	%r6703, %r6689, %r6689, 30;
	shf.l.wrap.b32 	%r6704, %r6689, %r6689, 19;
	xor.b32  	%r6705, %r6703, %r6704;
	shf.l.wrap.b32 	%r6706, %r6689, %r6689, 10;
	xor.b32  	%r6707, %r6705, %r6706;
	xor.b32  	%r6708, %r6664, %r6639;
	and.b32  	%r6709, %r6689, %r6708;
	and.b32  	%r6710, %r6664, %r6639;
	xor.b32  	%r6711, %r6709, %r6710;
	add.s32 	%r6712, %r6707, %r6711;
	add.s32 	%r6713, %r6702, %r6614;
	add.s32 	%r6714, %r6712, %r6702;
	shf.l.wrap.b32 	%r6715, %r6713, %r6713, 26;
	add.s32 	%r6716, %r6638, %r6715;
	shf.l.wrap.b32 	%r6717, %r6713, %r6713, 21;
	shf.l.wrap.b32 	%r6718, %r6713, %r6713, 7;
	xor.b32  	%r6719, %r6718, %r6717;
	xor.b32  	%r6720, %r6719, %r6716;
	xor.b32  	%r6721, %r6663, %r6688;
	not.b32 	%r6722, %r6721;
	and.b32  	%r6723, %r6713, %r6722;
	add.s32 	%r6724, %r6720, %r6723;
	ld.const.u32 	%r6725, [dev_k+148];
	add.s32 	%r6726, %r6724, %r6725;
	add.s32 	%r6727, %r6726, %r5443;
	shf.l.wrap.b32 	%r6728, %r6714, %r6714, 30;
	shf.l.wrap.b32 	%r6729, %r6714, %r6714, 19;
	xor.b32  	%r6730, %r6728, %r6729;
	shf.l.wrap.b32 	%r6731, %r6714, %r6714, 10;
	xor.b32  	%r6732, %r6730, %r6731;
	xor.b32  	%r6733, %r6689, %r6664;
	and.b32  	%r6734, %r6714, %r6733;
	and.b32  	%r6735, %r6689, %r6664;
	xor.b32  	%r6736, %r6734, %r6735;
	add.s32 	%r6737, %r6732, %r6736;
	add.s32 	%r6738, %r6727, %r6639;
	add.s32 	%r6739, %r6737, %r6727;
	shf.l.wrap.b32 	%r6740, %r6738, %r6738, 26;
	add.s32 	%r6741, %r6663, %r6740;
	shf.l.wrap.b32 	%r6742, %r6738, %r6738, 21;
	shf.l.wrap.b32 	%r6743, %r6738, %r6738, 7;
	xor.b32  	%r6744, %r6743, %r6742;
	xor.b32  	%r6745, %r6744, %r6741;
	xor.b32  	%r6746, %r6688, %r6713;
	not.b32 	%r6747, %r6746;
	and.b32  	%r6748, %r6738, %r6747;
	add.s32 	%r6749, %r6745, %r6748;
	ld.const.u32 	%r6750, [dev_k+152];
	add.s32 	%r6751, %r6749, %r6750;
	add.s32 	%r6752, %r6751, %r5456;
	shf.l.wrap.b32 	%r6753, %r6739, %r6739, 30;
	shf.l.wrap.b32 	%r6754, %r6739, %r6739, 19;
	xor.b32  	%r6755, %r6753, %r6754;
	shf.l.wrap.b32 	%r6756, %r6739, %r6739, 10;
	xor.b32  	%r6757, %r6755, %r6756;
	xor.b32  	%r6758, %r6714, %r6689;
	and.b32  	%r6759, %r6739, %r6758;
	and.b32  	%r6760, %r6714, %r6689;
	xor.b32  	%r6761, %r6759, %r6760;
	add.s32 	%r6762, %r6757, %r6761;
	add.s32 	%r6763, %r6752, %r6664;
	add.s32 	%r6764, %r6762, %r6752;
	shf.l.wrap.b32 	%r6765, %r6763, %r6763, 26;
	add.s32 	%r6766, %r6688, %r6765;
	shf.l.wrap.b32 	%r6767, %r6763, %r6763, 21;
	shf.l.wrap.b32 	%r6768, %r6763, %r6763, 7;
	xor.b32  	%r6769, %r6768, %r6767;
	xor.b32  	%r6770, %r6769, %r6766;
	xor.b32  	%r6771, %r6713, %r6738;
	not.b32 	%r6772, %r6771;
	and.b32  	%r6773, %r6763, %r6772;
	add.s32 	%r6774, %r6770, %r6773;
	ld.const.u32 	%r6775, [dev_k+156];
	add.s32 	%r6776, %r6774, %r6775;
	add.s32 	%r6777, %r6776, %r5469;
	shf.l.wrap.b32 	%r6778, %r6764, %r6764, 30;
	shf.l.wrap.b32 	%r6779, %r6764, %r6764, 19;
	xor.b32  	%r6780, %r6778, %r6779;
	shf.l.wrap.b32 	%r6781, %r6764, %r6764, 10;
	xor.b32  	%r6782, %r6780, %r6781;
	xor.b32  	%r6783, %r6739, %r6714;
	and.b32  	%r6784, %r6764, %r6783;
	and.b32  	%r6785, %r6739, %r6714;
	xor.b32  	%r6786, %r6784, %r6785;
	add.s32 	%r6787, %r6782, %r6786;
	add.s32 	%r6788, %r6777, %r6689;
	add.s32 	%r6789, %r6787, %r6777;
	shf.l.wrap.b32 	%r6790, %r6788, %r6788, 26;
	add.s32 	%r6791, %r6713, %r6790;
	shf.l.wrap.b32 	%r6792, %r6788, %r6788, 21;
	shf.l.wrap.b32 	%r6793, %r6788, %r6788, 7;
	xor.b32  	%r6794, %r6793, %r6792;
	xor.b32  	%r6795, %r6794, %r6791;
	xor.b32  	%r6796, %r6738, %r6763;
	not.b32 	%r6797, %r6796;
	and.b32  	%r6798, %r6788, %r6797;
	add.s32 	%r6799, %r6795, %r6798;
	ld.const.u32 	%r6800, [dev_k+160];
	add.s32 	%r6801, %r6799, %r6800;
	add.s32 	%r6802, %r6801, %r5482;
	shf.l.wrap.b32 	%r6803, %r6789, %r6789, 30;
	shf.l.wrap.b32 	%r6804, %r6789, %r6789, 19;
	xor.b32  	%r6805, %r6803, %r6804;
	shf.l.wrap.b32 	%r6806, %r6789, %r6789, 10;
	xor.b32  	%r6807, %r6805, %r6806;
	xor.b32  	%r6808, %r6764, %r6739;
	and.b32  	%r6809, %r6789, %r6808;
	and.b32  	%r6810, %r6764, %r6739;
	xor.b32  	%r6811, %r6809, %r6810;
	add.s32 	%r6812, %r6807, %r6811;
	add.s32 	%r6813, %r6802, %r6714;
	add.s32 	%r6814, %r6812, %r6802;
	shf.l.wrap.b32 	%r6815, %r6813, %r6813, 26;
	add.s32 	%r6816, %r6738, %r6815;
	shf.l.wrap.b32 	%r6817, %r6813, %r6813, 21;
	shf.l.wrap.b32 	%r6818, %r6813, %r6813, 7;
	xor.b32  	%r6819, %r6818, %r6817;
	xor.b32  	%r6820, %r6819, %r6816;
	xor.b32  	%r6821, %r6763, %r6788;
	not.b32 	%r6822, %r6821;
	and.b32  	%r6823, %r6813, %r6822;
	add.s32 	%r6824, %r6820, %r6823;
	ld.const.u32 	%r6825, [dev_k+164];
	add.s32 	%r6826, %r6824, %r6825;
	add.s32 	%r6827, %r6826, %r5495;
	shf.l.wrap.b32 	%r6828, %r6814, %r6814, 30;
	shf.l.wrap.b32 	%r6829, %r6814, %r6814, 19;
	xor.b32  	%r6830, %r6828, %r6829;
	shf.l.wrap.b32 	%r6831, %r6814, %r6814, 10;
	xor.b32  	%r6832, %r6830, %r6831;
	xor.b32  	%r6833, %r6789, %r6764;
	and.b32  	%r6834, %r6814, %r6833;
	and.b32  	%r6835, %r6789, %r6764;
	xor.b32  	%r6836, %r6834, %r6835;
	add.s32 	%r6837, %r6832, %r6836;
	add.s32 	%r6838, %r6827, %r6739;
	add.s32 	%r6839, %r6837, %r6827;
	shf.l.wrap.b32 	%r6840, %r6838, %r6838, 26;
	add.s32 	%r6841, %r6763, %r6840;
	shf.l.wrap.b32 	%r6842, %r6838, %r6838, 21;
	shf.l.wrap.b32 	%r6843, %r6838, %r6838, 7;
	xor.b32  	%r6844, %r6843, %r6842;
	xor.b32  	%r6845, %r6844, %r6841;
	xor.b32  	%r6846, %r6788, %r6813;
	not.b32 	%r6847, %r6846;
	and.b32  	%r6848, %r6838, %r6847;
	add.s32 	%r6849, %r6845, %r6848;
	ld.const.u32 	%r6850, [dev_k+168];
	add.s32 	%r6851, %r6849, %r6850;
	add.s32 	%r6852, %r6851, %r5508;
	shf.l.wrap.b32 	%r6853, %r6839, %r6839, 30;
	shf.l.wrap.b32 	%r6854, %r6839, %r6839, 19;
	xor.b32  	%r6855, %r6853, %r6854;
	shf.l.wrap.b32 	%r6856, %r6839, %r6839, 10;
	xor.b32  	%r6857, %r6855, %r6856;
	xor.b32  	%r6858, %r6814, %r6789;
	and.b32  	%r6859, %r6839, %r6858;
	and.b32  	%r6860, %r6814, %r6789;
	xor.b32  	%r6861, %r6859, %r6860;
	add.s32 	%r6862, %r6857, %r6861;
	add.s32 	%r6863, %r6852, %r6764;
	add.s32 	%r6864, %r6862, %r6852;
	shf.l.wrap.b32 	%r6865, %r6863, %r6863, 26;
	add.s32 	%r6866, %r6788, %r6865;
	shf.l.wrap.b32 	%r6867, %r6863, %r6863, 21;
	shf.l.wrap.b32 	%r6868, %r6863, %r6863, 7;
	xor.b32  	%r6869, %r6868, %r6867;
	xor.b32  	%r6870, %r6869, %r6866;
	xor.b32  	%r6871, %r6813, %r6838;
	not.b32 	%r6872, %r6871;
	and.b32  	%r6873, %r6863, %r6872;
	add.s32 	%r6874, %r6870, %r6873;
	ld.const.u32 	%r6875, [dev_k+172];
	add.s32 	%r6876, %r6874, %r6875;
	add.s32 	%r6877, %r6876, %r5521;
	shf.l.wrap.b32 	%r6878, %r6864, %r6864, 30;
	shf.l.wrap.b32 	%r6879, %r6864, %r6864, 19;
	xor.b32  	%r6880, %r6878, %r6879;
	shf.l.wrap.b32 	%r6881, %r6864, %r6864, 10;
	xor.b32  	%r6882, %r6880, %r6881;
	xor.b32  	%r6883, %r6839, %r6814;
	and.b32  	%r6884, %r6864, %r6883;
	and.b32  	%r6885, %r6839, %r6814;
	xor.b32  	%r6886, %r6884, %r6885;
	add.s32 	%r6887, %r6882, %r6886;
	add.s32 	%r6888, %r6877, %r6789;
	add.s32 	%r6889, %r6887, %r6877;
	shf.l.wrap.b32 	%r6890, %r6888, %r6888, 26;
	add.s32 	%r6891, %r6813, %r6890;
	shf.l.wrap.b32 	%r6892, %r6888, %r6888, 21;
	shf.l.wrap.b32 	%r6893, %r6888, %r6888, 7;
	xor.b32  	%r6894, %r6893, %r6892;
	xor.b32  	%r6895, %r6894, %r6891;
	xor.b32  	%r6896, %r6838, %r6863;
	not.b32 	%r6897, %r6896;
	and.b32  	%r6898, %r6888, %r6897;
	add.s32 	%r6899, %r6895, %r6898;
	ld.const.u32 	%r6900, [dev_k+176];
	add.s32 	%r6901, %r6899, %r6900;
	add.s32 	%r6902, %r6901, %r5534;
	shf.l.wrap.b32 	%r6903, %r6889, %r6889, 30;
	shf.l.wrap.b32 	%r6904, %r6889, %r6889, 19;
	xor.b32  	%r6905, %r6903, %r6904;
	shf.l.wrap.b32 	%r6906, %r6889, %r6889, 10;
	xor.b32  	%r6907, %r6905, %r6906;
	xor.b32  	%r6908, %r6864, %r6839;
	and.b32  	%r6909, %r6889, %r6908;
	and.b32  	%r6910, %r6864, %r6839;
	xor.b32  	%r6911, %r6909, %r6910;
	add.s32 	%r6912, %r6907, %r6911;
	add.s32 	%r6913, %r6902, %r6814;
	add.s32 	%r6914, %r6912, %r6902;
	shf.l.wrap.b32 	%r6915, %r6913, %r6913, 26;
	add.s32 	%r6916, %r6838, %r6915;
	shf.l.wrap.b32 	%r6917, %r6913, %r6913, 21;
	shf.l.wrap.b32 	%r6918, %r6913, %r6913, 7;
	xor.b32  	%r6919, %r6918, %r6917;
	xor.b32  	%r6920, %r6919, %r6916;
	xor.b32  	%r6921, %r6863, %r6888;
	not.b32 	%r6922, %r6921;
	and.b32  	%r6923, %r6913, %r6922;
	add.s32 	%r6924, %r6920, %r6923;
	ld.const.u32 	%r6925, [dev_k+180];
	add.s32 	%r6926, %r6924, %r6925;
	add.s32 	%r6927, %r6926, %r5547;
	shf.l.wrap.b32 	%r6928, %r6914, %r6914, 30;
	shf.l.wrap.b32 	%r6929, %r6914, %r6914, 19;
	xor.b32  	%r6930, %r6928, %r6929;
	shf.l.wrap.b32 	%r6931, %r6914, %r6914, 10;
	xor.b32  	%r6932, %r6930, %r6931;
	xor.b32  	%r6933, %r6889, %r6864;
	and.b32  	%r6934, %r6914, %r6933;
	and.b32  	%r6935, %r6889, %r6864;
	xor.b32  	%r6936, %r6934, %r6935;
	add.s32 	%r6937, %r6932, %r6936;
	add.s32 	%r6938, %r6927, %r6839;
	add.s32 	%r6939, %r6937, %r6927;
	shf.l.wrap.b32 	%r6940, %r6938, %r6938, 26;
	add.s32 	%r6941, %r6863, %r6940;
	shf.l.wrap.b32 	%r6942, %r6938, %r6938, 21;
	shf.l.wrap.b32 	%r6943, %r6938, %r6938, 7;
	xor.b32  	%r6944, %r6943, %r6942;
	xor.b32  	%r6945, %r6944, %r6941;
	xor.b32  	%r6946, %r6888, %r6913;
	not.b32 	%r6947, %r6946;
	and.b32  	%r6948, %r6938, %r6947;
	add.s32 	%r6949, %r6945, %r6948;
	ld.const.u32 	%r6950, [dev_k+184];
	add.s32 	%r6951, %r6949, %r6950;
	add.s32 	%r6952, %r6951, %r5560;
	shf.l.wrap.b32 	%r6953, %r6939, %r6939, 30;
	shf.l.wrap.b32 	%r6954, %r6939, %r6939, 19;
	xor.b32  	%r6955, %r6953, %r6954;
	shf.l.wrap.b32 	%r6956, %r6939, %r6939, 10;
	xor.b32  	%r6957, %r6955, %r6956;
	xor.b32  	%r6958, %r6914, %r6889;
	and.b32  	%r6959, %r6939, %r6958;
	and.b32  	%r6960, %r6914, %r6889;
	xor.b32  	%r6961, %r6959, %r6960;
	add.s32 	%r6962, %r6957, %r6961;
	add.s32 	%r6963, %r6952, %r6864;
	add.s32 	%r6964, %r6962, %r6952;
	shf.l.wrap.b32 	%r6965, %r6963, %r6963, 26;
	add.s32 	%r6966, %r6888, %r6965;
	shf.l.wrap.b32 	%r6967, %r6963, %r6963, 21;
	shf.l.wrap.b32 	%r6968, %r6963, %r6963, 7;
	xor.b32  	%r6969, %r6968, %r6967;
	xor.b32  	%r6970, %r6969, %r6966;
	xor.b32  	%r6971, %r6913, %r6938;
	not.b32 	%r6972, %r6971;
	and.b32  	%r6973, %r6963, %r6972;
	add.s32 	%r6974, %r6970, %r6973;
	ld.const.u32 	%r6975, [dev_k+188];
	add.s32 	%r6976, %r6974, %r6975;
	add.s32 	%r6977, %r6976, %r5573;
	shf.l.wrap.b32 	%r6978, %r6964, %r6964, 30;
	shf.l.wrap.b32 	%r6979, %r6964, %r6964, 19;
	xor.b32  	%r6980, %r6978, %r6979;
	shf.l.wrap.b32 	%r6981, %r6964, %r6964, 10;
	xor.b32  	%r6982, %r6980, %r6981;
	xor.b32  	%r6983, %r6939, %r6914;
	and.b32  	%r6984, %r6964, %r6983;
	and.b32  	%r6985, %r6939, %r6914;
	xor.b32  	%r6986, %r6984, %r6985;
	add.s32 	%r6987, %r6982, %r6986;
	add.s32 	%r6988, %r6977, %r6889;
	add.s32 	%r6989, %r6987, %r6977;
	shf.l.wrap.b32 	%r6990, %r6988, %r6988, 26;
	add.s32 	%r6991, %r6913, %r6990;
	shf.l.wrap.b32 	%r6992, %r6988, %r6988, 21;
	shf.l.wrap.b32 	%r6993, %r6988, %r6988, 7;
	xor.b32  	%r6994, %r6993, %r6992;
	xor.b32  	%r6995, %r6994, %r6991;
	xor.b32  	%r6996, %r6938, %r6963;
	not.b32 	%r6997, %r6996;
	and.b32  	%r6998, %r6988, %r6997;
	add.s32 	%r6999, %r6995, %r6998;
	ld.const.u32 	%r7000, [dev_k+192];
	add.s32 	%r7001, %r6999, %r7000;
	add.s32 	%r7002, %r7001, %r5586;
	shf.l.wrap.b32 	%r7003, %r6989, %r6989, 30;
	shf.l.wrap.b32 	%r7004, %r6989, %r6989, 19;
	xor.b32  	%r7005, %r7003, %r7004;
	shf.l.wrap.b32 	%r7006, %r6989, %r6989, 10;
	xor.b32  	%r7007, %r7005, %r7006;
	xor.b32  	%r7008, %r6964, %r6939;
	and.b32  	%r7009, %r6989, %r7008;
	and.b32  	%r7010, %r6964, %r6939;
	xor.b32  	%r7011, %r7009, %r7010;
	add.s32 	%r7012, %r7007, %r7011;
	add.s32 	%r7013, %r7002, %r6914;
	add.s32 	%r7014, %r7012, %r7002;
	shf.l.wrap.b32 	%r7015, %r7013, %r7013, 26;
	add.s32 	%r7016, %r6938, %r7015;
	shf.l.wrap.b32 	%r7017, %r7013, %r7013, 21;
	shf.l.wrap.b32 	%r7018, %r7013, %r7013, 7;
	xor.b32  	%r7019, %r7018, %r7017;
	xor.b32  	%r7020, %r7019, %r7016;
	xor.b32  	%r7021, %r6963, %r6988;
	not.b32 	%r7022, %r7021;
	and.b32  	%r7023, %r7013, %r7022;
	add.s32 	%r7024, %r7020, %r7023;
	ld.const.u32 	%r7025, [dev_k+196];
	add.s32 	%r7026, %r7024, %r7025;
	add.s32 	%r7027, %r7026, %r5599;
	shf.l.wrap.b32 	%r7028, %r7014, %r7014, 30;
	shf.l.wrap.b32 	%r7029, %r7014, %r7014, 19;
	xor.b32  	%r7030, %r7028, %r7029;
	shf.l.wrap.b32 	%r7031, %r7014, %r7014, 10;
	xor.b32  	%r7032, %r7030, %r7031;
	xor.b32  	%r7033, %r6989, %r6964;
	and.b32  	%r7034, %r7014, %r7033;
	and.b32  	%r7035, %r6989, %r6964;
	xor.b32  	%r7036, %r7034, %r7035;
	add.s32 	%r7037, %r7032, %r7036;
	add.s32 	%r7038, %r7027, %r6939;
	add.s32 	%r7039, %r7037, %r7027;
	shf.l.wrap.b32 	%r7040, %r7038, %r7038, 26;
	add.s32 	%r7041, %r6963, %r7040;
	shf.l.wrap.b32 	%r7042, %r7038, %r7038, 21;
	shf.l.wrap.b32 	%r7043, %r7038, %r7038, 7;
	xor.b32  	%r7044, %r7043, %r7042;
	xor.b32  	%r7045, %r7044, %r7041;
	xor.b32  	%r7046, %r6988, %r7013;
	not.b32 	%r7047, %r7046;
	and.b32  	%r7048, %r7038, %r7047;
	add.s32 	%r7049, %r7045, %r7048;
	ld.const.u32 	%r7050, [dev_k+200];
	add.s32 	%r7051, %r7049, %r7050;
	add.s32 	%r7052, %r7051, %r5612;
	shf.l.wrap.b32 	%r7053, %r7039, %r7039, 30;
	shf.l.wrap.b32 	%r7054, %r7039, %r7039, 19;
	xor.b32  	%r7055, %r7053, %r7054;
	shf.l.wrap.b32 	%r7056, %r7039, %r7039, 10;
	xor.b32  	%r7057, %r7055, %r7056;
	xor.b32  	%r7058, %r7014, %r6989;
	and.b32  	%r7059, %r7039, %r7058;
	and.b32  	%r7060, %r7014, %r6989;
	xor.b32  	%r7061, %r7059, %r7060;
	add.s32 	%r7062, %r7057, %r7061;
	add.s32 	%r7063, %r7052, %r6964;
	add.s32 	%r7064, %r7062, %r7052;
	shf.l.wrap.b32 	%r7065, %r7063, %r7063, 26;
	add.s32 	%r7066, %r6988, %r7065;
	shf.l.wrap.b32 	%r7067, %r7063, %r7063, 21;
	shf.l.wrap.b32 	%r7068, %r7063, %r7063, 7;
	xor.b32  	%r7069, %r7068, %r7067;
	xor.b32  	%r7070, %r7069, %r7066;
	xor.b32  	%r7071, %r7013, %r7038;
	not.b32 	%r7072, %r7071;
	and.b32  	%r7073, %r7063, %r7072;
	add.s32 	%r7074, %r7070, %r7073;
	ld.const.u32 	%r7075, [dev_k+204];
	add.s32 	%r7076, %r7074, %r7075;
	add.s32 	%r7077, %r7076, %r5625;
	shf.l.wrap.b32 	%r7078, %r7064, %r7064, 30;
	shf.l.wrap.b32 	%r7079, %r7064, %r7064, 19;
	xor.b32  	%r7080, %r7078, %r7079;
	shf.l.wrap.b32 	%r7081, %r7064, %r7064, 10;
	xor.b32  	%r7082, %r7080, %r7081;
	xor.b32  	%r7083, %r7039, %r7014;
	and.b32  	%r7084, %r7064, %r7083;
	and.b32  	%r7085, %r7039, %r7014;
	xor.b32  	%r7086, %r7084, %r7085;
	add.s32 	%r7087, %r7082, %r7086;
	add.s32 	%r7088, %r7077, %r6989;
	add.s32 	%r7089, %r7087, %r7077;
	shf.l.wrap.b32 	%r7090, %r7088, %r7088, 26;
	add.s32 	%r7091, %r7013, %r7090;
	shf.l.wrap.b32 	%r7092, %r7088, %r7088, 21;
	shf.l.wrap.b32 	%r7093, %r7088, %r7088, 7;
	xor.b32  	%r7094, %r7093, %r7092;
	xor.b32  	%r7095, %r7094, %r7091;
	xor.b32  	%r7096, %r7038, %r7063;
	not.b32 	%r7097, %r7096;
	and.b32  	%r7098, %r7088, %r7097;
	add.s32 	%r7099, %r7095, %r7098;
	ld.const.u32 	%r7100, [dev_k+208];
	add.s32 	%r7101, %r7099, %r7100;
	add.s32 	%r7102, %r7101, %r5638;
	shf.l.wrap.b32 	%r7103, %r7089, %r7089, 30;
	shf.l.wrap.b32 	%r7104, %r7089, %r7089, 19;
	xor.b32  	%r7105, %r7103, %r7104;
	shf.l.wrap.b32 	%r7106, %r7089, %r7089, 10;
	xor.b32  	%r7107, %r7105, %r7106;
	xor.b32  	%r7108, %r7064, %r7039;
	and.b32  	%r7109, %r7089, %r7108;
	and.b32  	%r7110, %r7064, %r7039;
	xor.b32  	%r7111, %r7109, %r7110;
	add.s32 	%r7112, %r7107, %r7111;
	add.s32 	%r7113, %r7102, %r7014;
	add.s32 	%r7114, %r7112, %r7102;
	shf.l.wrap.b32 	%r7115, %r7113, %r7113, 26;
	add.s32 	%r7116, %r7038, %r7115;
	shf.l.wrap.b32 	%r7117, %r7113, %r7113, 21;
	shf.l.wrap.b32 	%r7118, %r7113, %r7113, 7;
	xor.b32  	%r7119, %r7118, %r7117;
	xor.b32  	%r7120, %r7119, %r7116;
	xor.b32  	%r7121, %r7063, %r7088;
	not.b32 	%r7122, %r7121;
	and.b32  	%r7123, %r7113, %r7122;
	add.s32 	%r7124, %r7120, %r7123;
	ld.const.u32 	%r7125, [dev_k+212];
	add.s32 	%r7126, %r7124, %r7125;
	add.s32 	%r7127, %r7126, %r5651;
	shf.l.wrap.b32 	%r7128, %r7114, %r7114, 30;
	shf.l.wrap.b32 	%r7129, %r7114, %r7114, 19;
	xor.b32  	%r7130, %r7128, %r7129;
	shf.l.wrap.b32 	%r7131, %r7114, %r7114, 10;
	xor.b32  	%r7132, %r7130, %r7131;
	xor.b32  	%r7133, %r7089, %r7064;
	and.b32  	%r7134, %r7114, %r7133;
	and.b32  	%r7135, %r7089, %r7064;
	xor.b32  	%r7136, %r7134, %r7135;
	add.s32 	%r7137, %r7132, %r7136;
	add.s32 	%r7138, %r7127, %r7039;
	add.s32 	%r7139, %r7137, %r7127;
	shf.l.wrap.b32 	%r7140, %r7138, %r7138, 26;
	add.s32 	%r7141, %r7063, %r7140;
	shf.l.wrap.b32 	%r7142, %r7138, %r7138, 21;
	shf.l.wrap.b32 	%r7143, %r7138, %r7138, 7;
	xor.b32  	%r7144, %r7143, %r7142;
	xor.b32  	%r7145, %r7144, %r7141;
	xor.b32  	%r7146, %r7088, %r7113;
	not.b32 	%r7147, %r7146;
	and.b32  	%r7148, %r7138, %r7147;
	add.s32 	%r7149, %r7145, %r7148;
	ld.const.u32 	%r7150, [dev_k+216];
	add.s32 	%r7151, %r7149, %r7150;
	add.s32 	%r7152, %r7151, %r5664;
	shf.l.wrap.b32 	%r7153, %r7139, %r7139, 30;
	shf.l.wrap.b32 	%r7154, %r7139, %r7139, 19;
	xor.b32  	%r7155, %r7153, %r7154;
	shf.l.wrap.b32 	%r7156, %r7139, %r7139, 10;
	xor.b32  	%r7157, %r7155, %r7156;
	xor.b32  	%r7158, %r7114, %r7089;
	and.b32  	%r7159, %r7139, %r7158;
	and.b32  	%r7160, %r7114, %r7089;
	xor.b32  	%r7161, %r7159, %r7160;
	add.s32 	%r7162, %r7157, %r7161;
	add.s32 	%r7163, %r7152, %r7064;
	add.s32 	%r7164, %r7162, %r7152;
	shf.l.wrap.b32 	%r7165, %r7163, %r7163, 26;
	add.s32 	%r7166, %r7088, %r7165;
	shf.l.wrap.b32 	%r7167, %r7163, %r7163, 21;
	shf.l.wrap.b32 	%r7168, %r7163, %r7163, 7;
	xor.b32  	%r7169, %r7168, %r7167;
	xor.b32  	%r7170, %r7169, %r7166;
	xor.b32  	%r7171, %r7113, %r7138;
	not.b32 	%r7172, %r7171;
	and.b32  	%r7173, %r7163, %r7172;
	add.s32 	%r7174, %r7170, %r7173;
	ld.const.u32 	%r7175, [dev_k+220];
	add.s32 	%r7176, %r7174, %r7175;
	add.s32 	%r7177, %r7176, %r5677;
	shf.l.wrap.b32 	%r7178, %r7164, %r7164, 30;
	shf.l.wrap.b32 	%r7179, %r7164, %r7164, 19;
	xor.b32  	%r7180, %r7178, %r7179;
	shf.l.wrap.b32 	%r7181, %r7164, %r7164, 10;
	xor.b32  	%r7182, %r7180, %r7181;
	xor.b32  	%r7183, %r7139, %r7114;
	and.b32  	%r7184, %r7164, %r7183;
	and.b32  	%r7185, %r7139, %r7114;
	xor.b32  	%r7186, %r7184, %r7185;
	add.s32 	%r7187, %r7182, %r7186;
	add.s32 	%r7188, %r7177, %r7089;
	add.s32 	%r7189, %r7187, %r7177;
	shf.l.wrap.b32 	%r7190, %r7188, %r7188, 26;
	add.s32 	%r7191, %r7113, %r7190;
	shf.l.wrap.b32 	%r7192, %r7188, %r7188, 21;
	shf.l.wrap.b32 	%r7193, %r7188, %r7188, 7;
	xor.b32  	%r7194, %r7193, %r7192;
	xor.b32  	%r7195, %r7194, %r7191;
	xor.b32  	%r7196, %r7138, %r7163;
	not.b32 	%r7197, %r7196;
	and.b32  	%r7198, %r7188, %r7197;
	add.s32 	%r7199, %r7195, %r7198;
	ld.const.u32 	%r7200, [dev_k+224];
	add.s32 	%r7201, %r7199, %r7200;
	add.s32 	%r7202, %r7201, %r5690;
	shf.l.wrap.b32 	%r7203, %r7189, %r7189, 30;
	shf.l.wrap.b32 	%r7204, %r7189, %r7189, 19;
	xor.b32  	%r7205, %r7203, %r7204;
	shf.l.wrap.b32 	%r7206, %r7189, %r7189, 10;
	xor.b32  	%r7207, %r7205, %r7206;
	xor.b32  	%r7208, %r7164, %r7139;
	and.b32  	%r7209, %r7189, %r7208;
	and.b32  	%r7210, %r7164, %r7139;
	xor.b32  	%r7211, %r7209, %r7210;
	add.s32 	%r7212, %r7207, %r7211;
	add.s32 	%r7213, %r7202, %r7114;
	add.s32 	%r7214, %r7212, %r7202;
	shf.l.wrap.b32 	%r7215, %r7213, %r7213, 26;
	add.s32 	%r7216, %r7138, %r7215;
	shf.l.wrap.b32 	%r7217, %r7213, %r7213, 21;
	shf.l.wrap.b32 	%r7218, %r7213, %r7213, 7;
	xor.b32  	%r7219, %r7218, %r7217;
	xor.b32  	%r7220, %r7219, %r7216;
	xor.b32  	%r7221, %r7163, %r7188;
	not.b32 	%r7222, %r7221;
	and.b32  	%r7223, %r7213, %r7222;
	add.s32 	%r7224, %r7220, %r7223;
	ld.const.u32 	%r7225, [dev_k+228];
	add.s32 	%r7226, %r7224, %r7225;
	add.s32 	%r7227, %r7226, %r5703;
	shf.l.wrap.b32 	%r7228, %r7214, %r7214, 30;
	shf.l.wrap.b32 	%r7229, %r7214, %r7214, 19;
	xor.b32  	%r7230, %r7228, %r7229;
	shf.l.wrap.b32 	%r7231, %r7214, %r7214, 10;
	xor.b32  	%r7232, %r7230, %r7231;
	xor.b32  	%r7233, %r7189, %r7164;
	and.b32  	%r7234, %r7214, %r7233;
	and.b32  	%r7235, %r7189, %r7164;
	xor.b32  	%r7236, %r7234, %r7235;
	add.s32 	%r7237, %r7232, %r7236;
	add.s32 	%r7238, %r7227, %r7139;
	add.s32 	%r7239, %r7237, %r7227;
	shf.l.wrap.b32 	%r7240, %r7238, %r7238, 26;
	add.s32 	%r7241, %r7163, %r7240;
	shf.l.wrap.b32 	%r7242, %r7238, %r7238, 21;
	shf.l.wrap.b32 	%r7243, %r7238, %r7238, 7;
	xor.b32  	%r7244, %r7243, %r7242;
	xor.b32  	%r7245, %r7244, %r7241;
	xor.b32  	%r7246, %r7188, %r7213;
	not.b32 	%r7247, %r7246;
	and.b32  	%r7248, %r7238, %r7247;
	add.s32 	%r7249, %r7245, %r7248;
	ld.const.u32 	%r7250, [dev_k+232];
	add.s32 	%r7251, %r7249, %r7250;
	add.s32 	%r7252, %r7251, %r5716;
	shf.l.wrap.b32 	%r7253, %r7239, %r7239, 30;
	shf.l.wrap.b32 	%r7254, %r7239, %r7239, 19;
	xor.b32  	%r7255, %r7253, %r7254;
	shf.l.wrap.b32 	%r7256, %r7239, %r7239, 10;
	xor.b32  	%r7257, %r7255, %r7256;
	xor.b32  	%r7258, %r7214, %r7189;
	and.b32  	%r7259, %r7239, %r7258;
	and.b32  	%r7260, %r7214, %r7189;
	xor.b32  	%r7261, %r7259, %r7260;
	add.s32 	%r7262, %r7257, %r7261;
	add.s32 	%r7263, %r7252, %r7164;
	add.s32 	%r7264, %r7262, %r7252;
	shf.l.wrap.b32 	%r7265, %r7263, %r7263, 26;
	add.s32 	%r7266, %r7188, %r7265;
	shf.l.wrap.b32 	%r7267, %r7263, %r7263, 21;
	shf.l.wrap.b32 	%r7268, %r7263, %r7263, 7;
	xor.b32  	%r7269, %r7268, %r7267;
	xor.b32  	%r7270, %r7269, %r7266;
	xor.b32  	%r7271, %r7213, %r7238;
	not.b32 	%r7272, %r7271;
	and.b32  	%r7273, %r7263, %r7272;
	add.s32 	%r7274, %r7270, %r7273;
	ld.const.u32 	%r7275, [dev_k+236];
	add.s32 	%r7276, %r7274, %r7275;
	add.s32 	%r7277, %r7276, %r5729;
	shf.l.wrap.b32 	%r7278, %r7264, %r7264, 30;
	shf.l.wrap.b32 	%r7279, %r7264, %r7264, 19;
	xor.b32  	%r7280, %r7278, %r7279;
	shf.l.wrap.b32 	%r7281, %r7264, %r7264, 10;
	xor.b32  	%r7282, %r7280, %r7281;
	xor.b32  	%r7283, %r7239, %r7214;
	and.b32  	%r7284, %r7264, %r7283;
	and.b32  	%r7285, %r7239, %r7214;
	xor.b32  	%r7286, %r7284, %r7285;
	add.s32 	%r7287, %r7282, %r7286;
	add.s32 	%r7288, %r7277, %r7189;
	add.s32 	%r7289, %r7287, %r7277;
	shf.l.wrap.b32 	%r7290, %r7288, %r7288, 26;
	add.s32 	%r7291, %r7213, %r7290;
	shf.l.wrap.b32 	%r7292, %r7288, %r7288, 21;
	shf.l.wrap.b32 	%r7293, %r7288, %r7288, 7;
	xor.b32  	%r7294, %r7293, %r7292;
	xor.b32  	%r7295, %r7294, %r7291;
	xor.b32  	%r7296, %r7238, %r7263;
	not.b32 	%r7297, %r7296;
	and.b32  	%r7298, %r7288, %r7297;
	add.s32 	%r7299, %r7295, %r7298;
	ld.const.u32 	%r7300, [dev_k+240];
	add.s32 	%r7301, %r7299, %r7300;
	add.s32 	%r7302, %r7301, %r5742;
	shf.l.wrap.b32 	%r7303, %r7289, %r7289, 30;
	shf.l.wrap.b32 	%r7304, %r7289, %r7289, 19;
	xor.b32  	%r7305, %r7303, %r7304;
	shf.l.wrap.b32 	%r7306, %r7289, %r7289, 10;
	xor.b32  	%r7307, %r7305, %r7306;
	xor.b32  	%r7308, %r7264, %r7239;
	and.b32  	%r7309, %r7289, %r7308;
	and.b32  	%r7310, %r7264, %r7239;
	xor.b32  	%r7311, %r7309, %r7310;
	add.s32 	%r7312, %r7307, %r7311;
	add.s32 	%r7313, %r7302, %r7214;
	add.s32 	%r7314, %r7312, %r7302;
	shf.l.wrap.b32 	%r7315, %r7313, %r7313, 26;
	add.s32 	%r7316, %r7238, %r7315;
	shf.l.wrap.b32 	%r7317, %r7313, %r7313, 21;
	shf.l.wrap.b32 	%r7318, %r7313, %r7313, 7;
	xor.b32  	%r7319, %r7318, %r7317;
	xor.b32  	%r7320, %r7319, %r7316;
	xor.b32  	%r7321, %r7263, %r7288;
	not.b32 	%r7322, %r7321;
	and.b32  	%r7323, %r7313, %r7322;
	add.s32 	%r7324, %r7320, %r7323;
	ld.const.u32 	%r7325, [dev_k+244];
	add.s32 	%r7326, %r7324, %r7325;
	add.s32 	%r7327, %r7326, %r5755;
	shf.l.wrap.b32 	%r7328, %r7314, %r7314, 30;
	shf.l.wrap.b32 	%r7329, %r7314, %r7314, 19;
	xor.b32  	%r7330, %r7328, %r7329;
	shf.l.wrap.b32 	%r7331, %r7314, %r7314, 10;
	xor.b32  	%r7332, %r7330, %r7331;
	xor.b32  	%r7333, %r7289, %r7264;
	and.b32  	%r7334, %r7314, %r7333;
	and.b32  	%r7335, %r7289, %r7264;
	xor.b32  	%r7336, %r7334, %r7335;
	add.s32 	%r7337, %r7332, %r7336;
	add.s32 	%r7338, %r7327, %r7239;
	add.s32 	%r7339, %r7337, %r7327;
	shf.l.wrap.b32 	%r7340, %r7338, %r7338, 26;
	add.s32 	%r7341, %r7263, %r7340;
	shf.l.wrap.b32 	%r7342, %r7338, %r7338, 21;
	shf.l.wrap.b32 	%r7343, %r7338, %r7338, 7;
	xor.b32  	%r7344, %r7343, %r7342;
	xor.b32  	%r7345, %r7344, %r7341;
	xor.b32  	%r7346, %r7288, %r7313;
	not.b32 	%r7347, %r7346;
	and.b32  	%r7348, %r7338, %r7347;
	add.s32 	%r7349, %r7345, %r7348;
	ld.const.u32 	%r7350, [dev_k+248];
	add.s32 	%r7351, %r7349, %r7350;
	add.s32 	%r7352, %r7351, %r5768;
	shf.l.wrap.b32 	%r7353, %r7339, %r7339, 30;
	shf.l.wrap.b32 	%r7354, %r7339, %r7339, 19;
	xor.b32  	%r7355, %r7353, %r7354;
	shf.l.wrap.b32 	%r7356, %r7339, %r7339, 10;
	xor.b32  	%r7357, %r7355, %r7356;
	xor.b32  	%r7358, %r7314, %r7289;
	and.b32  	%r7359, %r7339, %r7358;
	and.b32  	%r7360, %r7314, %r7289;
	xor.b32  	%r7361, %r7359, %r7360;
	add.s32 	%r7362, %r7357, %r7361;
	add.s32 	%r7363, %r7352, %r7264;
	add.s32 	%r7364, %r7362, %r7352;
	shf.l.wrap.b32 	%r7365, %r7363, %r7363, 26;
	add.s32 	%r7366, %r7288, %r7365;
	shf.l.wrap.b32 	%r7367, %r7363, %r7363, 21;
	shf.l.wrap.b32 	%r7368, %r7363, %r7363, 7;
	xor.b32  	%r7369, %r7368, %r7367;
	xor.b32  	%r7370, %r7369, %r7366;
	xor.b32  	%r7371, %r7313, %r7338;
	not.b32 	%r7372, %r7371;
	and.b32  	%r7373, %r7363, %r7372;
	add.s32 	%r7374, %r7370, %r7373;
	ld.const.u32 	%r7375, [dev_k+252];
	add.s32 	%r7376, %r7374, %r7375;
	add.s32 	%r7377, %r7376, %r5781;
	shf.l.wrap.b32 	%r7378, %r7364, %r7364, 30;
	shf.l.wrap.b32 	%r7379, %r7364, %r7364, 19;
	xor.b32  	%r7380, %r7378, %r7379;
	shf.l.wrap.b32 	%r7381, %r7364, %r7364, 10;
	xor.b32  	%r7382, %r7380, %r7381;
	xor.b32  	%r7383, %r7339, %r7314;
	and.b32  	%r7384, %r7364, %r7383;
	and.b32  	%r7385, %r7339, %r7314;
	xor.b32  	%r7386, %r7384, %r7385;
	add.s32 	%r7387, %r7382, %r7386;
	add.s32 	%r7388, %r7377, %r7289;
	add.s32 	%r7389, %r7387, %r7377;
	add.s32 	%r7390, %r5788, %r7389;
	add.s32 	%r7391, %r5789, %r7364;
	add.s32 	%r7392, %r5786, %r7339;
	add.s32 	%r7393, %r5787, %r7314;
	add.s32 	%r7394, %r5784, %r7388;
	add.s32 	%r7395, %r5785, %r7363;
	add.s32 	%r7396, %r5782, %r7338;
	add.s32 	%r7397, %r5783, %r7313;
	shr.u32 	%r7398, %r7390, 24;
	st.global.u8 	[%rd2+16], %r7398;
	shr.u32 	%r7399, %r7391, 24;
	st.global.u8 	[%rd2+20], %r7399;
	shr.u32 	%r7400, %r7392, 24;
	st.global.u8 	[%rd2+24], %r7400;
	shr.u32 	%r7401, %r7393, 24;
	st.global.u8 	[%rd2+28], %r7401;
	shr.u32 	%r7402, %r7394, 24;
	st.global.u8 	[%rd2+32], %r7402;
	shr.u32 	%r7403, %r7395, 24;
	st.global.u8 	[%rd2+36], %r7403;
	shr.u32 	%r7404, %r7396, 24;
	st.global.u8 	[%rd2+40], %r7404;
	shr.u32 	%r7405, %r7397, 24;
	st.global.u8 	[%rd2+44], %r7405;
	shr.u32 	%r7406, %r7390, 16;
	st.global.u8 	[%rd2+17], %r7406;
	shr.u32 	%r7407, %r7391, 16;
	st.global.u8 	[%rd2+21], %r7407;
	shr.u32 	%r7408, %r7392, 16;
	st.global.u8 	[%rd2+25], %r7408;
	shr.u32 	%r7409, %r7393, 16;
	st.global.u8 	[%rd2+29], %r7409;
	shr.u32 	%r7410, %r7394, 16;
	st.global.u8 	[%rd2+33], %r7410;
	shr.u32 	%r7411, %r7395, 16;
	st.global.u8 	[%rd2+37], %r7411;
	shr.u32 	%r7412, %r7396, 16;
	st.global.u8 	[%rd2+41], %r7412;
	shr.u32 	%r7413, %r7397, 16;
	st.global.u8 	[%rd2+45], %r7413;
	shr.u32 	%r7414, %r7390, 8;
	st.global.u8 	[%rd2+18], %r7414;
	shr.u32 	%r7415, %r7391, 8;
	st.global.u8 	[%rd2+22], %r7415;
	shr.u32 	%r7416, %r7392, 8;
	st.global.u8 	[%rd2+26], %r7416;
	shr.u32 	%r7417, %r7393, 8;
	st.global.u8 	[%rd2+30], %r7417;
	shr.u32 	%r7418, %r7394, 8;
	st.global.u8 	[%rd2+34], %r7418;
	shr.u32 	%r7419, %r7395, 8;
	st.global.u8 	[%rd2+38], %r7419;
	shr.u32 	%r7420, %r7396, 8;
	st.global.u8 	[%rd2+42], %r7420;
	shr.u32 	%r7421, %r7397, 8;
	st.global.u8 	[%rd2+46], %r7421;
	st.global.u8 	[%rd2+19], %r7390;
	st.global.u8 	[%rd2+23], %r7391;
	st.global.u8 	[%rd2+27], %r7392;
	st.global.u8 	[%rd2+31], %r7393;
	st.global.u8 	[%rd2+35], %r7394;
	st.global.u8 	[%rd2+39], %r7395;
	st.global.u8 	[%rd2+43], %r7396;
	st.global.u8 	[%rd2+47], %r7397;
$L__BB0_36:
	ret;

}


// ===== COMPILED SASS (sm_100) =====

	.target	sm_100

	.elftype	@"ET_EXEC"


//--------------------- .note.nv.tkinfo           --------------------------
	.section	.note.nv.tkinfo,"",@"SHT_NOTE"
	.sectionflags	@"SHF_NOTE_NV_TKINFO"
	.tkinfo
        /*0018*/ 	.word	0x00000002
        /*0030*/ 	.string	""
        /*0030*/ 	.string	"ptxas"
        /*0030*/ 	.string	"Cuda compilation tools, release 13.0, V13.0.88"
        /*0030*/ 	.string	"Build cuda_13.0.r13.0/compiler.36424714_0"
        /*0030*/ 	.string	"-arch sm_100 -m 64 "



//--------------------- .note.nv.cuinfo           --------------------------
	.section	.note.nv.cuinfo,"",@"SHT_NOTE"
	.sectionflags	@"SHF_NOTE_NV_CUINFO"
        /*0018*/ 	.short	0x0002
        /*001a*/ 	.short	0x0064
        /*001c*/ 	.short	0x0082
	.zero		2


//--------------------- .nv.info                  --------------------------
	.section	.nv.info,"",@"SHT_CUDA_INFO"
	.align	4


	//----- nvinfo : EIATTR_REGCOUNT
	.align		4
        /*0000*/ 	.byte	0x04, 0x2f
        /*0002*/ 	.short	(.L_2 - .L_1)
	.align		4
.L_1:
        /*0004*/ 	.word	index@(_Z10sha256_gpuPP3JOBi)
        /*0008*/ 	.word	0x00000038


	//----- nvinfo : EIATTR_FRAME_SIZE
	.align		4
.L_2:
        /*000c*/ 	.byte	0x04, 0x11
        /*000e*/ 	.short	(.L_4 - .L_3)
	.align		4
.L_3:
        /*0010*/ 	.word	index@(_Z10sha256_gpuPP3JOBi)
        /*0014*/ 	.word	0x00000070


	//----- nvinfo : EIATTR_MIN_STACK_SIZE
	.align		4
.L_4:
        /*0018*/ 	.byte	0x04, 0x12
        /*001a*/ 	.short	(.L_6 - .L_5)
	.align		4
.L_5:
        /*001c*/ 	.word	index@(_Z10sha256_gpuPP3JOBi)
        /*0020*/ 	.word	0x00000070
.L_6:


//--------------------- .nv.compat                --------------------------
	.section	.nv.compat,"",@"SHT_CUDA_COMPAT_INFO"
	.align	4
        /*0000*/ 	.byte	0x02, 0x09, 0x00, 0x00, 0x02, 0x02, 0x01, 0x00, 0x02, 0x05, 0x05, 0x00, 0x03, 0x07, 0x01, 0x01
        /*0010*/ 	.byte	0x02, 0x03, 0x00, 0x00, 0x02, 0x06, 0x01, 0x00, 0x04, 0x0b, 0x08, 0x00, 0x09, 0x00, 0x00, 0x00
        /*0020*/ 	.byte	0x00, 0x00, 0x00, 0x00


//--------------------- .nv.info._Z10sha256_gpuPP3JOBi --------------------------
	.section	.nv.info._Z10sha256_gpuPP3JOBi,"",@"SHT_CUDA_INFO"
	.sectionflags	@""
	.align	4


	//----- nvinfo : EIATTR_CUDA_API_VERSION
	.align		4
        /*0000*/ 	.byte	0x04, 0x37
        /*0002*/ 	.short	(.L_8 - .L_7)
.L_7:
        /*0004*/ 	.word	0x00000082


	//----- nvinfo : EIATTR_KPARAM_INFO
	.align		4
.L_8:
        /*0008*/ 	.byte	0x04, 0x17
        /*000a*/ 	.short	(.L_10 - .L_9)
.L_9:
        /*000c*/ 	.word	0x00000000
        /*0010*/ 	.short	0x0001
        /*0012*/ 	.short	0x0008
        /*0014*/ 	.byte	0x00, 0xf0, 0x11, 0x00


	//----- nvinfo : EIATTR_KPARAM_INFO
	.align		4
.L_10:
        /*0018*/ 	.byte	0x04, 0x17
        /*001a*/ 	.short	(.L_12 - .L_11)
.L_11:
        /*001c*/ 	.word	0x00000000
        /*0020*/ 	.short	0x0000
        /*0022*/ 	.short	0x0000
        /*0024*/ 	.byte	0x00, 0xf5, 0x21, 0x00


	//----- nvinfo : EIATTR_SPARSE_MMA_MASK
	.align		4
.L_12:
        /*0028*/ 	.byte	0x03, 0x50
        /*002a*/ 	.short	0x0000


	//----- nvinfo : EIATTR_MAXREG_COUNT
	.align		4
        /*002c*/ 	.byte	0x03, 0x1b
        /*002e*/ 	.short	0x00ff


	//----- nvinfo : EIATTR_MERCURY_ISA_VERSION
	.align		4
        /*0030*/ 	.byte	0x03, 0x5f
        /*0032*/ 	.short	0x0101


	//----- nvinfo : EIATTR_VRC_CTA_INIT_COUNT
	.align		4
        /*0034*/ 	.byte	0x02, 0x4a
	.zero		1
	.zero		1


	//----- nvinfo : EIATTR_EXIT_INSTR_OFFSETS
	.align		4
        /*0038*/ 	.byte	0x04, 0x1c
        /*003a*/ 	.short	(.L_14 - .L_13)


	//   ....[0]....
.L_13:
        /*003c*/ 	.word	0x00000080


	//   ....[1]....
        /*0040*/ 	.word	0x00013a80


	//----- nvinfo : EIATTR_CRS_STACK_SIZE
	.align		4
.L_14:
        /*0044*/ 	.byte	0x04, 0x1e
        /*0046*/ 	.short	(.L_16 - .L_15)
.L_15:
        /*0048*/ 	.word	0x00000000


	//----- nvinfo : EIATTR_CBANK_PARAM_SIZE
	.align		4
.L_16:
        /*004c*/ 	.byte	0x03, 0x19
        /*004e*/ 	.short	0x000c


	//----- nvinfo : EIATTR_PARAM_CBANK
	.align		4
        /*0050*/ 	.byte	0x04, 0x0a
        /*0052*/ 	.short	(.L_18 - .L_17)
	.align		4
.L_17:
        /*0054*/ 	.word	index@(.nv.constant0._Z10sha256_gpuPP3JOBi)
        /*0058*/ 	.short	0x0380
        /*005a*/ 	.short	0x000c


	//----- nvinfo : EIATTR_SW_WAR
	.align		4
.L_18:
        /*005c*/ 	.byte	0x04, 0x36
        /*005e*/ 	.short	(.L_20 - .L_19)
.L_19:
        /*0060*/ 	.word	0x00000008
.L_20:


//--------------------- .nv.callgraph             --------------------------
	.section	.nv.callgraph,"",@"SHT_CUDA_CALLGRAPH"
	.align	4
	.sectionentsize	8
	.align		4
        /*0000*/ 	.word	0x00000000
	.align		4
        /*0004*/ 	.word	0xffffffff
	.align		4
        /*0008*/ 	.word	0x00000000
	.align		4
        /*000c*/ 	.word	0xfffffffe
	.align		4
        /*0010*/ 	.word	0x00000000
	.align		4
        /*0014*/ 	.word	0xfffffffd
	.align		4
        /*0018*/ 	.word	0x00000000
	.align		4
        /*001c*/ 	.word	0xfffffffc


//--------------------- .nv.constant3             --------------------------
	.section	.nv.constant3,"a",@progbits
	.align	4
.nv.constant3:
	.type		dev_k,@object
	.size		dev_k,(.L_0 - dev_k)
dev_k:
	.zero		256
.L_0:


//--------------------- .text._Z10sha256_gpuPP3JOBi --------------------------
	.section	.text._Z10sha256_gpuPP3JOBi,"ax",@progbits
	.align	128
        .global         _Z10sha256_gpuPP3JOBi
        .type           _Z10sha256_gpuPP3JOBi,@function
        .size           _Z10sha256_gpuPP3JOBi,(.L_x_28 - _Z10sha256_gpuPP3JOBi)
        .other          _Z10sha256_gpuPP3JOBi,@"STO_CUDA_ENTRY STV_DEFAULT"
_Z10sha256_gpuPP3JOBi:
.text._Z10sha256_gpuPP3JOBi:
[----:B------:R-:W0:Y:S01]  /*0000*/  LDC R1, c[0x0][0x37c] ;  /* 0x0000df00ff017b82 */ /* 0x000e220000000800 */
[----:B------:R-:W1:Y:S07]  /*0010*/  S2R R0, SR_TID.X ;  /* 0x0000000000007919 */ /* 0x000e6e0000002100 */
[----:B------:R-:W1:Y:S01]  /*0020*/  S2UR UR4, SR_CTAID.X ;  /* 0x00000000000479c3 */ /* 0x000e620000002500 */
[----:B------:R-:W2:Y:S01]  /*0030*/  LDCU UR5, c[0x0][0x388] ;  /* 0x00007100ff0577ac */ /* 0x000ea20008000800 */
[----:B0-----:R-:W-:-:S06]  /*0040*/  VIADD R1, R1, 0xffffff90 ;  /* 0xffffff9001017836 */ /* 0x001fcc0000000000 */
[----:B------:R-:W1:Y:S02]  /*0050*/  LDC R3, c[0x0][0x360] ;  /* 0x0000d800ff037b82 */ /* 0x000e640000000800 */
[----:B-1----:R-:W-:-:S05]  /*0060*/  IMAD R3, R3, UR4, R0 ;  /* 0x0000000403037c24 */ /* 0x002fca000f8e0200 */
[----:B--2---:R-:W-:-:S13]  /*0070*/  ISETP.GE.AND P0, PT, R3, UR5, PT ;  /* 0x0000000503007c0c */ /* 0x004fda000bf06270 */
[----:B------:R-:W-:Y:S05]  /*0080*/  @P0 EXIT ;  /* 0x000000000000094d */ /* 0x000fea0003800000 */
[----:B------:R-:W0:Y:S01]  /*0090*/  LDC.64 R22, c[0x0][0x380] ;  /* 0x0000e000ff167b82 */ /* 0x000e220000000a00 */
[----:B------:R-:W1:Y:S01]  /*00a0*/  LDCU.64 UR4, c[0x0][0x358] ;  /* 0x00006b00ff0477ac */ /* 0x000e620008000a00 */
[----:B------:R-:W-:Y:S02]  /*00b0*/  IMAD.MOV.U32 R4, RZ, RZ, 0x3c6ef372 ;  /* 0x3c6ef372ff047424 */ /* 0x000fe400078e00ff */
[----:B------:R-:W-:Y:S01]  /*00c0*/  IMAD.MOV.U32 R5, RZ, RZ, -0x5ab00ac6 ;  /* 0xa54ff53aff057424 */ /* 0x000fe200078e00ff */
[----:B------:R-:W2:Y:S01]  /*00d0*/  LDCU.128 UR8, c[0x3][URZ] ;  /* 0x00c00000ff0877ac */ /* 0x000ea20008000c00 */
[----:B------:R-:W-:Y:S02]  /*00e0*/  IMAD.MOV.U32 R6, RZ, RZ, 0x510e527f ;  /* 0x510e527fff067424 */ /* 0x000fe400078e00ff */
[----:B------:R-:W-:Y:S01]  /*00f0*/  IMAD.MOV.U32 R7, RZ, RZ, -0x64fa9774 ;  /* 0x9b05688cff077424 */ /* 0x000fe200078e00ff */
[----:B------:R-:W3:Y:S01]  /*0100*/  LDCU.128 UR12, c[0x3][0x10] ;  /* 0x00c00200ff0c77ac */ /* 0x000ee20008000c00 */
[----:B------:R-:W-:-:S02]  /*0110*/  IMAD.MOV.U32 R8, RZ, RZ, 0x1f83d9ab ;  /* 0x1f83d9abff087424 */ /* 0x000fc400078e00ff */
[----:B------:R-:W-:Y:S01]  /*0120*/  IMAD.MOV.U32 R9, RZ, RZ, 0x5be0cd19 ;  /* 0x5be0cd19ff097424 */ /* 0x000fe200078e00ff */
[----:B------:R-:W-:Y:S01]  /*0130*/  STL [R1+0x60], RZ ;  /* 0x000060ff01007387 */ /* 0x000fe20000100800 */
[----:B------:R-:W-:Y:S01]  /*0140*/  IMAD.MOV.U32 R2, RZ, RZ, 0x6a09e667 ;  /* 0x6a09e667ff027424 */ /* 0x000fe200078e00ff */
[----:B------:R-:W4:Y:S02]  /*0150*/  LDCU.128 UR16, c[0x3][0x20] ;  /* 0x00c00400ff1077ac */ /* 0x000f240008000c00 */
[----:B------:R-:W-:Y:S01]  /*0160*/  STL.64 [R1+0x68], RZ ;  /* 0x000068ff01007387 */ /* 0x000fe20000100a00 */
[----:B------:R-:W0:Y:S01]  /*0170*/  LDCU.128 UR20, c[0x3][0x30] ;  /* 0x00c00600ff1477ac */ /* 0x000e220008000c00 */
[----:B------:R-:W0:Y:S02]  /*0180*/  LDCU.128 UR24, c[0x3][0x40] ;  /* 0x00c00800ff1877ac */ /* 0x000e240008000c00 */
[----:B0-----:R-:W-:Y:S01]  /*0190*/  IMAD.WIDE R22, R3, 0x8, R22 ;  /* 0x0000000803167825 */ /* 0x001fe200078e0216 */
[----:B------:R-:W0:Y:S05]  /*01a0*/  LDCU.128 UR28, c[0x3][0x50] ;  /* 0x00c00a00ff1c77ac */ /* 0x000e2a0008000c00 */
[----:B-1----:R-:W5:Y:S01]  /*01b0*/  LDG.E.64 R22, desc[UR4][R22.64] ;  /* 0x0000000416167981 */ /* 0x002f62000c1e1b00 */
[----:B------:R-:W1:Y:S01]  /*01c0*/  LDCU.128 UR32, c[0x3][0x60] ;  /* 0x00c00c00ff2077ac */ /* 0x000e620008000c00 */
[----:B------:R-:W0:Y:S01]  /*01d0*/  LDCU.128 UR36, c[0x3][0x70] ;  /* 0x00c00e00ff2477ac */ /* 0x000e220008000c00 */
        /* <DEDUP_REMOVED lines=8> */
[----:B-----5:R-:W5:Y:S01]  /*0260*/  LDG.E.64 R26, desc[UR4][R22.64+0x8] ;  /* 0x00000804161a7981 */ /* 0x020f62000c1e1b00 */
[----:B------:R-:W-:Y:S01]  /*0270*/  IMAD.MOV.U32 R3, RZ, RZ, -0x4498517b ;  /* 0xbb67ae85ff037424 */ /* 0x000fe200078e00ff */
[----:B------:R-:W-:Y:S02]  /*0280*/  BSSY.RECONVERGENT B0, `(.L_x_0) ;  /* 0x0000638000007945 */ /* 0x000fe40003800200 */
[----:B------:R-:W-:Y:S04]  /*0290*/  STL.64 [R1+0x48], R4 ;  /* 0x0000480401007387 */ /* 0x000fe80000100a00 */
[----:B------:R-:W-:Y:S04]  /*02a0*/  STL.64 [R1+0x50], R6 ;  /* 0x0000500601007387 */ /* 0x000fe80000100a00 */
[----:B------:R-:W-:Y:S04]  /*02b0*/  STL.64 [R1+0x58], R8 ;  /* 0x0000580801007387 */ /* 0x000fe80000100a00 */
[----:B------:R2:W-:Y:S02]  /*02c0*/  STL.64 [R1+0x40], R2 ;  /* 0x0000400201007387 */ /* 0x0005e40000100a00 */
[----:B--2---:R-:W-:Y:S01]  /*02d0*/  IMAD.MOV.U32 R2, RZ, RZ, RZ ;  /* 0x000000ffff027224 */ /* 0x004fe200078e00ff */
[----:B-----5:R-:W-:-:S04]  /*02e0*/  ISETP.NE.U32.AND P0, PT, R26, RZ, PT ;  /* 0x000000ff1a00720c */ /* 0x020fc80003f05070 */
[----:B------:R-:W-:-:S13]  /*02f0*/  ISETP.NE.AND.EX P0, PT, R27, RZ, PT, P0 ;  /* 0x000000ff1b00720c */ /* 0x000fda0003f05300 */
[----:B01-34-:R-:W-:Y:S05]  /*0300*/  @!P0 BRA `(.L_x_1) ;  /* 0x0000006000bc8947 */ /* 0x01bfea0003800000 */
[----:B------:R0:W5:Y:S01]  /*0310*/  LDG.E.64 R28, desc[UR4][R22.64] ;  /* 0x00000004161c7981 */ /* 0x000162000c1e1b00 */
[----:B------:R-:W-:Y:S01]  /*0320*/  IMAD.MOV.U32 R0, RZ, RZ, RZ ;  /* 0x000000ffff007224 */ /* 0x000fe200078e00ff */
[----:B------:R-:W-:Y:S01]  /*0330*/  CS2R R2, SRZ ;  /* 0x0000000000027805 */ /* 0x000fe2000001ff00 */
[----:B------:R-:W-:-:S07]  /*0340*/  IMAD.MOV.U32 R31, RZ, RZ, RZ ;  /* 0x000000ffff1f7224 */ /* 0x000fce00078e00ff */
.L_x_4:
[----:B-1---5:R-:W-:-:S05]  /*0350*/  IADD3 R4, P0, PT, R28, R0, RZ ;  /* 0x000000001c047210 */ /* 0x022fca0007f1e0ff */
[----:B------:R-:W-:-:S05]  /*0360*/  IMAD.X R5, R29, 0x1, R31, P0 ;  /* 0x000000011d057824 */ /* 0x000fca00000e061f */
[----:B------:R-:W2:Y:S01]  /*0370*/  LDG.E.U8 R4, desc[UR4][R4.64] ;  /* 0x0000000404047981 */ /* 0x000ea2000c1e1100 */
[----:B------:R-:W-:-:S05]  /*0380*/  IMAD.IADD R7, R1, 0x1, R2 ;  /* 0x0000000101077824 */ /* 0x000fca00078e0202 */
[----:B--2---:R1:W-:Y:S04]  /*0390*/  STL.U8 [R7], R4 ;  /* 0x0000000407007387 */ /* 0x0043e80000100000 */
[----:B------:R-:W2:Y:S01]  /*03a0*/  LDL R2, [R1+0x60] ;  /* 0x0000600001027983 */ /* 0x000ea20000100800 */
[----:B------:R-:W-:Y:S01]  /*03b0*/  VIADD R0, R3, 0x1 ;  /* 0x0000000103007836 */ /* 0x000fe20000000000 */
[----:B------:R-:W-:Y:S04]  /*03c0*/  BSSY.RECONVERGENT B1, `(.L_x_2) ;  /* 0x0000620000017945 */ /* 0x000fe80003800200 */
[----:B------:R-:W-:Y:S01]  /*03d0*/  ISETP.GT.U32.AND P0, PT, R26, R0, PT ;  /* 0x000000001a00720c */ /* 0x000fe20003f04070 */
[----:B--2---:R-:W-:-:S05]  /*03e0*/  VIADD R2, R2, 0x1 ;  /* 0x0000000102027836 */ /* 0x004fca0000000000 */
[----:B------:R1:W-:Y:S01]  /*03f0*/  STL [R1+0x60], R2 ;  /* 0x0000600201007387 */ /* 0x0003e20000100800 */
[----:B------:R-:W-:-:S13]  /*0400*/  ISETP.NE.AND P1, PT, R2, 0x40, PT ;  /* 0x000000400200780c */ /* 0x000fda0003f25270 */
[----:B-1----:R-:W-:Y:S05]  /*0410*/  @P1 BRA `(.L_x_3) ;  /* 0x0000006000681947 */ /* 0x002fea0003800000 */
[----:B------:R-:W2:Y:S04]  /*0420*/  LDL.64 R32, [R1] ;  /* 0x0000000001207983 */ /* 0x000ea80000100a00 */
[----:B------:R-:W3:Y:S04]  /*0430*/  LDL.64 R18, [R1+0x8] ;  /* 0x0000080001127983 */ /* 0x000ee80000100a00 */
[----:B------:R-:W4:Y:S04]  /*0440*/  LDL.64 R2, [R1+0x50] ;  /* 0x0000500001027983 */ /* 0x000f280000100a00 */
[----:B------:R-:W5:Y:S04]  /*0450*/  LDL.64 R8, [R1+0x58] ;  /* 0x0000580001087983 */ /* 0x000f680000100a00 */
[----:B------:R-:W5:Y:S04]  /*0460*/  LDL.64 R6, [R1+0x48] ;  /* 0x0000480001067983 */ /* 0x000f680000100a00 */
[----:B------:R-:W5:Y:S04]  /*0470*/  LDL.64 R4, [R1+0x40] ;  /* 0x0000400001047983 */ /* 0x000f680000100a00 */
[----:B------:R-:W5:Y:S04]  /*0480*/  LDL.64 R16, [R1+0x20] ;  /* 0x0000200001107983 */ /* 0x000f680000100a00 */
[----:B------:R-:W5:Y:S04]  /*0490*/  LDL.64 R14, [R1+0x28] ;  /* 0x00002800010e7983 */ /* 0x000f680000100a00 */
[----:B------:R-:W5:Y:S04]  /*04a0*/  LDL.64 R12, [R1+0x10] ;  /* 0x00001000010c7983 */ /* 0x000f680000100a00 */
[----:B------:R-:W5:Y:S01]  /*04b0*/  LDL.64 R10, [R1+0x30] ;  /* 0x00003000010a7983 */ /* 0x000f620000100a00 */
[----:B--2---:R-:W-:-:S02]  /*04c0*/  PRMT R20, R33, 0x7771, RZ ;  /* 0x0000777121147816 */ /* 0x004fc400000000ff */
[----:B------:R-:W-:-:S03]  /*04d0*/  PRMT R21, R32, 0x7771, RZ ;  /* 0x0000777120157816 */ /* 0x000fc600000000ff */
[----:B------:R-:W-:Y:S02]  /*04e0*/  IMAD.U32 R25, R20, 0x10000, RZ ;  /* 0x0001000014197824 */ /* 0x000fe400078e00ff */
[----:B------:R-:W-:Y:S01]  /*04f0*/  IMAD.U32 R24, R21, 0x10000, RZ ;  /* 0x0001000015187824 */ /* 0x000fe200078e00ff */
[----:B------:R-:W-:Y:S02]  /*0500*/  PRMT R20, R33, 0x7770, RZ ;  /* 0x0000777021147816 */ /* 0x000fe400000000ff */
[----:B------:R-:W-:Y:S02]  /*0510*/  LOP3.LUT R25, R25, 0xff0000, RZ, 0xc0, !PT ;  /* 0x00ff000019197812 */ /* 0x000fe400078ec0ff */
[----:B------:R-:W-:Y:S02]  /*0520*/  PRMT R21, R32, 0x7770, RZ ;  /* 0x0000777020157816 */ /* 0x000fe400000000ff */
[----:B------:R-:W-:Y:S01]  /*0530*/  LOP3.LUT R24, R24, 0xff0000, RZ, 0xc0, !PT ;  /* 0x00ff000018187812 */ /* 0x000fe200078ec0ff */
[----:B------:R-:W-:Y:S01]  /*0540*/  IMAD R20, R20, 0x1000000, R25 ;  /* 0x0100000014147824 */ /* 0x000fe200078e0219 */
[----:B---3--:R-:W-:-:S02]  /*0550*/  PRMT R30, R18, 0x7771, RZ ;  /* 0x00007771121e7816 */ /* 0x008fc400000000ff */
[----:B------:R-:W-:Y:S01]  /*0560*/  PRMT R25, R32, 0x7772, RZ ;  /* 0x0000777220197816 */ /* 0x000fe200000000ff */
[----:B------:R-:W-:Y:S01]  /*0570*/  IMAD R21, R21, 0x1000000, R24 ;  /* 0x0100000015157824 */ /* 0x000fe200078e0218 */
[----:B------:R-:W-:Y:S01]  /*0580*/  PRMT R24, R33, 0x7772, RZ ;  /* 0x0000777221187816 */ /* 0x000fe200000000ff */
[----:B------:R-:W-:Y:S02]  /*0590*/  IMAD.U32 R34, R30, 0x10000, RZ ;  /* 0x000100001e227824 */ /* 0x000fe400078e00ff */
[----:B------:R-:W-:Y:S02]  /*05a0*/  IMAD.SHL.U32 R30, R25, 0x100, RZ ;  /* 0x00000100191e7824 */ /* 0x000fe400078e00ff */
[----:B------:R-:W-:Y:S01]  /*05b0*/  IMAD.SHL.U32 R25, R24, 0x100, RZ ;  /* 0x0000010018197824 */ /* 0x000fe200078e00ff */
[----:B------:R-:W-:Y:S02]  /*05c0*/  PRMT R24, R19, 0x7771, RZ ;  /* 0x0000777113187816 */ /* 0x000fe400000000ff */
[----:B------:R-:W-:-:S02]  /*05d0*/  PRMT R39, R32, 0x7773, RZ ;  /* 0x0000777320277816 */ /* 0x000fc400000000ff */
[----:B------:R-:W-:Y:S01]  /*05e0*/  PRMT R32, R18, 0x7770, RZ ;  /* 0x0000777012207816 */ /* 0x000fe200000000ff */
[----:B------:R-:W-:Y:S01]  /*05f0*/  IMAD.U32 R24, R24, 0x10000, RZ ;  /* 0x0001000018187824 */ /* 0x000fe200078e00ff */
[----:B------:R-:W-:Y:S02]  /*0600*/  LOP3.LUT R35, R34, 0xff0000, RZ, 0xc0, !PT ;  /* 0x00ff000022237812 */ /* 0x000fe400078ec0ff */
[----:B------:R-:W-:Y:S02]  /*0610*/  LOP3.LUT R39, R39, R21, R30, 0xfe, !PT ;  /* 0x0000001527277212 */ /* 0x000fe400078efe1e */
[----:B------:R-:W-:Y:S01]  /*0620*/  PRMT R21, R18, 0x7772, RZ ;  /* 0x0000777212157816 */ /* 0x000fe200000000ff */
[----:B------:R-:W-:Y:S01]  /*0630*/  IMAD R32, R32, 0x1000000, R35 ;  /* 0x0100000020207824 */ /* 0x000fe200078e0223 */
[----:B------:R-:W-:Y:S02]  /*0640*/  LOP3.LUT R25, R20, R25, RZ, 0xfc, !PT ;  /* 0x0000001914197212 */ /* 0x000fe400078efcff */
[----:B------:R-:W-:Y:S01]  /*0650*/  PRMT R20, R19, 0x7770, RZ ;  /* 0x0000777013147816 */ /* 0x000fe200000000ff */
[----:B------:R-:W-:Y:S01]  /*0660*/  IMAD.SHL.U32 R21, R21, 0x100, RZ ;  /* 0x0000010015157824 */ /* 0x000fe200078e00ff */
[----:B------:R-:W-:-:S02]  /*0670*/  LOP3.LUT R35, R24, 0xff0000, RZ, 0xc0, !PT ;  /* 0x00ff000018237812 */ /* 0x000fc400078ec0ff */
[----:B------:R-:W-:Y:S02]  /*0680*/  PRMT R38, R33, 0x7773, RZ ;  /* 0x0000777321267816 */ /* 0x000fe400000000ff */
[--C-:B----4-:R-:W-:Y:S01]  /*0690*/  SHF.L.W.U32.HI R37, R2, 0x15, R2.reuse ;  /* 0x0000001502257819 */ /* 0x110fe20000010e02 */
[----:B------:R-:W-:Y:S01]  /*06a0*/  IMAD R40, R20, 0x1000000, R35 ;  /* 0x0100000014287824 */ /* 0x000fe200078e0223 */
[C-C-:B------:R-:W-:Y:S02]  /*06b0*/  SHF.L.W.U32.HI R30, R2.reuse, 0x7, R2.reuse ;  /* 0x00000007021e7819 */ /* 0x140fe40000010e02 */
[----:B-----5:R-:W-:Y:S02]  /*06c0*/  LEA.HI R24, R2, R9, R2, 0x1a ;  /* 0x0000000902187211 */ /* 0x020fe400078fd002 */
[----:B------:R-:W-:Y:S02]  /*06d0*/  LOP3.LUT R35, R32, R21, RZ, 0xfc, !PT ;  /* 0x0000001520237212 */ /* 0x000fe400078efcff */
[----:B------:R-:W-:Y:S01]  /*06e0*/  LOP3.LUT R38, R25, R38, RZ, 0xfc, !PT ;  /* 0x0000002619267212 */ /* 0x000fe200078efcff */
[----:B------:R-:W2:Y:S01]  /*06f0*/  LDL.64 R32, [R1+0x38] ;  /* 0x0000380001207983 */ /* 0x000ea20000100a00 */
[----:B------:R-:W-:-:S02]  /*0700*/  LOP3.LUT R37, R24, R30, R37, 0x96, !PT ;  /* 0x0000001e18257212 */ /* 0x000fc400078e9625 */
[--C-:B------:R-:W-:Y:S02]  /*0710*/  SHF.L.W.U32.HI R25, R25, 0xe, R38.reuse ;  /* 0x0000000e19197819 */ /* 0x100fe40000010e26 */
[--C-:B------:R-:W-:Y:S02]  /*0720*/  SHF.L.W.U32.HI R20, R38, 0x19, R38.reuse ;  /* 0x0000001926147819 */ /* 0x100fe40000010e26 */
[----:B------:R-:W-:Y:S02]  /*0730*/  SHF.R.U32.HI R24, RZ, 0x3, R38 ;  /* 0x00000003ff187819 */ /* 0x000fe40000011626 */
[----:B------:R-:W-:Y:S02]  /*0740*/  LOP3.LUT R36, R2, R8, R3, 0x90, !PT ;  /* 0x0000000802247212 */ /* 0x000fe400078e9003 */
[----:B------:R-:W-:Y:S02]  /*0750*/  LOP3.LUT R20, R24, R20, R25, 0x96, !PT ;  /* 0x0000001418147212 */ /* 0x000fe400078e9619 */
[----:B------:R-:W-:-:S02]  /*0760*/  PRMT R18, R18, 0x7773, RZ ;  /* 0x0000777312127816 */ /* 0x000fc400000000ff */
[----:B------:R-:W-:Y:S02]  /*0770*/  IADD3 R24, PT, PT, R37, UR8, R36 ;  /* 0x0000000825187c10 */ /* 0x000fe4000fffe024 */
[----:B------:R-:W-:-:S03]  /*0780*/  LOP3.LUT R18, R35, R18, RZ, 0xfc, !PT ;  /* 0x0000001223127212 */ /* 0x000fc600078efcff */
[----:B------:R-:W-:Y:S01]  /*0790*/  IMAD.IADD R24, R39, 0x1, R24 ;  /* 0x0000000127187824 */ /* 0x000fe200078e0218 */
[--C-:B------:R-:W-:Y:S02]  /*07a0*/  SHF.L.W.U32.HI R35, R35, 0xe, R18.reuse ;  /* 0x0000000e23237819 */ /* 0x100fe40000010e12 */
[----:B------:R-:W-:Y:S01]  /*07b0*/  SHF.L.W.U32.HI R30, R18, 0x19, R18 ;  /* 0x00000019121e7819 */ /* 0x000fe20000010e12 */
[----:B------:R-:W-:Y:S01]  /*07c0*/  IMAD.IADD R45, R7, 0x1, R24 ;  /* 0x00000001072d7824 */ /* 0x000fe200078e0218 */
[----:B------:R-:W-:Y:S02]  /*07d0*/  SHF.R.U32.HI R34, RZ, 0x3, R18 ;  /* 0x00000003ff227819 */ /* 0x000fe40000011612 */
[--C-:B------:R-:W-:Y:S02]  /*07e0*/  SHF.L.W.U32.HI R25, R4, 0x1e, R4.reuse ;  /* 0x0000001e04197819 */ /* 0x100fe40000010e04 */
[----:B------:R-:W-:Y:S02]  /*07f0*/  LOP3.LUT R35, R34, R30, R35, 0x96, !PT ;  /* 0x0000001e22237212 */ /* 0x000fe400078e9623 */
[----:B------:R-:W-:-:S02]  /*0800*/  SHF.L.W.U32.HI R34, R4, 0x13, R4 ;  /* 0x0000001304227819 */ /* 0x000fc40000010e04 */
[----:B------:R-:W-:Y:S02]  /*0810*/  SHF.L.W.U32.HI R36, R4, 0xa, R4 ;  /* 0x0000000a04247819 */ /* 0x000fe40000010e04 */
[C-C-:B------:R-:W-:Y:S02]  /*0820*/  LEA.HI R37, R45.reuse, R8, R45.reuse, 0x1a ;  /* 0x000000082d257211 */ /* 0x140fe400078fd02d */
[C-C-:B------:R-:W-:Y:S02]  /*0830*/  SHF.L.W.U32.HI R42, R45.reuse, 0x15, R45.reuse ;  /* 0x000000152d2a7819 */ /* 0x140fe40000010e2d */
[----:B------:R-:W-:Y:S02]  /*0840*/  SHF.L.W.U32.HI R41, R45, 0x7, R45 ;  /* 0x000000072d297819 */ /* 0x000fe40000010e2d */
[----:B------:R-:W-:Y:S02]  /*0850*/  LOP3.LUT R25, R36, R25, R34, 0x96, !PT ;  /* 0x0000001924197212 */ /* 0x000fe400078e9622 */
[----:B------:R-:W-:-:S02]  /*0860*/  LOP3.LUT R37, R37, R41, R42, 0x96, !PT ;  /* 0x0000002925257212 */ /* 0x000fc400078e962a */
[----:B------:R-:W-:Y:S02]  /*0870*/  LOP3.LUT R34, R45, R3, R2, 0x90, !PT ;  /* 0x000000032d227212 */ /* 0x000fe400078e9002 */
[----:B------:R-:W-:Y:S02]  /*0880*/  PRMT R21, R19, 0x7772, RZ ;  /* 0x0000777213157816 */ /* 0x000fe400000000ff */
[----:B------:R-:W-:-:S03]  /*0890*/  IADD3 R37, PT, PT, R37, UR9, R34 ;  /* 0x0000000925257c10 */ /* 0x000fc6000fffe022 */
[----:B------:R-:W-:Y:S02]  /*08a0*/  IMAD.SHL.U32 R21, R21, 0x100, RZ ;  /* 0x0000010015157824 */ /* 0x000fe400078e00ff */
[----:B------:R-:W-:Y:S02]  /*08b0*/  IMAD.IADD R47, R38, 0x1, R37 ;  /* 0x00000001262f7824 */ /* 0x000fe400078e0225 */
[----:B------:R-:W3:Y:S01]  /*08c0*/  LDL.64 R36, [R1+0x18] ;  /* 0x0000180001247983 */ /* 0x000ee20000100a00 */
[----:B------:R-:W-:Y:S02]  /*08d0*/  LOP3.LUT R21, R40, R21, RZ, 0xfc, !PT ;  /* 0x0000001528157212 */ /* 0x000fe400078efcff */
[----:B------:R-:W-:Y:S02]  /*08e0*/  PRMT R40, R19, 0x7773, RZ ;  /* 0x0000777313287816 */ /* 0x000fe400000000ff */
[----:B------:R-:W-:Y:S02]  /*08f0*/  PRMT R19, R17, 0x7771, RZ ;  /* 0x0000777111137816 */ /* 0x000fe400000000ff */
[----:B------:R-:W-:-:S03]  /*0900*/  LOP3.LUT R40, R21, R40, RZ, 0xfc, !PT ;  /* 0x0000002815287212 */ /* 0x000fc600078efcff */
[----:B------:R-:W-:Y:S01]  /*0910*/  IMAD.U32 R19, R19, 0x10000, RZ ;  /* 0x0001000013137824 */ /* 0x000fe200078e00ff */
[--C-:B------:R-:W-:Y:S02]  /*0920*/  SHF.L.W.U32.HI R30, R21, 0xe, R40.reuse ;  /* 0x0000000e151e7819 */ /* 0x100fe40000010e28 */
[--C-:B------:R-:W-:Y:S02]  /*0930*/  SHF.L.W.U32.HI R43, R40, 0x19, R40.reuse ;  /* 0x00000019282b7819 */ /* 0x100fe40000010e28 */
[----:B------:R-:W-:-:S04]  /*0940*/  SHF.R.U32.HI R21, RZ, 0x3, R40 ;  /* 0x00000003ff157819 */ /* 0x000fc80000011628 */
[----:B------:R-:W-:Y:S02]  /*0950*/  LOP3.LUT R43, R21, R43, R30, 0x96, !PT ;  /* 0x0000002b152b7212 */ /* 0x000fe400078e961e */
[----:B------:R-:W-:Y:S02]  /*0960*/  LOP3.LUT R30, R19, 0xff0000, RZ, 0xc0, !PT ;  /* 0x00ff0000131e7812 */ /* 0x000fe400078ec0ff */
[----:B------:R-:W-:Y:S02]  /*0970*/  PRMT R19, R17, 0x7772, RZ ;  /* 0x0000777211137816 */ /* 0x000fe400000000ff */
[----:B------:R-:W-:Y:S02]  /*0980*/  LOP3.LUT R41, R5, R6, R4, 0xe8, !PT ;  /* 0x0000000605297212 */ /* 0x000fe400078ee804 */
[----:B------:R-:W-:Y:S01]  /*0990*/  PRMT R21, R17, 0x7770, RZ ;  /* 0x0000777011157816 */ /* 0x000fe200000000ff */
[----:B------:R-:W-:Y:S01]  /*09a0*/  IMAD.SHL.U32 R44, R19, 0x100, RZ ;  /* 0x00000100132c7824 */ /* 0x000fe200078e00ff */
[----:B------:R-:W-:-:S02]  /*09b0*/  PRMT R19, R14, 0x7771, RZ ;  /* 0x000077710e137816 */ /* 0x000fc400000000ff */
[----:B------:R-:W-:Y:S01]  /*09c0*/  IADD3 R41, PT, PT, R24, R25, R41 ;  /* 0x0000001918297210 */ /* 0x000fe20007ffe029 */
[----:B------:R-:W-:Y:S02]  /*09d0*/  IMAD R21, R21, 0x1000000, R30 ;  /* 0x0100000015157824 */ /* 0x000fe400078e021e */
[----:B------:R-:W-:Y:S01]  /*09e0*/  IMAD.U32 R19, R19, 0x10000, RZ ;  /* 0x0001000013137824 */ /* 0x000fe200078e00ff */
[C-C-:B------:R-:W-:Y:S02]  /*09f0*/  SHF.L.W.U32.HI R46, R41.reuse, 0x1e, R41.reuse ;  /* 0x0000001e292e7819 */ /* 0x140fe40000010e29 */
[C-C-:B------:R-:W-:Y:S02]  /*0a00*/  SHF.L.W.U32.HI R25, R41.reuse, 0x13, R41.reuse ;  /* 0x0000001329197819 */ /* 0x140fe40000010e29 */
[----:B------:R-:W-:Y:S01]  /*0a10*/  SHF.L.W.U32.HI R24, R41, 0xa, R41 ;  /* 0x0000000a29187819 */ /* 0x000fe20000010e29 */
[----:B------:R-:W-:Y:S01]  /*0a20*/  IMAD.IADD R42, R6, 0x1, R47 ;  /* 0x00000001062a7824 */ /* 0x000fe200078e022f */
[----:B------:R-:W-:-:S02]  /*0a30*/  LOP3.LUT R44, R21, R44, RZ, 0xfc, !PT ;  /* 0x0000002c152c7212 */ /* 0x000fc400078efcff */
[----:B------:R-:W-:Y:S02]  /*0a40*/  LOP3.LUT R46, R24, R46, R25, 0x96, !PT ;  /* 0x0000002e182e7212 */ /* 0x000fe400078e9619 */
[C---:B------:R-:W-:Y:S02]  /*0a50*/  PRMT R21, R14.reuse, 0x7770, RZ ;  /* 0x000077700e157816 */ /* 0x040fe400000000ff */
[----:B------:R-:W-:Y:S02]  /*0a60*/  LOP3.LUT R24, R19, 0xff0000, RZ, 0xc0, !PT ;  /* 0x00ff000013187812 */ /* 0x000fe400078ec0ff */
[----:B------:R-:W-:Y:S02]  /*0a70*/  PRMT R19, R14, 0x7772, RZ ;  /* 0x000077720e137816 */ /* 0x000fe400000000ff */
[C-C-:B------:R-:W-:Y:S02]  /*0a80*/  LEA.HI R25, R42.reuse, R3, R42.reuse, 0x1a ;  /* 0x000000032a197211 */ /* 0x140fe400078fd02a */
[----:B------:R-:W-:-:S02]  /*0a90*/  SHF.L.W.U32.HI R30, R42, 0x15, R42 ;  /* 0x000000152a1e7819 */ /* 0x000fc40000010e2a */
[----:B------:R-:W-:Y:S01]  /*0aa0*/  SHF.L.W.U32.HI R34, R42, 0x7, R42 ;  /* 0x000000072a227819 */ /* 0x000fe20000010e2a */
[----:B------:R-:W-:Y:S01]  /*0ab0*/  IMAD R21, R21, 0x1000000, R24 ;  /* 0x0100000015157824 */ /* 0x000fe200078e0218 */
[----:B------:R-:W-:Y:S01]  /*0ac0*/  PRMT R17, R17, 0x7773, RZ ;  /* 0x0000777311117816 */ /* 0x000fe200000000ff */
[----:B------:R-:W-:Y:S01]  /*0ad0*/  IMAD.SHL.U32 R24, R19, 0x100, RZ ;  /* 0x0000010013187824 */ /* 0x000fe200078e00ff */
[----:B------:R-:W-:Y:S02]  /*0ae0*/  LOP3.LUT R25, R25, R34, R30, 0x96, !PT ;  /* 0x0000002219197212 */ /* 0x000fe400078e961e */
[----:B------:R-:W-:Y:S02]  /*0af0*/  LOP3.LUT R30, R4, R5, R41, 0xe8, !PT ;  /* 0x00000005041e7212 */ /* 0x000fe400078ee829 */
[----:B------:R-:W-:Y:S02]  /*0b00*/  LOP3.LUT R34, R42, R2, R45, 0x90, !PT ;  /* 0x000000022a227212 */ /* 0x000fe400078e902d */
[----:B------:R-:W-:-:S02]  /*0b10*/  LOP3.LUT R17, R44, R17, RZ, 0xfc, !PT ;  /* 0x000000112c117212 */ /* 0x000fc400078efcff */
[----:B------:R-:W-:Y:S02]  /*0b20*/  LOP3.LUT R19, R21, R24, RZ, 0xfc, !PT ;  /* 0x0000001815137212 */ /* 0x000fe400078efcff */
[----:B------:R-:W-:Y:S02]  /*0b30*/  IADD3 R24, PT, PT, R47, R46, R30 ;  /* 0x0000002e2f187210 */ /* 0x000fe40007ffe01e */
[----:B------:R-:W-:Y:S02]  /*0b40*/  IADD3 R47, PT, PT, R25, UR10, R34 ;  /* 0x0000000a192f7c10 */ /* 0x000fe4000fffe022 */
[----:B------:R-:W-:Y:S02]  /*0b50*/  PRMT R14, R14, 0x7773, RZ ;  /* 0x000077730e0e7816 */ /* 0x000fe400000000ff */
[--C-:B------:R-:W-:Y:S02]  /*0b60*/  SHF.L.W.U32.HI R44, R44, 0xe, R17.reuse ;  /* 0x0000000e2c2c7819 */ /* 0x100fe40000010e11 */
[----:B------:R-:W-:-:S02]  /*0b70*/  SHF.L.W.U32.HI R21, R17, 0x19, R17 ;  /* 0x0000001911157819 */ /* 0x000fc40000010e11 */
[----:B------:R-:W-:Y:S02]  /*0b80*/  SHF.R.U32.HI R25, RZ, 0x3, R17 ;  /* 0x00000003ff197819 */ /* 0x000fe40000011611 */
[C-C-:B------:R-:W-:Y:S02]  /*0b90*/  SHF.L.W.U32.HI R30, R24.reuse, 0x1e, R24.reuse ;  /* 0x0000001e181e7819 */ /* 0x140fe40000010e18 */
[C-C-:B------:R-:W-:Y:S02]  /*0ba0*/  SHF.L.W.U32.HI R49, R24.reuse, 0x13, R24.reuse ;  /* 0x0000001318317819 */ /* 0x140fe40000010e18 */
[----:B------:R-:W-:Y:S02]  /*0bb0*/  SHF.L.W.U32.HI R34, R24, 0xa, R24 ;  /* 0x0000000a18227819 */ /* 0x000fe40000010e18 */
[----:B------:R-:W-:Y:S02]  /*0bc0*/  LOP3.LUT R14, R19, R14, RZ, 0xfc, !PT ;  /* 0x0000000e130e7212 */ /* 0x000fe400078efcff */
[----:B------:R-:W-:Y:S01]  /*0bd0*/  LOP3.LUT R21, R25, R21, R44, 0x96, !PT ;  /* 0x0000001519157212 */ /* 0x000fe200078e962c */
[----:B------:R-:W-:Y:S01]  /*0be0*/  IMAD.IADD R44, R18, 0x1, R47 ;  /* 0x00000001122c7824 */ /* 0x000fe200078e022f */
[----:B------:R-:W-:-:S02]  /*0bf0*/  LOP3.LUT R49, R34, R30, R49, 0x96, !PT ;  /* 0x0000001e22317212 */ /* 0x000fc400078e9631 */
[----:B------:R-:W-:Y:S01]  /*0c00*/  SHF.L.W.U32.HI R19, R19, 0xe, R14 ;  /* 0x0000000e13137819 */ /* 0x000fe20000010e0e */
[----:B------:R-:W-:Y:S01]  /*0c10*/  IMAD.IADD R25, R5, 0x1, R44 ;  /* 0x0000000105197824 */ /* 0x000fe200078e022c */
[--C-:B------:R-:W-:Y:S02]  /*0c20*/  SHF.L.W.U32.HI R30, R14, 0x19, R14.reuse ;  /* 0x000000190e1e7819 */ /* 0x100fe40000010e0e */
[----:B------:R-:W-:Y:S02]  /*0c30*/  SHF.R.U32.HI R34, RZ, 0x3, R14 ;  /* 0x00000003ff227819 */ /* 0x000fe4000001160e */
[----:B------:R-:W-:Y:S02]  /*0c40*/  LOP3.LUT R46, R41, R4, R24, 0xe8, !PT ;  /* 0x00000004292e7212 */ /* 0x000fe400078ee818 */
[----:B------:R-:W-:Y:S02]  /*0c50*/  LOP3.LUT R30, R34, R30, R19, 0x96, !PT ;  /* 0x0000001e221e7212 */ /* 0x000fe400078e9613 */
[----:B------:R-:W-:-:S02]  /*0c60*/  IADD3 R19, PT, PT, R44, R49, R46 ;  /* 0x000000312c137210 */ /* 0x000fc40007ffe02e */
[C-C-:B------:R-:W-:Y:S02]  /*0c70*/  LEA.HI R44, R25.reuse, R2, R25.reuse, 0x1a ;  /* 0x00000002192c7211 */ /* 0x140fe400078fd019 */
[C-C-:B------:R-:W-:Y:S02]  /*0c80*/  SHF.L.W.U32.HI R47, R25.reuse, 0x15, R25.reuse ;  /* 0x00000015192f7819 */ /* 0x140fe40000010e19 */
[----:B------:R-:W-:Y:S02]  /*0c90*/  SHF.L.W.U32.HI R46, R25, 0x7, R25 ;  /* 0x00000007192e7819 */ /* 0x000fe40000010e19 */
[----:B------:R-:W-:Y:S02]  /*0ca0*/  PRMT R34, R15, 0x7771, RZ ;  /* 0x000077710f227816 */ /* 0x000fe400000000ff */
[----:B------:R-:W-:Y:S02]  /*0cb0*/  LOP3.LUT R44, R44, R46, R47, 0x96, !PT ;  /* 0x0000002e2c2c7212 */ /* 0x000fe400078e962f */
[C-C-:B------:R-:W-:Y:S01]  /*0cc0*/  SHF.L.W.U32.HI R47, R19.reuse, 0x13, R19.reuse ;  /* 0x00000013132f7819 */ /* 0x140fe20000010e13 */
[----:B------:R-:W-:Y:S01]  /*0cd0*/  IMAD.U32 R46, R34, 0x10000, RZ ;  /* 0x00010000222e7824 */ /* 0x000fe200078e00ff */
[----:B------:R-:W-:-:S02]  /*0ce0*/  SHF.L.W.U32.HI R34, R19, 0x1e, R19 ;  /* 0x0000001e13227819 */ /* 0x000fc40000010e13 */
[----:B------:R-:W-:-:S04]  /*0cf0*/  SHF.L.W.U32.HI R48, R19, 0xa, R19 ;  /* 0x0000000a13307819 */ /* 0x000fc80000010e13 */
[----:B------:R-:W-:Y:S02]  /*0d00*/  LOP3.LUT R34, R48, R34, R47, 0x96, !PT ;  /* 0x0000002230227212 */ /* 0x000fe400078e962f */
[----:B------:R-:W-:Y:S02]  /*0d10*/  LOP3.LUT R48, R46, 0xff0000, RZ, 0xc0, !PT ;  /* 0x00ff00002e307812 */ /* 0x000fe400078ec0ff */
[C---:B------:R-:W-:Y:S02]  /*0d20*/  PRMT R47, R15.reuse, 0x7770, RZ ;  /* 0x000077700f2f7816 */ /* 0x040fe400000000ff */
[----:B------:R-:W-:Y:S02]  /*0d30*/  PRMT R46, R15, 0x7772, RZ ;  /* 0x000077720f2e7816 */ /* 0x000fe400000000ff */
[----:B------:R-:W-:Y:S01]  /*0d40*/  LOP3.LUT R49, R25, R45, R42, 0x90, !PT ;  /* 0x0000002d19317212 */ /* 0x000fe200078e902a */
[----:B------:R-:W-:Y:S02]  /*0d50*/  IMAD R47, R47, 0x1000000, R48 ;  /* 0x010000002f2f7824 */ /* 0x000fe400078e0230 */
[----:B------:R-:W-:Y:S01]  /*0d60*/  IMAD.SHL.U32 R46, R46, 0x100, RZ ;  /* 0x000001002e2e7824 */ /* 0x000fe200078e00ff */
[----:B------:R-:W-:-:S02]  /*0d70*/  IADD3 R49, PT, PT, R44, UR11, R49 ;  /* 0x0000000b2c317c10 */ /* 0x000fc4000fffe031 */
[----:B------:R-:W-:Y:S02]  /*0d80*/  PRMT R15, R15, 0x7773, RZ ;  /* 0x000077730f0f7816 */ /* 0x000fe400000000ff */
[----:B------:R-:W-:Y:S01]  /*0d90*/  LOP3.LUT R46, R47, R46, RZ, 0xfc, !PT ;  /* 0x0000002e2f2e7212 */ /* 0x000fe200078efcff */
[----:B------:R-:W-:Y:S01]  /*0da0*/  IMAD.IADD R49, R40, 0x1, R49 ;  /* 0x0000000128317824 */ /* 0x000fe200078e0231 */
[----:B------:R-:W-:Y:S02]  /*0db0*/  LOP3.LUT R44, R24, R41, R19, 0xe8, !PT ;  /* 0x00000029182c7212 */ /* 0x000fe400078ee813 */
[----:B------:R-:W-:Y:S02]  /*0dc0*/  LOP3.LUT R15, R46, R15, RZ, 0xfc, !PT ;  /* 0x0000000f2e0f7212 */ /* 0x000fe400078efcff */
[----:B------:R-:W-:Y:S01]  /*0dd0*/  IADD3 R34, PT, PT, R49, R34, R44 ;  /* 0x0000002231227210 */ /* 0x000fe20007ffe02c */
[----:B------:R-:W-:Y:S01]  /*0de0*/  IMAD.IADD R44, R4, 0x1, R49 ;  /* 0x00000001042c7824 */ /* 0x000fe200078e0231 */
[----:B------:R-:W-:-:S02]  /*0df0*/  SHF.L.W.U32.HI R46, R46, 0xe, R15 ;  /* 0x0000000e2e2e7819 */ /* 0x000fc40000010e0f */
[--C-:B------:R-:W-:Y:S02]  /*0e00*/  SHF.L.W.U32.HI R47, R15, 0x19, R15.reuse ;  /* 0x000000190f2f7819 */ /* 0x100fe40000010e0f */
[----:B------:R-:W-:-:S04]  /*0e10*/  SHF.R.U32.HI R48, RZ, 0x3, R15 ;  /* 0x00000003ff307819 */ /* 0x000fc8000001160f */
[----:B------:R-:W-:Y:S02]  /*0e20*/  LOP3.LUT R47, R48, R47, R46, 0x96, !PT ;  /* 0x0000002f302f7212 */ /* 0x000fe400078e962e */
[C-C-:B------:R-:W-:Y:S02]  /*0e30*/  LEA.HI R46, R44.reuse, R45, R44.reuse, 0x1a ;  /* 0x0000002d2c2e7211 */ /* 0x140fe400078fd02c */
[C-C-:B------:R-:W-:Y:S02]  /*0e40*/  SHF.L.W.U32.HI R45, R44.reuse, 0x15, R44.reuse ;  /* 0x000000152c2d7819 */ /* 0x140fe40000010e2c */
[----:B------:R-:W-:Y:S02]  /*0e50*/  SHF.L.W.U32.HI R48, R44, 0x7, R44 ;  /* 0x000000072c307819 */ /* 0x000fe40000010e2c */
[----:B------:R-:W-:Y:S02]  /*0e60*/  SHF.L.W.U32.HI R49, R34, 0xa, R34 ;  /* 0x0000000a22317819 */ /* 0x000fe40000010e22 */
[----:B------:R-:W-:-:S02]  /*0e70*/  LOP3.LUT R46, R46, R48, R45, 0x96, !PT ;  /* 0x000000302e2e7212 */ /* 0x000fc400078e962d */
[C-C-:B------:R-:W-:Y:S02]  /*0e80*/  SHF.L.W.U32.HI R48, R34.reuse, 0x1e, R34.reuse ;  /* 0x0000001e22307819 */ /* 0x140fe40000010e22 */
[----:B------:R-:W-:-:S04]  /*0e90*/  SHF.L.W.U32.HI R45, R34, 0x13, R34 ;  /* 0x00000013222d7819 */ /* 0x000fc80000010e22 */
[----:B------:R-:W-:Y:S02]  /*0ea0*/  LOP3.LUT R48, R49, R48, R45, 0x96, !PT ;  /* 0x0000003031307212 */ /* 0x000fe400078e962d */
[----:B------:R-:W-:-:S05]  /*0eb0*/  PRMT R45, R12, 0x7771, RZ ;  /* 0x000077710c2d7816 */ /* 0x000fca00000000ff */
[----:B------:R-:W-:-:S05]  /*0ec0*/  IMAD.U32 R45, R45, 0x10000, RZ ;  /* 0x000100002d2d7824 */ /* 0x000fca00078e00ff */
[----:B------:R-:W-:Y:S02]  /*0ed0*/  LOP3.LUT R50, R45, 0xff0000, RZ, 0xc0, !PT ;  /* 0x00ff00002d327812 */ /* 0x000fe400078ec0ff */
[----:B------:R-:W-:-:S05]  /*0ee0*/  PRMT R45, R12, 0x7770, RZ ;  /* 0x000077700c2d7816 */ /* 0x000fca00000000ff */
[----:B------:R-:W-:Y:S01]  /*0ef0*/  IMAD R50, R45, 0x1000000, R50 ;  /* 0x010000002d327824 */ /* 0x000fe200078e0232 */
[----:B------:R-:W-:-:S05]  /*0f00*/  PRMT R45, R12, 0x7772, RZ ;  /* 0x000077720c2d7816 */ /* 0x000fca00000000ff */
[----:B------:R-:W-:Y:S01]  /*0f10*/  IMAD.SHL.U32 R45, R45, 0x100, RZ ;  /* 0x000001002d2d7824 */ /* 0x000fe200078e00ff */
[----:B------:R-:W-:-:S04]  /*0f20*/  PRMT R12, R12, 0x7773, RZ ;  /* 0x000077730c0c7816 */ /* 0x000fc800000000ff */
[----:B------:R-:W-:-:S04]  /*0f30*/  LOP3.LUT R45, R50, R45, RZ, 0xfc, !PT ;  /* 0x0000002d322d7212 */ /* 0x000fc800078efcff */
[----:B------:R-:W-:-:S04]  /*0f40*/  LOP3.LUT R12, R45, R12, RZ, 0xfc, !PT ;  /* 0x0000000c2d0c7212 */ /* 0x000fc800078efcff */
[--C-:B------:R-:W-:Y:S02]  /*0f50*/  SHF.L.W.U32.HI R50, R45, 0xe, R12.reuse ;  /* 0x0000000e2d327819 */ /* 0x100fe40000010e0c */
[--C-:B------:R-:W-:Y:S02]  /*0f60*/  SHF.L.W.U32.HI R45, R12, 0x19, R12.reuse ;  /* 0x000000190c2d7819 */ /* 0x100fe40000010e0c */
[----:B------:R-:W-:-:S04]  /*0f70*/  SHF.R.U32.HI R49, RZ, 0x3, R12 ;  /* 0x00000003ff317819 */ /* 0x000fc8000001160c */
[----:B------:R-:W-:Y:S02]  /*0f80*/  LOP3.LUT R45, R49, R45, R50, 0x96, !PT ;  /* 0x0000002d312d7212 */ /* 0x000fe400078e9632 */
[----:B------:R-:W-:-:S05]  /*0f90*/  PRMT R49, R13, 0x7771, RZ ;  /* 0x000077710d317816 */ /* 0x000fca00000000ff */
[----:B------:R-:W-:Y:S01]  /*0fa0*/  IMAD.U32 R50, R49, 0x10000, RZ ;  /* 0x0001000031327824 */ /* 0x000fe200078e00ff */
[----:B------:R-:W-:-:S04]  /*0fb0*/  LOP3.LUT R49, R44, R42, R25, 0x90, !PT ;  /* 0x0000002a2c317212 */ /* 0x000fc800078e9019 */
[----:B------:R-:W-:Y:S02]  /*0fc0*/  IADD3 R49, PT, PT, R46, UR12, R49 ;  /* 0x0000000c2e317c10 */ /* 0x000fe4000fffe031 */
[----:B------:R-:W-:Y:S02]  /*0fd0*/  LOP3.LUT R51, R50, 0xff0000, RZ, 0xc0, !PT ;  /* 0x00ff000032337812 */ /* 0x000fe400078ec0ff */
[----:B------:R-:W-:-:S05]  /*0fe0*/  PRMT R46, R13, 0x7770, RZ ;  /* 0x000077700d2e7816 */ /* 0x000fca00000000ff */
[----:B------:R-:W-:Y:S01]  /*0ff0*/  IMAD R51, R46, 0x1000000, R51 ;  /* 0x010000002e337824 */ /* 0x000fe200078e0233 */
[----:B------:R-:W-:-:S05]  /*1000*/  PRMT R46, R13, 0x7772, RZ ;  /* 0x000077720d2e7816 */ /* 0x000fca00000000ff */
[----:B------:R-:W-:Y:S02]  /*1010*/  IMAD.SHL.U32 R46, R46, 0x100, RZ ;  /* 0x000001002e2e7824 */ /* 0x000fe400078e00ff */
[----:B------:R-:W-:-:S03]  /*1020*/  IMAD.IADD R49, R12, 0x1, R49 ;  /* 0x000000010c317824 */ /* 0x000fc600078e0231 */
[----:B------:R-:W-:Y:S02]  /*1030*/  LOP3.LUT R51, R51, R46, RZ, 0xfc, !PT ;  /* 0x0000002e33337212 */ /* 0x000fe400078efcff */
[----:B------:R-:W-:Y:S02]  /*1040*/  PRMT R46, R13, 0x7773, RZ ;  /* 0x000077730d2e7816 */ /* 0x000fe400000000ff */
[----:B------:R-:W-:Y:S02]  /*1050*/  LOP3.LUT R13, R19, R24, R34, 0xe8, !PT ;  /* 0x00000018130d7212 */ /* 0x000fe400078ee822 */
[----:B------:R-:W-:Y:S01]  /*1060*/  LOP3.LUT R46, R51, R46, RZ, 0xfc, !PT ;  /* 0x0000002e332e7212 */ /* 0x000fe200078efcff */
[----:B------:R-:W-:Y:S01]  /*1070*/  IMAD.IADD R41, R41, 0x1, R49 ;  /* 0x0000000129297824 */ /* 0x000fe200078e0231 */
[----:B------:R-:W-:Y:S02]  /*1080*/  IADD3 R13, PT, PT, R49, R48, R13 ;  /* 0x00000030310d7210 */ /* 0x000fe40007ffe00d */
[----:B------:R-:W-:-:S02]  /*1090*/  SHF.L.W.U32.HI R48, R51, 0xe, R46 ;  /* 0x0000000e33307819 */ /* 0x000fc40000010e2e */
[--C-:B------:R-:W-:Y:S02]  /*10a0*/  SHF.L.W.U32.HI R49, R46, 0x19, R46.reuse ;  /* 0x000000192e317819 */ /* 0x100fe40000010e2e */
[----:B------:R-:W-:Y:S02]  /*10b0*/  SHF.R.U32.HI R50, RZ, 0x3, R46 ;  /* 0x00000003ff327819 */ /* 0x000fe4000001162e */
[C-C-:B------:R-:W-:Y:S02]  /*10c0*/  LEA.HI R42, R41.reuse, R42, R41.reuse, 0x1a ;  /* 0x0000002a292a7211 */ /* 0x140fe400078fd029 */
[----:B------:R-:W-:Y:S02]  /*10d0*/  LOP3.LUT R49, R50, R49, R48, 0x96, !PT ;  /* 0x0000003132317212 */ /* 0x000fe400078e9630 */
        /* <DEDUP_REMOVED lines=24> */
[----:B------:R-:W-:Y:S02]  /*1260*/  PRMT R11, R11, 0x7773, RZ ;  /* 0x000077730b0b7816 */ /* 0x000fe400000000ff */
[----:B------:R-:W-:Y:S02]  /*1270*/  IADD3 R20, PT, PT, R39, R20, R17 ;  /* 0x0000001427147210 */ /* 0x000fe40007ffe011 */
[----:B------:R-:W-:Y:S02]  /*1280*/  LOP3.LUT R50, R51, R50, RZ, 0xfc, !PT ;  /* 0x0000003233327212 */ /* 0x000fe400078efcff */
[----:B--2---:R-:W-:Y:S02]  /*1290*/  PRMT R39, R32, 0x7771, RZ ;  /* 0x0000777120277816 */ /* 0x004fe400000000ff */
[----:B------:R-:W-:-:S03]  /*12a0*/  LOP3.LUT R11, R50, R11, RZ, 0xfc, !PT ;  /* 0x0000000b320b7212 */ /* 0x000fc600078efcff */
[----:B------:R-:W-:Y:S01]  /*12b0*/  IMAD.U32 R39, R39, 0x10000, RZ ;  /* 0x0001000027277824 */ /* 0x000fe200078e00ff */
[--C-:B------:R-:W-:Y:S02]  /*12c0*/  SHF.L.W.U32.HI R50, R50, 0xe, R11.reuse ;  /* 0x0000000e32327819 */ /* 0x100fe40000010e0b */
[--C-:B------:R-:W-:Y:S02]  /*12d0*/  SHF.L.W.U32.HI R51, R11, 0x19, R11.reuse ;  /* 0x000000190b337819 */ /* 0x100fe40000010e0b */
[----:B------:R-:W-:-:S04]  /*12e0*/  SHF.R.U32.HI R52, RZ, 0x3, R11 ;  /* 0x00000003ff347819 */ /* 0x000fc8000001160b */
[----:B------:R-:W-:Y:S02]  /*12f0*/  LOP3.LUT R51, R52, R51, R50, 0x96, !PT ;  /* 0x0000003334337212 */ /* 0x000fe400078e9632 */
[----:B------:R-:W-:Y:S02]  /*1300*/  LOP3.LUT R50, R39, 0xff0000, RZ, 0xc0, !PT ;  /* 0x00ff000027327812 */ /* 0x000fe400078ec0ff */
[----:B------:R-:W-:-:S05]  /*1310*/  PRMT R39, R32, 0x7770, RZ ;  /* 0x0000777020277816 */ /* 0x000fca00000000ff */
[----:B------:R-:W-:Y:S01]  /*1320*/  IMAD R50, R39, 0x1000000, R50 ;  /* 0x0100000027327824 */ /* 0x000fe200078e0232 */
[----:B------:R-:W-:-:S05]  /*1330*/  PRMT R39, R32, 0x7772, RZ ;  /* 0x0000777220277816 */ /* 0x000fca00000000ff */
[----:B------:R-:W-:Y:S01]  /*1340*/  IMAD.SHL.U32 R39, R39, 0x100, RZ ;  /* 0x0000010027277824 */ /* 0x000fe200078e00ff */
[----:B------:R-:W-:-:S04]  /*1350*/  IADD3 R38, PT, PT, R38, R35, R14 ;  /* 0x0000002326267210 */ /* 0x000fc80007ffe00e */
[----:B------:R-:W-:Y:S02]  /*1360*/  LOP3.LUT R50, R50, R39, RZ, 0xfc, !PT ;  /* 0x0000002732327212 */ /* 0x000fe400078efcff */
[----:B------:R-:W-:-:S04]  /*1370*/  PRMT R39, R32, 0x7773, RZ ;  /* 0x0000777320277816 */ /* 0x000fc800000000ff */
[----:B------:R-:W-:Y:S02]  /*1380*/  LOP3.LUT R35, R50, R39, RZ, 0xfc, !PT ;  /* 0x0000002732237212 */ /* 0x000fe400078efcff */
[----:B------:R-:W-:Y:S02]  /*1390*/  IADD3 R43, PT, PT, R18, R43, R15 ;  /* 0x0000002b122b7210 */ /* 0x000fe40007ffe00f */
[----:B------:R-:W-:Y:S02]  /*13a0*/  SHF.R.U32.HI R52, RZ, 0xa, R50 ;  /* 0x0000000aff347819 */ /* 0x000fe40000011632 */
[C-C-:B------:R-:W-:Y:S02]  /*13b0*/  SHF.L.W.U32.HI R39, R50.reuse, 0xf, R35.reuse ;  /* 0x0000000f32277819 */ /* 0x140fe40000010e23 */
[----:B------:R-:W-:Y:S02]  /*13c0*/  SHF.L.W.U32.HI R32, R50, 0xd, R35 ;  /* 0x0000000d32207819 */ /* 0x000fe40000010e23 */
[----:B---3--:R-:W-:-:S02]  /*13d0*/  PRMT R18, R36, 0x7771, RZ ;  /* 0x0000777124127816 */ /* 0x008fc400000000ff */
[----:B------:R-:W-:Y:S02]  /*13e0*/  LOP3.LUT R39, R52, R39, R32, 0x96, !PT ;  /* 0x0000002734277212 */ /* 0x000fe400078e9620 */
[--C-:B------:R-:W-:Y:S01]  /*13f0*/  SHF.L.W.U32.HI R53, R50, 0xe, R35.reuse ;  /* 0x0000000e32357819 */ /* 0x100fe20000010e23 */
[----:B------:R-:W-:Y:S01]  /*1400*/  IMAD.U32 R18, R18, 0x10000, RZ ;  /* 0x0001000012127824 */ /* 0x000fe200078e00ff */
[--C-:B------:R-:W-:Y:S02]  /*1410*/  SHF.L.W.U32.HI R32, R35, 0x19, R35.reuse ;  /* 0x0000001923207819 */ /* 0x100fe40000010e23 */
[----:B------:R-:W-:-:S04]  /*1420*/  SHF.R.U32.HI R50, RZ, 0x3, R35 ;  /* 0x00000003ff327819 */ /* 0x000fc80000011623 */
[----:B------:R-:W-:Y:S02]  /*1430*/  LOP3.LUT R32, R50, R32, R53, 0x96, !PT ;  /* 0x0000002032207212 */ /* 0x000fe400078e9635 */
[----:B------:R-:W-:Y:S02]  /*1440*/  LOP3.LUT R53, R18, 0xff0000, RZ, 0xc0, !PT ;  /* 0x00ff000012357812 */ /* 0x000fe400078ec0ff */
[----:B------:R-:W-:-:S05]  /*1450*/  PRMT R18, R36, 0x7770, RZ ;  /* 0x0000777024127816 */ /* 0x000fca00000000ff */
[----:B------:R-:W-:Y:S01]  /*1460*/  IMAD R53, R18, 0x1000000, R53 ;  /* 0x0100000012357824 */ /* 0x000fe200078e0235 */
[----:B------:R-:W-:-:S05]  /*1470*/  PRMT R18, R36, 0x7772, RZ ;  /* 0x0000777224127816 */ /* 0x000fca00000000ff */
[----:B------:R-:W-:-:S05]  /*1480*/  IMAD.SHL.U32 R18, R18, 0x100, RZ ;  /* 0x0000010012127824 */ /* 0x000fca00078e00ff */
[----:B------:R-:W-:Y:S02]  /*1490*/  LOP3.LUT R53, R53, R18, RZ, 0xfc, !PT ;  /* 0x0000001235357212 */ /* 0x000fe400078efcff */
[----:B------:R-:W-:Y:S01]  /*14a0*/  PRMT R18, R36, 0x7773, RZ ;  /* 0x0000777324127816 */ /* 0x000fe200000000ff */
[----:B------:R-:W-:Y:S01]  /*14b0*/  IMAD.IADD R20, R39, 0x1, R20 ;  /* 0x0000000127147824 */ /* 0x000fe200078e0214 */
[----:B------:R-:W-:Y:S02]  /*14c0*/  LOP3.LUT R39, R41, R25, R44, 0x90, !PT ;  /* 0x0000001929277212 */ /* 0x000fe400078e902c */
[C---:B------:R-:W-:Y:S02]  /*14d0*/  LOP3.LUT R18, R53.reuse, R18, RZ, 0xfc, !PT ;  /* 0x0000001235127212 */ /* 0x040fe400078efcff */
[----:B------:R-:W-:Y:S02]  /*14e0*/  IADD3 R49, PT, PT, R12, R49, R11 ;  /* 0x000000310c317210 */ /* 0x000fe40007ffe00b */
[----:B------:R-:W-:-:S02]  /*14f0*/  SHF.L.W.U32.HI R53, R53, 0xe, R18 ;  /* 0x0000000e35357819 */ /* 0x000fc40000010e12 */
[--C-:B------:R-:W-:Y:S02]  /*1500*/  SHF.L.W.U32.HI R36, R18, 0x19, R18.reuse ;  /* 0x0000001912247819 */ /* 0x100fe40000010e12 */
[----:B------:R-:W-:Y:S02]  /*1510*/  SHF.R.U32.HI R12, RZ, 0x3, R18 ;  /* 0x00000003ff0c7819 */ /* 0x000fe40000011612 */
[----:B------:R-:W-:Y:S02]  /*1520*/  IADD3 R39, PT, PT, R42, UR13, R39 ;  /* 0x0000000d2a277c10 */ /* 0x000fe4000fffe027 */
[----:B------:R-:W-:Y:S02]  /*1530*/  IADD3 R45, PT, PT, R40, R45, R10 ;  /* 0x0000002d282d7210 */ /* 0x000fe40007ffe00a */
[----:B------:R-:W-:Y:S01]  /*1540*/  LOP3.LUT R36, R12, R36, R53, 0x96, !PT ;  /* 0x000000240c247212 */ /* 0x000fe200078e9635 */
[----:B------:R-:W-:Y:S01]  /*1550*/  IMAD.IADD R39, R46, 0x1, R39 ;  /* 0x000000012e277824 */ /* 0x000fe200078e0227 */
[----:B------:R-:W-:-:S02]  /*1560*/  SHF.L.W.U32.HI R12, R13, 0x1e, R13 ;  /* 0x0000001e0d0c7819 */ /* 0x000fc40000010e0d */
[C-C-:B------:R-:W-:Y:S02]  /*1570*/  SHF.L.W.U32.HI R53, R13.reuse, 0x13, R13.reuse ;  /* 0x000000130d357819 */ /* 0x140fe40000010e0d */
[----:B------:R-:W-:Y:S01]  /*1580*/  SHF.L.W.U32.HI R40, R13, 0xa, R13 ;  /* 0x0000000a0d287819 */ /* 0x000fe20000010e0d */
[----:B------:R-:W-:-:S03]  /*1590*/  IMAD.IADD R24, R24, 0x1, R39 ;  /* 0x0000000118187824 */ /* 0x000fc600078e0227 */
[----:B------:R-:W-:Y:S02]  /*15a0*/  LOP3.LUT R12, R40, R12, R53, 0x96, !PT ;  /* 0x0000000c280c7212 */ /* 0x000fe400078e9635 */
[----:B------:R-:W-:-:S04]  /*15b0*/  LOP3.LUT R40, R34, R19, R13, 0xe8, !PT ;  /* 0x0000001322287212 */ /* 0x000fc800078ee80d */
[----:B------:R-:W-:Y:S02]  /*15c0*/  IADD3 R12, PT, PT, R39, R12, R40 ;  /* 0x0000000c270c7210 */ /* 0x000fe40007ffe028 */
[C-C-:B------:R-:W-:Y:S02]  /*15d0*/  LEA.HI R39, R24.reuse, R25, R24.reuse, 0x1a ;  /* 0x0000001918277211 */ /* 0x140fe400078fd018 */
        /* <DEDUP_REMOVED lines=9> */
[----:B------:R-:W-:-:S05]  /*1670*/  IMAD.SHL.U32 R25, R25, 0x100, RZ ;  /* 0x0000010019197824 */ /* 0x000fca00078e00ff */
[----:B------:R-:W-:Y:S02]  /*1680*/  LOP3.LUT R40, R40, R25, RZ, 0xfc, !PT ;  /* 0x0000001928287212 */ /* 0x000fe400078efcff */
[----:B------:R-:W-:-:S04]  /*1690*/  PRMT R25, R33, 0x7773, RZ ;  /* 0x0000777321197816 */ /* 0x000fc800000000ff */
[----:B------:R-:W-:Y:S02]  /*16a0*/  LOP3.LUT R25, R40, R25, RZ, 0xfc, !PT ;  /* 0x0000001928197212 */ /* 0x000fe400078efcff */
[----:B------:R-:W-:Y:S02]  /*16b0*/  IADD3 R46, PT, PT, R46, R36, R35 ;  /* 0x000000242e2e7210 */ /* 0x000fe40007ffe023 */
[----:B------:R-:W-:Y:S02]  /*16c0*/  SHF.R.U32.HI R42, RZ, 0xa, R40 ;  /* 0x0000000aff2a7819 */ /* 0x000fe40000011628 */
[C-C-:B------:R-:W-:Y:S02]  /*16d0*/  SHF.L.W.U32.HI R33, R40.reuse, 0xf, R25.reuse ;  /* 0x0000000f28217819 */ /* 0x140fe40000010e19 */
[C-C-:B------:R-:W-:Y:S02]  /*16e0*/  SHF.L.W.U32.HI R36, R40.reuse, 0xd, R25.reuse ;  /* 0x0000000d28247819 */ /* 0x140fe40000010e19 */
[----:B------:R-:W-:-:S02]  /*16f0*/  SHF.L.W.U32.HI R53, R40, 0xe, R25 ;  /* 0x0000000e28357819 */ /* 0x000fc40000010e19 */
[----:B------:R-:W-:Y:S02]  /*1700*/  LOP3.LUT R33, R42, R33, R36, 0x96, !PT ;  /* 0x000000212a217212 */ /* 0x000fe400078e9624 */
        /* <DEDUP_REMOVED lines=11> */
[----:B------:R-:W-:Y:S01]  /*17c0*/  PRMT R53, R37, 0x7773, RZ ;  /* 0x0000777325357816 */ /* 0x000fe200000000ff */
[----:B------:R-:W-:-:S03]  /*17d0*/  IMAD.IADD R38, R33, 0x1, R38 ;  /* 0x0000000121267824 */ /* 0x000fc600078e0226 */
[----:B------:R-:W-:Y:S02]  /*17e0*/  LOP3.LUT R53, R40, R53, RZ, 0xfc, !PT ;  /* 0x0000003528357212 */ /* 0x000fe400078efcff */
[----:B------:R-:W-:Y:S02]  /*17f0*/  LOP3.LUT R42, R24, R44, R41, 0x90, !PT ;  /* 0x0000002c182a7212 */ /* 0x000fe400078e9029 */
[--C-:B------:R-:W-:Y:S02]  /*1800*/  SHF.L.W.U32.HI R40, R40, 0xe, R53.reuse ;  /* 0x0000000e28287819 */ /* 0x100fe40000010e35 */
[--C-:B------:R-:W-:Y:S02]  /*1810*/  SHF.L.W.U32.HI R33, R53, 0x19, R53.reuse ;  /* 0x0000001935217819 */ /* 0x100fe40000010e35 */
[----:B------:R-:W-:Y:S02]  /*1820*/  SHF.R.U32.HI R37, RZ, 0x3, R53 ;  /* 0x00000003ff257819 */ /* 0x000fe40000011635 */
[----:B------:R-:W-:-:S02]  /*1830*/  IADD3 R39, PT, PT, R39, UR14, R42 ;  /* 0x0000000e27277c10 */ /* 0x000fc4000fffe02a */
[----:B------:R-:W-:Y:S02]  /*1840*/  LOP3.LUT R33, R37, R33, R40, 0x96, !PT ;  /* 0x0000002125217212 */ /* 0x000fe400078e9628 */
[--C-:B------:R-:W-:Y:S02]  /*1850*/  SHF.L.W.U32.HI R37, R12, 0x1e, R12.reuse ;  /* 0x0000001e0c257819 */ /* 0x100fe40000010e0c */
[C---:B------:R-:W-:Y:S01]  /*1860*/  IADD3 R33, PT, PT, R18.reuse, R33, R25 ;  /* 0x0000002112217210 */ /* 0x040fe20007ffe019 */
[----:B------:R-:W-:Y:S01]  /*1870*/  IMAD.IADD R18, R18, 0x1, R39 ;  /* 0x0000000112127824 */ /* 0x000fe200078e0227 */
[C-C-:B------:R-:W-:Y:S02]  /*1880*/  SHF.L.W.U32.HI R40, R12.reuse, 0x13, R12.reuse ;  /* 0x000000130c287819 */ /* 0x140fe40000010e0c */
[----:B------:R-:W-:Y:S01]  /*1890*/  SHF.L.W.U32.HI R39, R12, 0xa, R12 ;  /* 0x0000000a0c277819 */ /* 0x000fe20000010e0c */
[----:B------:R-:W-:-:S03]  /*18a0*/  IMAD.IADD R19, R19, 0x1, R18 ;  /* 0x0000000113137824 */ /* 0x000fc600078e0212 */
[----:B------:R-:W-:Y:S02]  /*18b0*/  LOP3.LUT R37, R39, R37, R40, 0x96, !PT ;  /* 0x0000002527257212 */ /* 0x000fe400078e9628 */
[----:B------:R-:W-:Y:S02]  /*18c0*/  LOP3.LUT R39, R13, R34, R12, 0xe8, !PT ;  /* 0x000000220d277212 */ /* 0x000fe400078ee80c */
[C---:B------:R-:W-:Y:S02]  /*18d0*/  SHF.L.W.U32.HI R40, R19.reuse, 0x7, R19 ;  /* 0x0000000713287819 */ /* 0x040fe40000010e13 */
[----:B------:R-:W-:Y:S02]  /*18e0*/  IADD3 R37, PT, PT, R18, R37, R39 ;  /* 0x0000002512257210 */ /* 0x000fe40007ffe027 */
[C-C-:B------:R-:W-:Y:S02]  /*18f0*/  LEA.HI R18, R19.reuse, R44, R19.reuse, 0x1a ;  /* 0x0000002c13127211 */ /* 0x140fe400078fd013 */
        /* <DEDUP_REMOVED lines=10> */
[----:B------:R-:W-:Y:S02]  /*19a0*/  PRMT R40, R16, 0x7773, RZ ;  /* 0x0000777310287816 */ /* 0x000fe400000000ff */
[----:B------:R-:W-:Y:S02]  /*19b0*/  LOP3.LUT R16, R19, R41, R24, 0x90, !PT ;  /* 0x0000002913107212 */ /* 0x000fe400078e9018 */
[C---:B------:R-:W-:Y:S02]  /*19c0*/  LOP3.LUT R40, R39.reuse, R40, RZ, 0xfc, !PT ;  /* 0x0000002827287212 */ /* 0x040fe400078efcff */
[----:B------:R-:W-:Y:S02]  /*19d0*/  IADD3 R42, PT, PT, R18, UR15, R16 ;  /* 0x0000000f122a7c10 */ /* 0x000fe4000fffe010 */
[----:B------:R-:W-:-:S02]  /*19e0*/  SHF.L.W.U32.HI R39, R39, 0xe, R40 ;  /* 0x0000000e27277819 */ /* 0x000fc40000010e28 */
[--C-:B------:R-:W-:Y:S02]  /*19f0*/  SHF.L.W.U32.HI R16, R40, 0x19, R40.reuse ;  /* 0x0000001928107819 */ /* 0x100fe40000010e28 */
[----:B------:R-:W-:-:S04]  /*1a00*/  SHF.R.U32.HI R18, RZ, 0x3, R40 ;  /* 0x00000003ff127819 */ /* 0x000fc80000011628 */
        /* <DEDUP_REMOVED lines=9> */
[C-C-:B------:R-:W-:Y:S02]  /*1aa0*/  LEA.HI R41, R34.reuse, R41, R34.reuse, 0x1a ;  /* 0x0000002922297211 */ /* 0x140fe400078fd022 */
[----:B------:R-:W-:Y:S02]  /*1ab0*/  IADD3 R18, PT, PT, R53, R18, R39 ;  /* 0x0000001235127210 */ /* 0x000fe40007ffe027 */
[C-C-:B------:R-:W-:Y:S02]  /*1ac0*/  SHF.L.W.U32.HI R42, R34.reuse, 0x15, R34.reuse ;  /* 0x00000015222a7819 */ /* 0x140fe40000010e22 */
[----:B------:R-:W-:-:S04]  /*1ad0*/  SHF.L.W.U32.HI R39, R34, 0x7, R34 ;  /* 0x0000000722277819 */ /* 0x000fc80000010e22 */
[----:B------:R-:W-:Y:S02]  /*1ae0*/  LOP3.LUT R39, R41, R39, R42, 0x96, !PT ;  /* 0x0000002729277212 */ /* 0x000fe400078e962a */
[----:B------:R-:W-:Y:S02]  /*1af0*/  LOP3.LUT R42, R34, R24, R19, 0x90, !PT ;  /* 0x00000018222a7212 */ /* 0x000fe400078e9013 */
[C---:B------:R-:W-:Y:S02]  /*1b00*/  SHF.L.W.U32.HI R41, R18.reuse, 0x1e, R18 ;  /* 0x0000001e12297819 */ /* 0x040fe40000010e12 */
[----:B------:R-:W-:Y:S02]  /*1b10*/  IADD3 R39, PT, PT, R39, UR16, R42 ;  /* 0x0000001027277c10 */ /* 0x000fe4000fffe02a */
[C-C-:B------:R-:W-:Y:S02]  /*1b20*/  SHF.L.W.U32.HI R42, R18.reuse, 0x13, R18.reuse ;  /* 0x00000013122a7819 */ /* 0x140fe40000010e12 */
[----:B------:R-:W-:-:S04]  /*1b30*/  SHF.L.W.U32.HI R44, R18, 0xa, R18 ;  /* 0x0000000a122c7819 */ /* 0x000fc80000010e12 */
[----:B------:R-:W-:Y:S01]  /*1b40*/  LOP3.LUT R41, R44, R41, R42, 0x96, !PT ;  /* 0x000000292c297212 */ /* 0x000fe200078e962a */
[----:B------:R-:W-:-:S04]  /*1b50*/  IMAD.IADD R42, R40, 0x1, R39 ;  /* 0x00000001282a7824 */ /* 0x000fc800078e0227 */
[----:B------:R-:W-:Y:S01]  /*1b60*/  IMAD.IADD R39, R13, 0x1, R42 ;  /* 0x000000010d277824 */ /* 0x000fe200078e022a */
[----:B------:R-:W-:-:S04]  /*1b70*/  LOP3.LUT R13, R37, R12, R18, 0xe8, !PT ;  /* 0x0000000c250d7212 */ /* 0x000fc800078ee812 */
[----:B------:R-:W-:Y:S02]  /*1b80*/  IADD3 R13, PT, PT, R42, R41, R13 ;  /* 0x000000292a0d7210 */ /* 0x000fe40007ffe00d */
[C-C-:B------:R-:W-:Y:S02]  /*1b90*/  LEA.HI R24, R39.reuse, R24, R39.reuse, 0x1a ;  /* 0x0000001827187211 */ /* 0x140fe400078fd027 */
[C-C-:B------:R-:W-:Y:S02]  /*1ba0*/  SHF.L.W.U32.HI R41, R39.reuse, 0x15, R39.reuse ;  /* 0x0000001527297819 */ /* 0x140fe40000010e27 */
[----:B------:R-:W-:-:S04]  /*1bb0*/  SHF.L.W.U32.HI R42, R39, 0x7, R39 ;  /* 0x00000007272a7819 */ /* 0x000fc80000010e27 */
[----:B------:R-:W-:Y:S02]  /*1bc0*/  LOP3.LUT R44, R24, R42, R41, 0x96, !PT ;  /* 0x0000002a182c7212 */ /* 0x000fe400078e9629 */
[C-C-:B------:R-:W-:Y:S02]  /*1bd0*/  SHF.L.W.U32.HI R42, R20.reuse, 0xf, R20.reuse ;  /* 0x0000000f142a7819 */ /* 0x140fe40000010e14 */
[--C-:B------:R-:W-:Y:S02]  /*1be0*/  SHF.L.W.U32.HI R41, R20, 0xd, R20.reuse ;  /* 0x0000000d14297819 */ /* 0x100fe40000010e14 */
[----:B------:R-:W-:-:S04]  /*1bf0*/  SHF.R.U32.HI R24, RZ, 0xa, R20 ;  /* 0x0000000aff187819 */ /* 0x000fc80000011614 */
[----:B------:R-:W-:Y:S02]  /*1c00*/  LOP3.LUT R42, R24, R42, R41, 0x96, !PT ;  /* 0x0000002a182a7212 */ /* 0x000fe400078e9629 */
[----:B------:R-:W-:Y:S02]  /*1c10*/  LOP3.LUT R41, R39, R19, R34, 0x90, !PT ;  /* 0x0000001327297212 */ /* 0x000fe400078e9022 */
[----:B------:R-:W-:Y:S02]  /*1c20*/  IADD3 R21, PT, PT, R40, R21, R38 ;  /* 0x0000001528157210 */ /* 0x000fe40007ffe026 */
[----:B------:R-:W-:Y:S02]  /*1c30*/  IADD3 R44, PT, PT, R44, UR17, R41 ;  /* 0x000000112c2c7c10 */ /* 0x000fe4000fffe029 */
[C-C-:B------:R-:W-:Y:S02]  /*1c40*/  SHF.L.W.U32.HI R24, R13.reuse, 0x1e, R13.reuse ;  /* 0x0000001e0d187819 */ /* 0x140fe40000010e0d */
[----:B------:R-:W-:-:S02]  /*1c50*/  SHF.L.W.U32.HI R41, R13, 0x13, R13 ;  /* 0x000000130d297819 */ /* 0x000fc40000010e0d */
        /* <DEDUP_REMOVED lines=14> */
[----:B------:R-:W-:Y:S01]  /*1d40*/  LOP3.LUT R19, R24, R34, R39, 0x90, !PT ;  /* 0x0000002218137212 */ /* 0x000fe200078e9027 */
[----:B------:R-:W-:Y:S01]  /*1d50*/  IMAD.IADD R43, R42, 0x1, R43 ;  /* 0x000000012a2b7824 */ /* 0x000fe200078e022b */
[--C-:B------:R-:W-:Y:S02]  /*1d60*/  SHF.L.W.U32.HI R41, R12, 0x1e, R12.reuse ;  /* 0x0000001e0c297819 */ /* 0x100fe40000010e0c */
[----:B------:R-:W-:Y:S02]  /*1d70*/  IADD3 R19, PT, PT, R44, UR18, R19 ;  /* 0x000000122c137c10 */ /* 0x000fe4000fffe013 */
[C-C-:B------:R-:W-:Y:S02]  /*1d80*/  SHF.L.W.U32.HI R42, R12.reuse, 0x13, R12.reuse ;  /* 0x000000130c2a7819 */ /* 0x140fe40000010e0c */
[----:B------:R-:W-:-:S04]  /*1d90*/  SHF.L.W.U32.HI R44, R12, 0xa, R12 ;  /* 0x0000000a0c2c7819 */ /* 0x000fc80000010e0c */
[----:B------:R-:W-:Y:S01]  /*1da0*/  LOP3.LUT R41, R44, R41, R42, 0x96, !PT ;  /* 0x000000292c297212 */ /* 0x000fe200078e962a */
[----:B------:R-:W-:Y:S01]  /*1db0*/  IMAD.IADD R42, R14, 0x1, R19 ;  /* 0x000000010e2a7824 */ /* 0x000fe200078e0213 */
[----:B------:R-:W-:-:S03]  /*1dc0*/  LOP3.LUT R19, R13, R18, R12, 0xe8, !PT ;  /* 0x000000120d137212 */ /* 0x000fc600078ee80c */
[----:B------:R-:W-:Y:S01]  /*1dd0*/  IMAD.IADD R37, R37, 0x1, R42 ;  /* 0x0000000125257824 */ /* 0x000fe200078e022a */
[----:B------:R-:W-:-:S04]  /*1de0*/  IADD3 R19, PT, PT, R42, R41, R19 ;  /* 0x000000292a137210 */ /* 0x000fc80007ffe013 */
        /* <DEDUP_REMOVED lines=40> */
[----:B------:R-:W-:Y:S01]  /*2070*/  SHF.L.W.U32.HI R40, R13, 0x7, R13 ;  /* 0x000000070d287819 */ /* 0x000fe20000010e0d */
[----:B------:R-:W-:Y:S01]  /*2080*/  IMAD.IADD R46, R41, 0x1, R46 ;  /* 0x00000001292e7824 */ /* 0x000fe200078e022e */
[----:B------:R-:W-:Y:S02]  /*2090*/  LOP3.LUT R41, R13, R37, R34, 0x90, !PT ;  /* 0x000000250d297212 */ /* 0x000fe400078e9022 */
[----:B------:R-:W-:Y:S02]  /*20a0*/  LOP3.LUT R42, R24, R40, R53, 0x96, !PT ;  /* 0x00000028182a7212 */ /* 0x000fe400078e9635 */
[----:B------:R-:W-:-:S02]  /*20b0*/  SHF.L.W.U32.HI R40, R49, 0xf, R49 ;  /* 0x0000000f31287819 */ /* 0x000fc40000010e31 */
[--C-:B------:R-:W-:Y:S02]  /*20c0*/  SHF.L.W.U32.HI R53, R49, 0xd, R49.reuse ;  /* 0x0000000d31357819 */ /* 0x100fe40000010e31 */
[----:B------:R-:W-:Y:S02]  /*20d0*/  SHF.R.U32.HI R24, RZ, 0xa, R49 ;  /* 0x0000000aff187819 */ /* 0x000fe40000011631 */
[----:B------:R-:W-:Y:S02]  /*20e0*/  IADD3 R42, PT, PT, R42, UR21, R41 ;  /* 0x000000152a2a7c10 */ /* 0x000fe4000fffe029 */
[----:B------:R-:W-:Y:S02]  /*20f0*/  LOP3.LUT R40, R24, R40, R53, 0x96, !PT ;  /* 0x0000002818287212 */ /* 0x000fe400078e9635 */
[C-C-:B------:R-:W-:Y:S02]  /*2100*/  SHF.L.W.U32.HI R24, R39.reuse, 0x1e, R39.reuse ;  /* 0x0000001e27187819 */ /* 0x140fe40000010e27 */
[----:B------:R-:W-:-:S02]  /*2110*/  SHF.L.W.U32.HI R41, R39, 0x13, R39 ;  /* 0x0000001327297819 */ /* 0x000fc40000010e27 */
        /* <DEDUP_REMOVED lines=15> */
[----:B------:R-:W-:-:S03]  /*2210*/  IMAD.IADD R33, R40, 0x1, R33 ;  /* 0x0000000128217824 */ /* 0x000fc600078e0221 */
[----:B------:R-:W-:Y:S02]  /*2220*/  IADD3 R44, PT, PT, R44, UR22, R37 ;  /* 0x000000162c2c7c10 */ /* 0x000fe4000fffe025 */
[C-C-:B------:R-:W-:Y:S02]  /*2230*/  SHF.L.W.U32.HI R37, R24.reuse, 0x1e, R24.reuse ;  /* 0x0000001e18257819 */ /* 0x140fe40000010e18 */
[C---:B------:R-:W-:Y:S01]  /*2240*/  SHF.L.W.U32.HI R40, R24.reuse, 0x13, R24 ;  /* 0x0000001318287819 */ /* 0x040fe20000010e18 */
[----:B------:R-:W-:Y:S01]  /*2250*/  IMAD.IADD R44, R35, 0x1, R44 ;  /* 0x00000001232c7824 */ /* 0x000fe200078e022c */
[----:B------:R-:W-:-:S04]  /*2260*/  SHF.L.W.U32.HI R42, R24, 0xa, R24 ;  /* 0x0000000a182a7819 */ /* 0x000fc80000010e18 */
[----:B------:R-:W-:Y:S01]  /*2270*/  LOP3.LUT R53, R42, R37, R40, 0x96, !PT ;  /* 0x000000252a357212 */ /* 0x000fe200078e9628 */
[----:B------:R-:W-:Y:S01]  /*2280*/  IMAD.IADD R37, R19, 0x1, R44 ;  /* 0x0000000113257824 */ /* 0x000fe200078e022c */
[----:B------:R-:W-:-:S04]  /*2290*/  LOP3.LUT R19, R39, R18, R24, 0xe8, !PT ;  /* 0x0000001227137212 */ /* 0x000fc800078ee818 */
[----:B------:R-:W-:Y:S02]  /*22a0*/  IADD3 R19, PT, PT, R44, R53, R19 ;  /* 0x000000352c137210 */ /* 0x000fe40007ffe013 */
[C-C-:B------:R-:W-:Y:S02]  /*22b0*/  LEA.HI R42, R37.reuse, R34, R37.reuse, 0x1a ;  /* 0x00000022252a7211 */ /* 0x140fe400078fd025 */
[C-C-:B------:R-:W-:Y:S02]  /*22c0*/  SHF.L.W.U32.HI R53, R37.reuse, 0x15, R37.reuse ;  /* 0x0000001525357819 */ /* 0x140fe40000010e25 */
[----:B------:R-:W-:Y:S02]  /*22d0*/  SHF.L.W.U32.HI R34, R37, 0x7, R37 ;  /* 0x0000000725227819 */ /* 0x000fe40000010e25 */
[----:B------:R-:W-:Y:S02]  /*22e0*/  SHF.R.U32.HI R40, RZ, 0xa, R33 ;  /* 0x0000000aff287819 */ /* 0x000fe40000011621 */
[----:B------:R-:W-:-:S02]  /*22f0*/  LOP3.LUT R42, R42, R34, R53, 0x96, !PT ;  /* 0x000000222a2a7212 */ /* 0x000fc400078e9635 */
[C-C-:B------:R-:W-:Y:S02]  /*2300*/  SHF.L.W.U32.HI R34, R33.reuse, 0xf, R33.reuse ;  /* 0x0000000f21227819 */ /* 0x140fe40000010e21 */
[----:B------:R-:W-:Y:S02]  /*2310*/  SHF.L.W.U32.HI R53, R33, 0xd, R33 ;  /* 0x0000000d21357819 */ /* 0x000fe40000010e21 */
[----:B------:R-:W-:Y:S02]  /*2320*/  IADD3 R30, PT, PT, R17, R30, R43 ;  /* 0x0000001e111e7210 */ /* 0x000fe40007ffe02b */
[----:B------:R-:W-:Y:S02]  /*2330*/  LOP3.LUT R34, R40, R34, R53, 0x96, !PT ;  /* 0x0000002228227212 */ /* 0x000fe400078e9635 */
[C-C-:B------:R-:W-:Y:S02]  /*2340*/  SHF.L.W.U32.HI R40, R20.reuse, 0x19, R20.reuse ;  /* 0x0000001914287819 */ /* 0x140fe40000010e14 */
[----:B------:R-:W-:-:S02]  /*2350*/  SHF.L.W.U32.HI R17, R20, 0xe, R20 ;  /* 0x0000000e14117819 */ /* 0x000fc40000010e14 */
        /* <DEDUP_REMOVED lines=15> */
[----:B------:R-:W-:Y:S02]  /*2450*/  SHF.L.W.U32.HI R13, R18, 0x7, R18 ;  /* 0x00000007120d7819 */ /* 0x000fe40000010e12 */
[----:B------:R-:W-:Y:S02]  /*2460*/  SHF.R.U32.HI R17, RZ, 0xa, R16 ;  /* 0x0000000aff117819 */ /* 0x000fe40000011610 */
[----:B------:R-:W-:Y:S02]  /*2470*/  LOP3.LUT R41, R41, R13, R44, 0x96, !PT ;  /* 0x0000000d29297212 */ /* 0x000fe400078e962c */
[----:B------:R-:W-:-:S02]  /*2480*/  SHF.L.W.U32.HI R13, R16, 0xf, R16 ;  /* 0x0000000f100d7819 */ /* 0x000fc40000010e10 */
[----:B------:R-:W-:Y:S02]  /*2490*/  SHF.L.W.U32.HI R44, R16, 0xd, R16 ;  /* 0x0000000d102c7819 */ /* 0x000fe40000010e10 */
[----:B------:R-:W-:Y:S02]  /*24a0*/  IADD3 R47, PT, PT, R14, R47, R45 ;  /* 0x0000002f0e2f7210 */ /* 0x000fe40007ffe02d */
        /* <DEDUP_REMOVED lines=22> */
[----:B------:R-:W-:-:S04]  /*2610*/  SHF.L.W.U32.HI R53, R21, 0xd, R21 ;  /* 0x0000000d15357819 */ /* 0x000fc80000010e15 */
[----:B------:R-:W-:Y:S02]  /*2620*/  LOP3.LUT R12, R34, R12, R53, 0x96, !PT ;  /* 0x0000000c220c7212 */ /* 0x000fe400078e9635 */
[----:B------:R-:W-:Y:S02]  /*2630*/  LOP3.LUT R53, R41, R37, R18, 0x90, !PT ;  /* 0x0000002529357212 */ /* 0x000fe400078e9012 */
[----:B------:R-:W-:Y:S02]  /*2640*/  IADD3 R48, PT, PT, R15, R48, R49 ;  /* 0x000000300f307210 */ /* 0x000fe40007ffe031 */
[C-C-:B------:R-:W-:Y:S02]  /*2650*/  SHF.L.W.U32.HI R15, R43.reuse, 0x19, R43.reuse ;  /* 0x000000192b0f7819 */ /* 0x140fe40000010e2b */
[--C-:B------:R-:W-:Y:S02]  /*2660*/  SHF.L.W.U32.HI R34, R43, 0xe, R43.reuse ;  /* 0x0000000e2b227819 */ /* 0x100fe40000010e2b */
[----:B------:R-:W-:-:S02]  /*2670*/  SHF.R.U32.HI R44, RZ, 0x3, R43 ;  /* 0x00000003ff2c7819 */ /* 0x000fc4000001162b */
[----:B------:R-:W-:Y:S01]  /*2680*/  IADD3 R53, PT, PT, R14, UR25, R53 ;  /* 0x000000190e357c10 */ /* 0x000fe2000fffe035 */
[----:B------:R-:W-:Y:S01]  /*2690*/  IMAD.IADD R13, R13, 0x1, R30 ;  /* 0x000000010d0d7824 */ /* 0x000fe200078e021e */
[----:B------:R-:W-:Y:S02]  /*26a0*/  LOP3.LUT R15, R44, R15, R34, 0x96, !PT ;  /* 0x0000000f2c0f7212 */ /* 0x000fe400078e9622 */
[C---:B------:R-:W-:Y:S01]  /*26b0*/  SHF.L.W.U32.HI R14, R39.reuse, 0x1e, R39 ;  /* 0x0000001e270e7819 */ /* 0x040fe20000010e27 */
        /* <DEDUP_REMOVED lines=9> */
[----:B------:R-:W-:Y:S01]  /*2750*/  SHF.L.W.U32.HI R37, R24, 0x15, R24 ;  /* 0x0000001518257819 */ /* 0x000fe20000010e18 */
[----:B------:R-:W-:Y:S01]  /*2760*/  IMAD.IADD R12, R12, 0x1, R47 ;  /* 0x000000010c0c7824 */ /* 0x000fe200078e022f */
[----:B------:R-:W-:-:S02]  /*2770*/  SHF.R.U32.HI R44, RZ, 0xa, R13 ;  /* 0x0000000aff2c7819 */ /* 0x000fc4000001160d */
[----:B------:R-:W-:Y:S02]  /*2780*/  LOP3.LUT R30, R30, R34, R37, 0x96, !PT ;  /* 0x000000221e1e7212 */ /* 0x000fe400078e9625 */
[C-C-:B------:R-:W-:Y:S02]  /*2790*/  SHF.L.W.U32.HI R37, R13.reuse, 0xf, R13.reuse ;  /* 0x0000000f0d257819 */ /* 0x140fe40000010e0d */
[----:B------:R-:W-:Y:S02]  /*27a0*/  SHF.L.W.U32.HI R34, R13, 0xd, R13 ;  /* 0x0000000d0d227819 */ /* 0x000fe40000010e0d */
[----:B------:R-:W-:Y:S02]  /*27b0*/  LOP3.LUT R47, R24, R18, R41, 0x90, !PT ;  /* 0x00000012182f7212 */ /* 0x000fe400078e9029 */
[----:B------:R-:W-:Y:S02]  /*27c0*/  LOP3.LUT R37, R44, R37, R34, 0x96, !PT ;  /* 0x000000252c257212 */ /* 0x000fe400078e9622 */
[----:B------:R-:W-:-:S02]  /*27d0*/  IADD3 R51, PT, PT, R10, R51, R46 ;  /* 0x000000330a337210 */ /* 0x000fc40007ffe02e */
[C-C-:B------:R-:W-:Y:S02]  /*27e0*/  SHF.L.W.U32.HI R10, R45.reuse, 0x19, R45.reuse ;  /* 0x000000192d0a7819 */ /* 0x140fe40000010e2d */
[--C-:B------:R-:W-:Y:S02]  /*27f0*/  SHF.L.W.U32.HI R53, R45, 0xe, R45.reuse ;  /* 0x0000000e2d357819 */ /* 0x100fe40000010e2d */
[----:B------:R-:W-:Y:S02]  /*2800*/  SHF.R.U32.HI R34, RZ, 0x3, R45 ;  /* 0x00000003ff227819 */ /* 0x000fe4000001162d */
[----:B------:R-:W-:Y:S02]  /*2810*/  IADD3 R30, PT, PT, R30, UR26, R47 ;  /* 0x0000001a1e1e7c10 */ /* 0x000fe4000fffe02f */
[----:B------:R-:W-:Y:S02]  /*2820*/  LOP3.LUT R10, R34, R10, R53, 0x96, !PT ;  /* 0x0000000a220a7212 */ /* 0x000fe400078e9635 */
[C---:B------:R-:W-:Y:S01]  /*2830*/  SHF.L.W.U32.HI R34, R14.reuse, 0x1e, R14 ;  /* 0x0000001e0e227819 */ /* 0x040fe20000010e0e */
[----:B------:R-:W-:Y:S01]  /*2840*/  IMAD.IADD R30, R43, 0x1, R30 ;  /* 0x000000012b1e7824 */ /* 0x000fe200078e021e */
[----:B------:R-:W-:-:S02]  /*2850*/  SHF.L.W.U32.HI R47, R14, 0x13, R14 ;  /* 0x000000130e2f7819 */ /* 0x000fc40000010e0e */
        /* <DEDUP_REMOVED lines=32> */
[--C-:B------:R-:W-:Y:S02]  /*2a60*/  SHF.R.U32.HI R48, RZ, 0xa, R37.reuse ;  /* 0x0000000aff307819 */ /* 0x100fe40000011625 */
        /* <DEDUP_REMOVED lines=9> */
[----:B------:R-:W-:-:S04]  /*2b00*/  LOP3.LUT R48, R42, R24, R47, 0x90, !PT ;  /* 0x000000182a307212 */ /* 0x000fc800078e902f */
[----:B------:R-:W-:Y:S02]  /*2b10*/  IADD3 R48, PT, PT, R41, UR28, R48 ;  /* 0x0000001c29307c10 */ /* 0x000fe4000fffe030 */
[C-C-:B------:R-:W-:Y:S02]  /*2b20*/  SHF.L.W.U32.HI R35, R34.reuse, 0x1e, R34.reuse ;  /* 0x0000001e22237819 */ /* 0x140fe40000010e22 */
[C---:B------:R-:W-:Y:S01]  /*2b30*/  SHF.L.W.U32.HI R50, R34.reuse, 0x13, R34 ;  /* 0x0000001322327819 */ /* 0x040fe20000010e22 */
[----:B------:R-:W-:Y:S01]  /*2b40*/  IMAD.IADD R48, R49, 0x1, R48 ;  /* 0x0000000131307824 */ /* 0x000fe200078e0230 */
[----:B------:R-:W-:-:S03]  /*2b50*/  SHF.L.W.U32.HI R41, R34, 0xa, R34 ;  /* 0x0000000a22297819 */ /* 0x000fc60000010e22 */
[----:B------:R-:W-:Y:S01]  /*2b60*/  IMAD.IADD R39, R39, 0x1, R48 ;  /* 0x0000000127277824 */ /* 0x000fe200078e0230 */
[----:B------:R-:W-:Y:S02]  /*2b70*/  LOP3.LUT R35, R41, R35, R50, 0x96, !PT ;  /* 0x0000002329237212 */ /* 0x000fe400078e9632 */
[----:B------:R-:W-:Y:S02]  /*2b80*/  LOP3.LUT R41, R19, R14, R34, 0xe8, !PT ;  /* 0x0000000e13297212 */ /* 0x000fe400078ee822 */
[C---:B------:R-:W-:Y:S02]  /*2b90*/  LEA.HI R24, R39.reuse, R24, R39, 0x1a ;  /* 0x0000001827187211 */ /* 0x040fe400078fd027 */
[----:B------:R-:W-:Y:S02]  /*2ba0*/  IADD3 R35, PT, PT, R48, R35, R41 ;  /* 0x0000002330237210 */ /* 0x000fe40007ffe029 */
[C-C-:B------:R-:W-:Y:S02]  /*2bb0*/  SHF.L.W.U32.HI R41, R39.reuse, 0x15, R39.reuse ;  /* 0x0000001527297819 */ /* 0x140fe40000010e27 */
[C---:B------:R-:W-:Y:S01]  /*2bc0*/  SHF.L.W.U32.HI R48, R39.reuse, 0x7, R39 ;  /* 0x0000000727307819 */ /* 0x040fe20000010e27 */
[----:B------:R-:W-:Y:S01]  /*2bd0*/  IMAD.IADD R18, R18, 0x1, R51 ;  /* 0x0000000112127824 */ /* 0x000fe200078e0233 */
[----:B------:R-:W-:-:S02]  /*2be0*/  LOP3.LUT R51, R39, R47, R42, 0x90, !PT ;  /* 0x0000002f27337212 */ /* 0x000fc400078e902a */
[----:B------:R-:W-:Y:S01]  /*2bf0*/  LOP3.LUT R24, R24, R48, R41, 0x96, !PT ;  /* 0x0000003018187212 */ /* 0x000fe200078e9629 */
[----:B------:R-:W-:-:S03]  /*2c00*/  IMAD.IADD R11, R11, 0x1, R32 ;  /* 0x000000010b0b7824 */ /* 0x000fc600078e0220 */
[----:B------:R-:W-:Y:S02]  /*2c10*/  IADD3 R51, PT, PT, R24, UR29, R51 ;  /* 0x0000001d18337c10 */ /* 0x000fe4000fffe033 */
[C-C-:B------:R-:W-:Y:S02]  /*2c20*/  SHF.L.W.U32.HI R24, R35.reuse, 0x1e, R35.reuse ;  /* 0x0000001e23187819 */ /* 0x140fe40000010e23 */
[C---:B------:R-:W-:Y:S01]  /*2c30*/  SHF.L.W.U32.HI R53, R35.reuse, 0x13, R35 ;  /* 0x0000001323357819 */ /* 0x040fe20000010e23 */
[----:B------:R-:W-:Y:S01]  /*2c40*/  IMAD.IADD R51, R46, 0x1, R51 ;  /* 0x000000012e337824 */ /* 0x000fe200078e0233 */
[----:B------:R-:W-:Y:S02]  /*2c50*/  SHF.L.W.U32.HI R32, R35, 0xa, R35 ;  /* 0x0000000a23207819 */ /* 0x000fe40000010e23 */
[C-C-:B------:R-:W-:Y:S02]  /*2c60*/  SHF.L.W.U32.HI R41, R18.reuse, 0xf, R18.reuse ;  /* 0x0000000f12297819 */ /* 0x140fe40000010e12 */
[----:B------:R-:W-:-:S02]  /*2c70*/  SHF.L.W.U32.HI R48, R18, 0xd, R18 ;  /* 0x0000000d12307819 */ /* 0x000fc40000010e12 */
[----:B------:R-:W-:Y:S02]  /*2c80*/  SHF.R.U32.HI R50, RZ, 0xa, R18 ;  /* 0x0000000aff327819 */ /* 0x000fe40000011612 */
[----:B------:R-:W-:Y:S01]  /*2c90*/  LOP3.LUT R32, R32, R24, R53, 0x96, !PT ;  /* 0x0000001820207212 */ /* 0x000fe200078e9635 */
[----:B------:R-:W-:Y:S01]  /*2ca0*/  IMAD.IADD R24, R14, 0x1, R51 ;  /* 0x000000010e187824 */ /* 0x000fe200078e0233 */
[----:B------:R-:W-:Y:S02]  /*2cb0*/  LOP3.LUT R41, R50, R41, R48, 0x96, !PT ;  /* 0x0000002932297212 */ /* 0x000fe400078e9630 */
[----:B------:R-:W-:Y:S02]  /*2cc0*/  IADD3 R40, PT, PT, R25, R40, R21 ;  /* 0x0000002819287210 */ /* 0x000fe40007ffe015 */
[----:B------:R-:W-:Y:S02]  /*2cd0*/  LOP3.LUT R14, R34, R19, R35, 0xe8, !PT ;  /* 0x00000013220e7212 */ /* 0x000fe400078ee823 */
[----:B------:R-:W-:-:S02]  /*2ce0*/  SHF.L.W.U32.HI R25, R33, 0x19, R33 ;  /* 0x0000001921197819 */ /* 0x000fc40000010e21 */
[--C-:B------:R-:W-:Y:S02]  /*2cf0*/  SHF.L.W.U32.HI R48, R33, 0xe, R33.reuse ;  /* 0x0000000e21307819 */ /* 0x100fe40000010e21 */
[----:B------:R-:W-:Y:S02]  /*2d00*/  SHF.R.U32.HI R50, RZ, 0x3, R33 ;  /* 0x00000003ff327819 */ /* 0x000fe40000011621 */
[----:B------:R-:W-:Y:S02]  /*2d10*/  IADD3 R14, PT, PT, R51, R32, R14 ;  /* 0x00000020330e7210 */ /* 0x000fe40007ffe00e */
[----:B------:R-:W-:Y:S02]  /*2d20*/  LOP3.LUT R25, R50, R25, R48, 0x96, !PT ;  /* 0x0000001932197212 */ /* 0x000fe400078e9630 */
[C-C-:B------:R-:W-:Y:S02]  /*2d30*/  LEA.HI R32, R24.reuse, R47, R24.reuse, 0x1a ;  /* 0x0000002f18207211 */ /* 0x140fe400078fd018 */
[----:B------:R-:W-:-:S02]  /*2d40*/  SHF.L.W.U32.HI R47, R24, 0x15, R24 ;  /* 0x00000015182f7819 */ /* 0x000fc40000010e18 */
[----:B------:R-:W-:Y:S01]  /*2d50*/  SHF.L.W.U32.HI R48, R24, 0x7, R24 ;  /* 0x0000000718307819 */ /* 0x000fe20000010e18 */
[----:B------:R-:W-:Y:S01]  /*2d60*/  IMAD.IADD R36, R41, 0x1, R36 ;  /* 0x0000000129247824 */ /* 0x000fe200078e0224 */
[----:B------:R-:W-:Y:S02]  /*2d70*/  SHF.R.U32.HI R50, RZ, 0xa, R11 ;  /* 0x0000000aff327819 */ /* 0x000fe4000001160b */
[----:B------:R-:W-:Y:S02]  /*2d80*/  LOP3.LUT R32, R32, R48, R47, 0x96, !PT ;  /* 0x0000003020207212 */ /* 0x000fe400078e962f */
[C-C-:B------:R-:W-:Y:S02]  /*2d90*/  SHF.L.W.U32.HI R47, R11.reuse, 0xf, R11.reuse ;  /* 0x0000000f0b2f7819 */ /* 0x140fe40000010e0b */
[----:B------:R-:W-:Y:S02]  /*2da0*/  SHF.L.W.U32.HI R48, R11, 0xd, R11 ;  /* 0x0000000d0b307819 */ /* 0x000fe40000010e0b */
[----:B------:R-:W-:-:S02]  /*2db0*/  LOP3.LUT R41, R24, R42, R39, 0x90, !PT ;  /* 0x0000002a18297212 */ /* 0x000fc400078e9027 */
[----:B------:R-:W-:Y:S02]  /*2dc0*/  LOP3.LUT R47, R50, R47, R48, 0x96, !PT ;  /* 0x0000002f322f7212 */ /* 0x000fe400078e9630 */
[----:B------:R-:W-:Y:S02]  /*2dd0*/  IADD3 R17, PT, PT, R20, R17, R13 ;  /* 0x0000001114117210 */ /* 0x000fe40007ffe00d */
[C-C-:B------:R-:W-:Y:S02]  /*2de0*/  SHF.L.W.U32.HI R20, R16.reuse, 0x19, R16.reuse ;  /* 0x0000001910147819 */ /* 0x140fe40000010e10 */
[--C-:B------:R-:W-:Y:S02]  /*2df0*/  SHF.L.W.U32.HI R51, R16, 0xe, R16.reuse ;  /* 0x0000000e10337819 */ /* 0x100fe40000010e10 */
[----:B------:R-:W-:Y:S02]  /*2e00*/  SHF.R.U32.HI R48, RZ, 0x3, R16 ;  /* 0x00000003ff307819 */ /* 0x000fe40000011610 */
[----:B------:R-:W-:-:S02]  /*2e10*/  IADD3 R32, PT, PT, R32, UR30, R41 ;  /* 0x0000001e20207c10 */ /* 0x000fc4000fffe029 */
        /* <DEDUP_REMOVED lines=35> */
[----:B------:R-:W-:Y:S01]  /*3050*/  SHF.L.W.U32.HI R39, R42, 0x7, R42 ;  /* 0x000000072a277819 */ /* 0x000fe20000010e2a */
[----:B------:R-:W-:Y:S01]  /*3060*/  IMAD.IADD R17, R32, 0x1, R17 ;  /* 0x0000000120117824 */ /* 0x000fe200078e0211 */
[----:B------:R-:W-:Y:S02]  /*3070*/  SHF.R.U32.HI R50, RZ, 0xa, R40 ;  /* 0x0000000aff327819 */ /* 0x000fe40000011628 */
[----:B------:R-:W-:-:S02]  /*3080*/  LOP3.LUT R47, R47, R39, R48, 0x96, !PT ;  /* 0x000000272f2f7212 */ /* 0x000fc400078e9630 */
[C-C-:B------:R-:W-:Y:S02]  /*3090*/  SHF.L.W.U32.HI R39, R40.reuse, 0xf, R40.reuse ;  /* 0x0000000f28277819 */ /* 0x140fe40000010e28 */
[----:B------:R-:W-:Y:S02]  /*30a0*/  SHF.L.W.U32.HI R48, R40, 0xd, R40 ;  /* 0x0000000d28307819 */ /* 0x000fe40000010e28 */
[----:B------:R-:W-:Y:S02]  /*30b0*/  LOP3.LUT R32, R42, R24, R19, 0x90, !PT ;  /* 0x000000182a207212 */ /* 0x000fe400078e9013 */
[----:B------:R-:W-:Y:S02]  /*30c0*/  LOP3.LUT R39, R50, R39, R48, 0x96, !PT ;  /* 0x0000002732277212 */ /* 0x000fe400078e9630 */
[----:B------:R-:W-:Y:S02]  /*30d0*/  IADD3 R10, PT, PT, R43, R10, R37 ;  /* 0x0000000a2b0a7210 */ /* 0x000fe40007ffe025 */
[----:B------:R-:W-:-:S02]  /*30e0*/  SHF.L.W.U32.HI R48, R13, 0x19, R13 ;  /* 0x000000190d307819 */ /* 0x000fc40000010e0d */
        /* <DEDUP_REMOVED lines=18> */
[----:B------:R-:W-:Y:S01]  /*3210*/  SHF.L.W.U32.HI R24, R17, 0xd, R17 ;  /* 0x0000000d11187819 */ /* 0x000fe20000010e11 */
[----:B------:R-:W-:Y:S01]  /*3220*/  IMAD.IADD R38, R39, 0x1, R38 ;  /* 0x0000000127267824 */ /* 0x000fe200078e0226 */
[----:B------:R-:W-:Y:S02]  /*3230*/  IADD3 R30, PT, PT, R45, R30, R18 ;  /* 0x0000001e2d1e7210 */ /* 0x000fe40007ffe012 */
[----:B------:R-:W-:Y:S02]  /*3240*/  LOP3.LUT R47, R50, R47, R24, 0x96, !PT ;  /* 0x0000002f322f7212 */ /* 0x000fe400078e9618 */
[C-C-:B------:R-:W-:Y:S02]  /*3250*/  SHF.L.W.U32.HI R24, R12.reuse, 0x19, R12.reuse ;  /* 0x000000190c187819 */ /* 0x140fe40000010e0c */
[----:B------:R-:W-:-:S02]  /*3260*/  SHF.L.W.U32.HI R45, R12, 0xe, R12 ;  /* 0x0000000e0c2d7819 */ /* 0x000fc40000010e0c */
[----:B------:R-:W-:Y:S02]  /*3270*/  SHF.R.U32.HI R50, RZ, 0x3, R12 ;  /* 0x00000003ff327819 */ /* 0x000fe4000001160c */
[----:B------:R-:W-:Y:S02]  /*3280*/  LOP3.LUT R39, R43, R19, R42, 0x90, !PT ;  /* 0x000000132b277212 */ /* 0x000fe400078e902a */
[----:B------:R-:W-:Y:S02]  /*3290*/  LOP3.LUT R24, R50, R24, R45, 0x96, !PT ;  /* 0x0000001832187212 */ /* 0x000fe400078e962d */
        /* <DEDUP_REMOVED lines=39> */
[----:B------:R-:W-:Y:S01]  /*3510*/  SHF.L.W.U32.HI R42, R10, 0xd, R10 ;  /* 0x0000000d0a2a7819 */ /* 0x000fe20000010e0a */
[----:B------:R-:W-:Y:S01]  /*3520*/  IMAD.IADD R19, R19, 0x1, R30 ;  /* 0x0000000113137824 */ /* 0x000fe200078e021e */
[----:B------:R-:W-:Y:S02]  /*3530*/  IADD3 R25, PT, PT, R46, R25, R36 ;  /* 0x000000192e197210 */ /* 0x000fe40007ffe024 */
[----:B------:R-:W-:Y:S02]  /*3540*/  LOP3.LUT R47, R50, R47, R42, 0x96, !PT ;  /* 0x0000002f322f7212 */ /* 0x000fe400078e962a */
[C-C-:B------:R-:W-:Y:S02]  /*3550*/  SHF.L.W.U32.HI R42, R18.reuse, 0x19, R18.reuse ;  /* 0x00000019122a7819 */ /* 0x140fe40000010e12 */
[--C-:B------:R-:W-:Y:S02]  /*3560*/  SHF.L.W.U32.HI R51, R18, 0xe, R18.reuse ;  /* 0x0000000e12337819 */ /* 0x100fe40000010e12 */
[----:B------:R-:W-:-:S02]  /*3570*/  SHF.R.U32.HI R46, RZ, 0x3, R18 ;  /* 0x00000003ff2e7819 */ /* 0x000fc40000011612 */
[----:B------:R-:W-:Y:S02]  /*3580*/  LOP3.LUT R30, R41, R43, R32, 0x90, !PT ;  /* 0x0000002b291e7212 */ /* 0x000fe400078e9020 */
[----:B------:R-:W-:Y:S02]  /*3590*/  LOP3.LUT R42, R46, R42, R51, 0x96, !PT ;  /* 0x0000002a2e2a7212 */ /* 0x000fe400078e9633 */
[----:B------:R-:W-:Y:S02]  /*35a0*/  IADD3 R30, PT, PT, R49, UR35, R30 ;  /* 0x00000023311e7c10 */ /* 0x000fe4000fffe01e */
[C-C-:B------:R-:W-:Y:S02]  /*35b0*/  SHF.L.W.U32.HI R46, R45.reuse, 0x1e, R45.reuse ;  /* 0x0000001e2d2e7819 */ /* 0x140fe40000010e2d */
        /* <DEDUP_REMOVED lines=34> */
[----:B------:R-:W-:Y:S02]  /*37e0*/  SHF.L.W.U32.HI R50, R44, 0xd, R44 ;  /* 0x0000000d2c327819 */ /* 0x000fe40000010e2c */
[----:B------:R-:W-:-:S02]  /*37f0*/  LOP3.LUT R32, R32, R49, R47, 0x96, !PT ;  /* 0x0000003120207212 */ /* 0x000fc400078e962f */
[--C-:B------:R-:W-:Y:S02]  /*3800*/  SHF.L.W.U32.HI R47, R44, 0xf, R44.reuse ;  /* 0x0000000f2c2f7819 */ /* 0x100fe40000010e2c */
[----:B------:R-:W-:Y:S02]  /*3810*/  SHF.R.U32.HI R49, RZ, 0xa, R44 ;  /* 0x0000000aff317819 */ /* 0x000fe4000001162c */
        /* <DEDUP_REMOVED lines=20> */
[C---:B------:R-:W-:Y:S02]  /*3960*/  SHF.L.W.U32.HI R50, R25.reuse, 0xd, R25 ;  /* 0x0000000d19327819 */ /* 0x040fe40000010e19 */
[----:B------:R-:W-:Y:S02]  /*3970*/  LOP3.LUT R46, R46, R49, R41, 0x96, !PT ;  /* 0x000000312e2e7212 */ /* 0x000fe400078e9629 */
[----:B------:R-:W-:-:S02]  /*3980*/  SHF.L.W.U32.HI R41, R25, 0xf, R25 ;  /* 0x0000000f19297819 */ /* 0x000fc40000010e19 */
[----:B------:R-:W-:Y:S01]  /*3990*/  SHF.R.U32.HI R49, RZ, 0xa, R25 ;  /* 0x0000000aff317819 */ /* 0x000fe20000011619 */
        /* <DEDUP_REMOVED lines=19> */
[C---:B------:R-:W-:Y:S02]  /*3ad0*/  SHF.L.W.U32.HI R46, R47.reuse, 0x7, R47 ;  /* 0x000000072f2e7819 */ /* 0x040fe40000010e2f */
[----:B------:R-:W-:Y:S02]  /*3ae0*/  LOP3.LUT R51, R47, R43, R14, 0x90, !PT ;  /* 0x0000002b2f337212 */ /* 0x000fe400078e900e */
        /* <DEDUP_REMOVED lines=9> */
[----:B------:R-:W-:Y:S01]  /*3b80*/  SHF.R.U32.HI R50, RZ, 0xa, R20 ;  /* 0x0000000aff327819 */ /* 0x000fe20000011614 */
[----:B------:R-:W-:Y:S01]  /*3b90*/  IMAD.IADD R30, R30, 0x1, R51 ;  /* 0x000000011e1e7824 */ /* 0x000fe200078e0233 */
[----:B------:R-:W-:Y:S02]  /*3ba0*/  LOP3.LUT R16, R34, R16, R53, 0x96, !PT ;  /* 0x0000001022107212 */ /* 0x000fe400078e9635 */
        /* <DEDUP_REMOVED lines=55> */
[C-C-:B------:R-:W-:Y:S02]  /*3f20*/  LEA.HI R47, R32.reuse, R47, R32.reuse, 0x1a ;  /* 0x0000002f202f7211 */ /* 0x140fe400078fd020 */
[----:B------:R-:W-:Y:S02]  /*3f30*/  IADD3 R46, PT, PT, R37, R46, R43 ;  /* 0x0000002e252e7210 */ /* 0x000fe40007ffe02b */
[C-C-:B------:R-:W-:Y:S02]  /*3f40*/  SHF.L.W.U32.HI R50, R32.reuse, 0x15, R32.reuse ;  /* 0x0000001520327819 */ /* 0x140fe40000010e20 */
[----:B------:R-:W-:-:S02]  /*3f50*/  SHF.L.W.U32.HI R37, R32, 0x7, R32 ;  /* 0x0000000720257819 */ /* 0x000fc40000010e20 */
[----:B------:R-:W-:Y:S02]  /*3f60*/  SHF.R.U32.HI R43, RZ, 0xa, R24 ;  /* 0x0000000aff2b7819 */ /* 0x000fe40000011618 */
[----:B------:R-:W-:Y:S02]  /*3f70*/  LOP3.LUT R47, R47, R37, R50, 0x96, !PT ;  /* 0x000000252f2f7212 */ /* 0x000fe400078e9632 */
[C-C-:B------:R-:W-:Y:S02]  /*3f80*/  SHF.L.W.U32.HI R37, R24.reuse, 0xf, R24.reuse ;  /* 0x0000000f18257819 */ /* 0x140fe40000010e18 */
[----:B------:R-:W-:Y:S01]  /*3f90*/  SHF.L.W.U32.HI R50, R24, 0xd, R24 ;  /* 0x0000000d18327819 */ /* 0x000fe20000010e18 */
[----:B------:R-:W-:Y:S01]  /*3fa0*/  IMAD.IADD R39, R14, 0x1, R39 ;  /* 0x000000010e277824 */ /* 0x000fe200078e0227 */
[----:B------:R-:W-:Y:S02]  /*3fb0*/  LOP3.LUT R14, R32, R30, R49, 0x90, !PT ;  /* 0x0000001e200e7212 */ /* 0x000fe400078e9031 */
[----:B------:R-:W-:-:S02]  /*3fc0*/  LOP3.LUT R37, R43, R37, R50, 0x96, !PT ;  /* 0x000000252b257212 */ /* 0x000fc400078e9632 */
[----:B------:R-:W-:Y:S02]  /*3fd0*/  IADD3 R43, PT, PT, R18, R33, R25 ;  /* 0x00000021122b7210 */ /* 0x000fe40007ffe019 */
[C-C-:B------:R-:W-:Y:S02]  /*3fe0*/  SHF.L.W.U32.HI R18, R19.reuse, 0x19, R19.reuse ;  /* 0x0000001913127819 */ /* 0x140fe40000010e13 */
[--C-:B------:R-:W-:Y:S02]  /*3ff0*/  SHF.L.W.U32.HI R33, R19, 0xe, R19.reuse ;  /* 0x0000000e13217819 */ /* 0x100fe40000010e13 */
[----:B------:R-:W-:Y:S02]  /*4000*/  SHF.R.U32.HI R50, RZ, 0x3, R19 ;  /* 0x00000003ff327819 */ /* 0x000fe40000011613 */
[----:B------:R-:W-:Y:S02]  /*4010*/  IADD3 R47, PT, PT, R47, UR42, R14 ;  /* 0x0000002a2f2f7c10 */ /* 0x000fe4000fffe00e */
[----:B------:R-:W-:-:S02]  /*4020*/  LOP3.LUT R18, R50, R18, R33, 0x96, !PT ;  /* 0x0000001232127212 */ /* 0x000fc400078e9621 */
        /* <DEDUP_REMOVED lines=20> */
[----:B------:R-:W-:Y:S01]  /*4170*/  LOP3.LUT R11, R33, R11, R50, 0x96, !PT ;  /* 0x0000000b210b7212 */ /* 0x000fe200078e9632 */
[----:B------:R-:W-:Y:S01]  /*4180*/  IMAD.IADD R33, R37, 0x1, R42 ;  /* 0x0000000125217824 */ /* 0x000fe200078e022a */
        /* <DEDUP_REMOVED lines=16> */
[----:B------:R-:W-:-:S04]  /*4290*/  SHF.R.U32.HI R16, RZ, 0xa, R33 ;  /* 0x0000000aff107819 */ /* 0x000fc80000011621 */
[----:B------:R-:W-:Y:S02]  /*42a0*/  LOP3.LUT R52, R16, R52, R37, 0x96, !PT ;  /* 0x0000003410347212 */ /* 0x000fe400078e9625 */
[----:B------:R-:W-:Y:S02]  /*42b0*/  IADD3 R37, PT, PT, R36, R21, R41 ;  /* 0x0000001524257210 */ /* 0x000fe40007ffe029 */
        /* <DEDUP_REMOVED lines=42> */
[--C-:B------:R-:W-:Y:S02]  /*4560*/  SHF.L.W.U32.HI R52, R21, 0xf, R21.reuse ;  /* 0x0000000f15347819 */ /* 0x100fe40000010e15 */
        /* <DEDUP_REMOVED lines=50> */
[----:B------:R-:W-:Y:S02]  /*4890*/  SHF.R.U32.HI R13, RZ, 0xa, R34 ;  /* 0x0000000aff0d7819 */ /* 0x000fe40000011622 */
        /* <DEDUP_REMOVED lines=24> */
[----:B------:R-:W-:Y:S02]  /*4a20*/  LOP3.LUT R53, R43, R47, R42, 0x90, !PT ;  /* 0x0000002f2b357212 */ /* 0x000fe400078e902a */
[----:B------:R-:W-:Y:S02]  /*4a30*/  LOP3.LUT R51, R46, R51, R12, 0x96, !PT ;  /* 0x000000332e337212 */ /* 0x000fe400078e960c */
[----:B------:R-:W-:Y:S02]  /*4a40*/  IADD3 R19, PT, PT, R19, R11, R16 ;  /* 0x0000000b13137210 */ /* 0x000fe40007ffe010 */
[C-C-:B------:R-:W-:Y:S02]  /*4a50*/  SHF.L.W.U32.HI R11, R39.reuse, 0x19, R39.reuse ;  /* 0x00000019270b7819 */ /* 0x140fe40000010e27 */
[----:B------:R-:W-:-:S02]  /*4a60*/  SHF.L.W.U32.HI R12, R39, 0xe, R39 ;  /* 0x0000000e270c7819 */ /* 0x000fc40000010e27 */
[----:B------:R-:W-:Y:S02]  /*4a70*/  SHF.R.U32.HI R46, RZ, 0x3, R39 ;  /* 0x00000003ff2e7819 */ /* 0x000fe40000011627 */
[----:B------:R-:W-:Y:S01]  /*4a80*/  IADD3 R53, PT, PT, R10, UR49, R53 ;  /* 0x000000310a357c10 */ /* 0x000fe2000fffe035 */
[----:B------:R-:W-:Y:S01]  /*4a90*/  IMAD.IADD R49, R49, 0x1, R38 ;  /* 0x0000000131317824 */ /* 0x000fe200078e0226 */
        /* <DEDUP_REMOVED lines=22> */
[----:B------:R-:W-:-:S04]  /*4c00*/  LOP3.LUT R47, R10, R42, R43, 0x90, !PT ;  /* 0x0000002a0a2f7212 */ /* 0x000fc800078e902b */
[----:B------:R-:W-:Y:S02]  /*4c10*/  IADD3 R38, PT, PT, R38, UR50, R47 ;  /* 0x0000003226267c10 */ /* 0x000fe4000fffe02f */
[C-C-:B------:R-:W-:Y:S02]  /*4c20*/  SHF.L.W.U32.HI R46, R12.reuse, 0x1e, R12.reuse ;  /* 0x0000001e0c2e7819 */ /* 0x140fe40000010e0c */
[C---:B------:R-:W-:Y:S01]  /*4c30*/  SHF.L.W.U32.HI R47, R12.reuse, 0x13, R12 ;  /* 0x000000130c2f7819 */ /* 0x040fe20000010e0c */
[----:B------:R-:W-:Y:S01]  /*4c40*/  IMAD.IADD R38, R39, 0x1, R38 ;  /* 0x0000000127267824 */ /* 0x000fe200078e0226 */
[----:B------:R-:W-:Y:S01]  /*4c50*/  SHF.L.W.U32.HI R50, R12, 0xa, R12 ;  /* 0x0000000a0c327819 */ /* 0x000fe20000010e0c */
[----:B------:R-:W-:-:S03]  /*4c60*/  IMAD.IADD R18, R51, 0x1, R18 ;  /* 0x0000000133127824 */ /* 0x000fc600078e0212 */
        /* <DEDUP_REMOVED lines=50> */
[----:B------:R-:W-:Y:S02]  /*4f90*/  IADD3 R24, PT, PT, R24, R11, R18 ;  /* 0x0000000b18187210 */ /* 0x000fe40007ffe012 */
[----:B------:R-:W-:Y:S02]  /*4fa0*/  LOP3.LUT R50, R10, R44, R19, 0x96, !PT ;  /* 0x0000002c0a327212 */ /* 0x000fe400078e9613 */
[----:B------:R-:W-:-:S02]  /*4fb0*/  SHF.L.W.U32.HI R44, R43, 0xf, R43 ;  /* 0x0000000f2b2c7819 */ /* 0x000fc40000010e2b */
[--C-:B------:R-:W-:Y:S02]  /*4fc0*/  SHF.L.W.U32.HI R19, R43, 0xd, R43.reuse ;  /* 0x0000000d2b137819 */ /* 0x100fe40000010e2b */
[----:B------:R-:W-:Y:S02]  /*4fd0*/  SHF.R.U32.HI R10, RZ, 0xa, R43 ;  /* 0x0000000aff0a7819 */ /* 0x000fe4000001162b */
[----:B------:R-:W-:Y:S02]  /*4fe0*/  LOP3.LUT R11, R45, R47, R46, 0x90, !PT ;  /* 0x0000002f2d0b7212 */ /* 0x000fe400078e902e */
[----:B------:R-:W-:Y:S02]  /*4ff0*/  LOP3.LUT R44, R10, R44, R19, 0x96, !PT ;  /* 0x0000002c0a2c7212 */ /* 0x000fe400078e9613 */
[----:B------:R-:W-:Y:S02]  /*5000*/  IADD3 R50, PT, PT, R50, UR53, R11 ;  /* 0x0000003532327c10 */ /* 0x000fe4000fffe00b */
[----:B------:R-:W-:-:S02]  /*5010*/  SHF.L.W.U32.HI R10, R13, 0x1e, R13 ;  /* 0x0000001e0d0a7819 */ /* 0x000fc40000010e0d */
        /* <DEDUP_REMOVED lines=11> */
[----:B------:R-:W-:-:S04]  /*50d0*/  LOP3.LUT R11, R52, R46, R45, 0x90, !PT ;  /* 0x0000002e340b7212 */ /* 0x000fc800078e902d */
[----:B------:R-:W-:Y:S02]  /*50e0*/  IADD3 R10, PT, PT, R10, UR54, R11 ;  /* 0x000000360a0a7c10 */ /* 0x000fe4000fffe00b */
[C-C-:B------:R-:W-:Y:S02]  /*50f0*/  SHF.L.W.U32.HI R11, R50.reuse, 0x1e, R50.reuse ;  /* 0x0000001e320b7819 */ /* 0x140fe40000010e32 */
[C---:B------:R-:W-:Y:S01]  /*5100*/  SHF.L.W.U32.HI R12, R50.reuse, 0x13, R50 ;  /* 0x00000013320c7819 */ /* 0x040fe20000010e32 */
[----:B------:R-:W-:Y:S01]  /*5110*/  IMAD.IADD R10, R37, 0x1, R10 ;  /* 0x00000001250a7824 */ /* 0x000fe200078e020a */
[--C-:B------:R-:W-:Y:S02]  /*5120*/  SHF.L.W.U32.HI R19, R50, 0xa, R50.reuse ;  /* 0x0000000a32137819 */ /* 0x100fe40000010e32 */
[----:B------:R-:W-:Y:S01]  /*5130*/  LOP3.LUT R47, R13, R14, R50, 0xe8, !PT ;  /* 0x0000000e0d2f7212 */ /* 0x000fe200078ee832 */
[----:B------:R-:W-:Y:S01]  /*5140*/  IMAD.IADD R15, R15, 0x1, R10 ;  /* 0x000000010f0f7824 */ /* 0x000fe200078e020a */
[----:B------:R-:W-:-:S04]  /*5150*/  LOP3.LUT R11, R19, R11, R12, 0x96, !PT ;  /* 0x0000000b130b7212 */ /* 0x000fc800078e960c */
[----:B------:R-:W-:Y:S02]  /*5160*/  IADD3 R47, PT, PT, R10, R11, R47 ;  /* 0x0000000b0a2f7210 */ /* 0x000fe40007ffe02f */
        /* <DEDUP_REMOVED lines=37> */
[----:B------:R-:W-:-:S04]  /*53c0*/  SHF.L.W.U32.HI R14, R12, 0xa, R12 ;  /* 0x0000000a0c0e7819 */ /* 0x000fc80000010e0c */
[----:B------:R-:W-:Y:S01]  /*53d0*/  LOP3.LUT R52, R14, R52, R11, 0x96, !PT ;  /* 0x000000340e347212 */ /* 0x000fe200078e960b */
[----:B------:R-:W-:-:S05]  /*53e0*/  IMAD.IADD R14, R50, 0x1, R45 ;  /* 0x00000001320e7824 */ /* 0x000fca00078e022d */
[C-C-:B------:R-:W-:Y:S02]  /*53f0*/  LEA.HI R15, R14.reuse, R15, R14.reuse, 0x1a ;  /* 0x0000000f0e0f7211 */ /* 0x140fe400078fd00e */
[C-C-:B------:R-:W-:Y:S02]  /*5400*/  SHF.L.W.U32.HI R50, R14.reuse, 0x15, R14.reuse ;  /* 0x000000150e327819 */ /* 0x140fe40000010e0e */
[----:B------:R-:W-:-:S04]  /*5410*/  SHF.L.W.U32.HI R11, R14, 0x7, R14 ;  /* 0x000000070e0b7819 */ /* 0x000fc80000010e0e */
[----:B------:R-:W-:Y:S02]  /*5420*/  LOP3.LUT R11, R15, R11, R50, 0x96, !PT ;  /* 0x0000000b0f0b7212 */ /* 0x000fe400078e9632 */
[----:B------:R-:W-:-:S04]  /*5430*/  LOP3.LUT R50, R14, R46, R13, 0x90, !PT ;  /* 0x0000002e0e327212 */ /* 0x000fc800078e900d */
[----:B------:R-:W-:Y:S02]  /*5440*/  IADD3 R15, PT, PT, R11, UR58, R50 ;  /* 0x0000003a0b0f7c10 */ /* 0x000fe4000fffe032 */
[----:B------:R-:W-:-:S03]  /*5450*/  LOP3.LUT R11, R10, R47, R12, 0xe8, !PT ;  /* 0x0000002f0a0b7212 */ /* 0x000fc600078ee80c */
[----:B------:R-:W-:Y:S01]  /*5460*/  IMAD.IADD R18, R18, 0x1, R15 ;  /* 0x0000000112127824 */ /* 0x000fe200078e020f */
[----:B------:R-:W-:-:S03]  /*5470*/  IADD3 R45, PT, PT, R45, R52, R11 ;  /* 0x000000342d2d7210 */ /* 0x000fc60007ffe00b */
[----:B------:R-:W-:Y:S01]  /*5480*/  IMAD.IADD R47, R47, 0x1, R18 ;  /* 0x000000012f2f7824 */ /* 0x000fe200078e0212 */
[C-C-:B------:R-:W-:Y:S02]  /*5490*/  SHF.L.W.U32.HI R11, R45.reuse, 0x1e, R45.reuse ;  /* 0x0000001e2d0b7819 */ /* 0x140fe40000010e2d */
[C-C-:B------:R-:W-:Y:S02]  /*54a0*/  SHF.L.W.U32.HI R50, R45.reuse, 0x13, R45.reuse ;  /* 0x000000132d327819 */ /* 0x140fe40000010e2d */
[----:B------:R-:W-:Y:S02]  /*54b0*/  SHF.L.W.U32.HI R15, R45, 0xa, R45 ;  /* 0x0000000a2d0f7819 */ /* 0x000fe40000010e2d */
[--C-:B------:R-:W-:Y:S02]  /*54c0*/  LEA.HI R46, R47, R46, R47.reuse, 0x1a ;  /* 0x0000002e2f2e7211 */ /* 0x100fe400078fd02f */
[----:B------:R-:W-:Y:S02]  /*54d0*/  LOP3.LUT R11, R15, R11, R50, 0x96, !PT ;  /* 0x0000000b0f0b7212 */ /* 0x000fe400078e9632 */
[----:B------:R-:W-:-:S02]  /*54e0*/  SHF.L.W.U32.HI R15, R47, 0x15, R47 ;  /* 0x000000152f0f7819 */ /* 0x000fc40000010e2f */
[----:B------:R-:W-:-:S04]  /*54f0*/  SHF.L.W.U32.HI R19, R47, 0x7, R47 ;  /* 0x000000072f137819 */ /* 0x000fc80000010e2f */
[----:B------:R-:W-:Y:S02]  /*5500*/  LOP3.LUT R15, R46, R19, R15, 0x96, !PT ;  /* 0x000000132e0f7212 */ /* 0x000fe400078e960f */
[----:B------:R-:W-:-:S04]  /*5510*/  LOP3.LUT R46, R47, R13, R14, 0x90, !PT ;  /* 0x0000000d2f2e7212 */ /* 0x000fc800078e900e */
[----:B------:R-:W-:Y:S02]  /*5520*/  IADD3 R15, PT, PT, R15, UR59, R46 ;  /* 0x0000003b0f0f7c10 */ /* 0x000fe4000fffe02e */
[----:B------:R-:W-:-:S04]  /*5530*/  LOP3.LUT R46, R12, R10, R45, 0xe8, !PT ;  /* 0x0000000a0c2e7212 */ /* 0x000fc800078ee82d */
[----:B------:R-:W-:Y:S01]  /*5540*/  IADD3 R46, PT, PT, R18, R11, R46 ;  /* 0x0000000b122e7210 */ /* 0x000fe20007ffe02e */
[----:B------:R-:W-:-:S03]  /*5550*/  IMAD.IADD R11, R40, 0x1, R15 ;  /* 0x00000001280b7824 */ /* 0x000fc600078e020f */
[--C-:B------:R-:W-:Y:S01]  /*5560*/  SHF.L.W.U32.HI R15, R46, 0x1e, R46.reuse ;  /* 0x0000001e2e0f7819 */ /* 0x100fe20000010e2e */
[----:B------:R-:W-:Y:S01]  /*5570*/  IMAD.IADD R49, R10, 0x1, R11 ;  /* 0x000000010a317824 */ /* 0x000fe200078e020b */
[C-C-:B------:R-:W-:Y:S02]  /*5580*/  SHF.L.W.U32.HI R10, R46.reuse, 0x13, R46.reuse ;  /* 0x000000132e0a7819 */ /* 0x140fe40000010e2e */
[----:B------:R-:W-:Y:S02]  /*5590*/  SHF.L.W.U32.HI R18, R46, 0xa, R46 ;  /* 0x0000000a2e127819 */ /* 0x000fe40000010e2e */
[C-C-:B------:R-:W-:Y:S02]  /*55a0*/  LEA.HI R13, R49.reuse, R13, R49.reuse, 0x1a ;  /* 0x0000000d310d7211 */ /* 0x140fe400078fd031 */
[----:B------:R-:W-:Y:S02]  /*55b0*/  LOP3.LUT R15, R18, R15, R10, 0x96, !PT ;  /* 0x0000000f120f7212 */ /* 0x000fe400078e960a */
[----:B------:R-:W-:-:S02]  /*55c0*/  SHF.L.W.U32.HI R18, R49, 0x7, R49 ;  /* 0x0000000731127819 */ /* 0x000fc40000010e31 */
[----:B------:R-:W-:-:S04]  /*55d0*/  SHF.L.W.U32.HI R10, R49, 0x15, R49 ;  /* 0x00000015310a7819 */ /* 0x000fc80000010e31 */
[----:B------:R-:W-:Y:S02]  /*55e0*/  LOP3.LUT R10, R13, R18, R10, 0x96, !PT ;  /* 0x000000120d0a7212 */ /* 0x000fe400078e960a */
[----:B------:R-:W2:Y:S01]  /*55f0*/  LDL.64 R18, [R1+0x68] ;  /* 0x0000680001127983 */ /* 0x000ea20000100a00 */
[----:B------:R-:W-:-:S04]  /*5600*/  LOP3.LUT R13, R49, R14, R47, 0x90, !PT ;  /* 0x0000000e310d7212 */ /* 0x000fc800078e902f */
[----:B------:R-:W-:Y:S02]  /*5610*/  IADD3 R50, PT, PT, R10, UR60, R13 ;  /* 0x0000003c0a327c10 */ /* 0x000fe4000fffe00d */
[----:B------:R-:W-:-:S04]  /*5620*/  LOP3.LUT R10, R45, R12, R46, 0xe8, !PT ;  /* 0x0000000c2d0a7212 */ /* 0x000fc800078ee82e */
[----:B------:R-:W-:Y:S01]  /*5630*/  IADD3 R10, PT, PT, R11, R15, R10 ;  /* 0x0000000f0b0a7210 */ /* 0x000fe20007ffe00a */
[----:B------:R-:W-:-:S04]  /*5640*/  IMAD.IADD R11, R43, 0x1, R50 ;  /* 0x000000012b0b7824 */ /* 0x000fc800078e0232 */
[----:B------:R-:W-:-:S05]  /*5650*/  IMAD.IADD R12, R12, 0x1, R11 ;  /* 0x000000010c0c7824 */ /* 0x000fca00078e020b */
[C-C-:B------:R-:W-:Y:S02]  /*5660*/  LEA.HI R13, R12.reuse, R14, R12.reuse, 0x1a ;  /* 0x0000000e0c0d7211 */ /* 0x140fe400078fd00c */
[C-C-:B------:R-:W-:Y:S02]  /*5670*/  SHF.L.W.U32.HI R14, R12.reuse, 0x15, R12.reuse ;  /* 0x000000150c0e7819 */ /* 0x140fe40000010e0c */
[----:B------:R-:W-:-:S04]  /*5680*/  SHF.L.W.U32.HI R15, R12, 0x7, R12 ;  /* 0x000000070c0f7819 */ /* 0x000fc80000010e0c */
[----:B------:R-:W-:Y:S02]  /*5690*/  LOP3.LUT R14, R13, R15, R14, 0x96, !PT ;  /* 0x0000000f0d0e7212 */ /* 0x000fe400078e960e */
[----:B------:R-:W-:Y:S02]  /*56a0*/  IADD3 R13, PT, PT, R25, R30, R37 ;  /* 0x0000001e190d7210 */ /* 0x000fe40007ffe025 */
[----:B------:R-:W-:-:S03]  /*56b0*/  LOP3.LUT R15, R12, R47, R49, 0x90, !PT ;  /* 0x0000002f0c0f7212 */ /* 0x000fc600078e9031 */
[----:B------:R-:W-:Y:S01]  /*56c0*/  IMAD.IADD R13, R42, 0x1, R13 ;  /* 0x000000012a0d7824 */ /* 0x000fe200078e020d */
[----:B------:R-:W-:Y:S02]  /*56d0*/  IADD3 R30, PT, PT, R14, UR61, R15 ;  /* 0x0000003d0e1e7c10 */ /* 0x000fe4000fffe00f */
[C-C-:B------:R-:W-:Y:S02]  /*56e0*/  SHF.L.W.U32.HI R14, R10.reuse, 0x1e, R10.reuse ;  /* 0x0000001e0a0e7819 */ /* 0x140fe40000010e0a */
[C-C-:B------:R-:W-:Y:S02]  /*56f0*/  SHF.L.W.U32.HI R15, R10.reuse, 0x13, R10.reuse ;  /* 0x000000130a0f7819 */ /* 0x140fe40000010e0a */
[----:B------:R-:W-:Y:S01]  /*5700*/  SHF.L.W.U32.HI R25, R10, 0xa, R10 ;  /* 0x0000000a0a197819 */ /* 0x000fe20000010e0a */
[----:B------:R-:W-:-:S03]  /*5710*/  IMAD.IADD R30, R13, 0x1, R30 ;  /* 0x000000010d1e7824 */ /* 0x000fc600078e021e */
[----:B------:R-:W-:Y:S02]  /*5720*/  LOP3.LUT R14, R25, R14, R15, 0x96, !PT ;  /* 0x0000000e190e7212 */ /* 0x000fe400078e960f */
[----:B------:R-:W-:Y:S01]  /*5730*/  LOP3.LUT R15, R46, R45, R10, 0xe8, !PT ;  /* 0x0000002d2e0f7212 */ /* 0x000fe200078ee80a */
[----:B------:R-:W-:-:S03]  /*5740*/  IMAD.IADD R45, R45, 0x1, R30 ;  /* 0x000000012d2d7824 */ /* 0x000fc600078e021e */
[----:B------:R-:W-:Y:S02]  /*5750*/  IADD3 R11, PT, PT, R11, R14, R15 ;  /* 0x0000000e0b0b7210 */ /* 0x000fe40007ffe00f */
[C-C-:B------:R-:W-:Y:S02]  /*5760*/  LEA.HI R47, R45.reuse, R47, R45.reuse, 0x1a ;  /* 0x0000002f2d2f7211 */ /* 0x140fe400078fd02d */
[C-C-:B------:R-:W-:Y:S02]  /*5770*/  SHF.L.W.U32.HI R14, R45.reuse, 0x15, R45.reuse ;  /* 0x000000152d0e7819 */ /* 0x140fe40000010e2d */
[----:B------:R-:W-:Y:S02]  /*5780*/  SHF.L.W.U32.HI R15, R45, 0x7, R45 ;  /* 0x000000072d0f7819 */ /* 0x000fe40000010e2d */
[----:B------:R-:W-:Y:S02]  /*5790*/  IADD3 R17, PT, PT, R20, R17, R34 ;  /* 0x0000001114117210 */ /* 0x000fe40007ffe022 */
[----:B------:R-:W-:-:S02]  /*57a0*/  LOP3.LUT R47, R47, R15, R14, 0x96, !PT ;  /* 0x0000000f2f2f7212 */ /* 0x000fc400078e960e */
[----:B------:R-:W-:Y:S01]  /*57b0*/  LOP3.LUT R42, R45, R49, R12, 0x90, !PT ;  /* 0x000000312d2a7212 */ /* 0x000fe200078e900c */
[----:B------:R-:W-:-:S03]  /*57c0*/  IMAD.IADD R44, R44, 0x1, R17 ;  /* 0x000000012c2c7824 */ /* 0x000fc600078e0211 */
[----:B------:R-:W-:Y:S02]  /*57d0*/  IADD3 R25, PT, PT, R47, UR62, R42 ;  /* 0x0000003e2f197c10 */ /* 0x000fe4000fffe02a */
[C-C-:B------:R-:W-:Y:S02]  /*57e0*/  SHF.L.W.U32.HI R20, R13.reuse, 0xf, R13.reuse ;  /* 0x0000000f0d147819 */ /* 0x140fe40000010e0d */
[----:B------:R-:W-:Y:S01]  /*57f0*/  SHF.L.W.U32.HI R15, R13, 0xd, R13 ;  /* 0x0000000d0d0f7819 */ /* 0x000fe20000010e0d */
[----:B------:R-:W-:Y:S01]  /*5800*/  IMAD.IADD R25, R44, 0x1, R25 ;  /* 0x000000012c197824 */ /* 0x000fe200078e0219 */
[----:B------:R-:W-:Y:S02]  /*5810*/  SHF.R.U32.HI R14, RZ, 0xa, R13 ;  /* 0x0000000aff0e7819 */ /* 0x000fe4000001160d */
[C---:B------:R-:W-:Y:S02]  /*5820*/  SHF.L.W.U32.HI R42, R11.reuse, 0x13, R11 ;  /* 0x000000130b2a7819 */ /* 0x040fe40000010e0b */
[----:B------:R-:W-:Y:S01]  /*5830*/  LOP3.LUT R20, R14, R20, R15, 0x96, !PT ;  /* 0x000000140e147212 */ /* 0x000fe200078e960f */
[----:B------:R-:W-:Y:S01]  /*5840*/  IMAD.IADD R14, R46, 0x1, R25 ;  /* 0x000000012e0e7824 */ /* 0x000fe200078e0219 */
[----:B------:R-:W-:-:S02]  /*5850*/  SHF.L.W.U32.HI R15, R11, 0x1e, R11 ;  /* 0x0000001e0b0f7819 */ /* 0x000fc40000010e0b */
[----:B------:R-:W-:Y:S02]  /*5860*/  SHF.L.W.U32.HI R17, R11, 0xa, R11 ;  /* 0x0000000a0b117819 */ /* 0x000fe40000010e0b */
[C---:B------:R-:W-:Y:S02]  /*5870*/  LEA.HI R49, R14.reuse, R49, R14, 0x1a ;  /* 0x000000310e317211 */ /* 0x040fe400078fd00e */
[----:B------:R-:W-:Y:S02]  /*5880*/  LOP3.LUT R15, R17, R15, R42, 0x96, !PT ;  /* 0x0000000f110f7212 */ /* 0x000fe400078e962a */
[C-C-:B------:R-:W-:Y:S02]  /*5890*/  SHF.L.W.U32.HI R42, R14.reuse, 0x15, R14.reuse ;  /* 0x000000150e2a7819 */ /* 0x140fe40000010e0e */
[----:B------:R-:W-:Y:S02]  /*58a0*/  SHF.L.W.U32.HI R17, R14, 0x7, R14 ;  /* 0x000000070e117819 */ /* 0x000fe40000010e0e */
[----:B------:R-:W-:-:S02]  /*58b0*/  IADD3 R41, PT, PT, R41, R32, R35 ;  /* 0x0000002029297210 */ /* 0x000fc40007ffe023 */
[----:B------:R-:W-:Y:S02]  /*58c0*/  LOP3.LUT R17, R49, R17, R42, 0x96, !PT ;  /* 0x0000001131117212 */ /* 0x000fe400078e962a */
[----:B------:R-:W-:Y:S01]  /*58d0*/  LOP3.LUT R32, R14, R12, R45, 0x90, !PT ;  /* 0x0000000c0e207212 */ /* 0x000fe200078e902d */
[----:B------:R-:W-:Y:S01]  /*58e0*/  IMAD.IADD R20, R20, 0x1, R41 ;  /* 0x0000000114147824 */ /* 0x000fe200078e0229 */
[----:B------:R-:W-:Y:S02]  /*58f0*/  SHF.R.U32.HI R41, RZ, 0xa, R44 ;  /* 0x0000000aff297819 */ /* 0x000fe4000001162c */
[----:B------:R-:W-:Y:S02]  /*5900*/  IADD3 R47, PT, PT, R17, UR63, R32 ;  /* 0x0000003f112f7c10 */ /* 0x000fe4000fffe020 */
[C-C-:B------:R-:W-:Y:S02]  /*5910*/  SHF.L.W.U32.HI R17, R44.reuse, 0xf, R44.reuse ;  /* 0x0000000f2c117819 */ /* 0x140fe40000010e2c */
[----:B------:R-:W-:-:S02]  /*5920*/  SHF.L.W.U32.HI R32, R44, 0xd, R44 ;  /* 0x0000000d2c207819 */ /* 0x000fc40000010e2c */
[----:B------:R-:W-:Y:S02]  /*5930*/  LOP3.LUT R46, R10, R46, R11, 0xe8, !PT ;  /* 0x0000002e0a2e7212 */ /* 0x000fe400078ee80b */
[----:B------:R-:W-:Y:S01]  /*5940*/  LOP3.LUT R17, R41, R17, R32, 0x96, !PT ;  /* 0x0000001129117212 */ /* 0x000fe200078e9620 */
[----:B------:R-:W-:Y:S01]  /*5950*/  IMAD.IADD R41, R20, 0x1, R47 ;  /* 0x0000000114297824 */ /* 0x000fe200078e022f */
[----:B------:R-:W-:Y:S02]  /*5960*/  IADD3 R30, PT, PT, R30, R15, R46 ;  /* 0x0000000f1e1e7210 */ /* 0x000fe40007ffe02e */
[--C-:B------:R-:W-:Y:S01]  /*5970*/  SHF.L.W.U32.HI R47, R20, 0xf, R20.reuse ;  /* 0x0000000f142f7819 */ /* 0x100fe20000010e14 */
[----:B------:R-:W-:Y:S01]  /*5980*/  IMAD.IADD R15, R10, 0x1, R41 ;  /* 0x000000010a0f7824 */ /* 0x000fe200078e0229 */
[--C-:B------:R-:W-:Y:S02]  /*5990*/  SHF.L.W.U32.HI R32, R20, 0xd, R20.reuse ;  /* 0x0000000d14207819 */ /* 0x100fe40000010e14 */
[----:B------:R-:W-:-:S02]  /*59a0*/  SHF.R.U32.HI R42, RZ, 0xa, R20 ;  /* 0x0000000aff2a7819 */ /* 0x000fc40000011614 */
[C-C-:B------:R-:W-:Y:S02]  /*59b0*/  LEA.HI R12, R15.reuse, R12, R15.reuse, 0x1a ;  /* 0x0000000c0f0c7211 */ /* 0x140fe400078fd00f */
[----:B------:R-:W-:Y:S02]  /*59c0*/  LOP3.LUT R47, R42, R47, R32, 0x96, !PT ;  /* 0x0000002f2a2f7212 */ /* 0x000fe400078e9620 */
[C-C-:B------:R-:W-:Y:S02]  /*59d0*/  SHF.L.W.U32.HI R49, R15.reuse, 0x15, R15.reuse ;  /* 0x000000150f317819 */ /* 0x140fe40000010e0f */
[----:B------:R-:W-:-:S04]  /*59e0*/  SHF.L.W.U32.HI R32, R15, 0x7, R15 ;  /* 0x000000070f207819 */ /* 0x000fc80000010e0f */
[----:B------:R-:W-:Y:S02]  /*59f0*/  LOP3.LUT R12, R12, R32, R49, 0x96, !PT ;  /* 0x000000200c0c7212 */ /* 0x000fe400078e9631 */
[----:B------:R-:W-:Y:S01]  /*5a00*/  LOP3.LUT R49, R15, R45, R14, 0x90, !PT ;  /* 0x0000002d0f317212 */ /* 0x000fe200078e900e */
[----:B------:R-:W-:-:S03]  /*5a10*/  IMAD.IADD R17, R17, 0x1, R48 ;  /* 0x0000000111117824 */ /* 0x000fc600078e0230 */
[----:B------:R-:W-:Y:S02]  /*5a20*/  IADD3 R12, PT, PT, R12, UR64, R49 ;  /* 0x000000400c0c7c10 */ /* 0x000fe4000fffe031 */
[C-C-:B------:R-:W-:Y:S02]  /*5a30*/  SHF.L.W.U32.HI R32, R30.reuse, 0x1e, R30.reuse ;  /* 0x0000001e1e207819 */ /* 0x140fe40000010e1e */
[C-C-:B------:R-:W-:Y:S02]  /*5a40*/  SHF.L.W.U32.HI R49, R30.reuse, 0x13, R30.reuse ;  /* 0x000000131e317819 */ /* 0x140fe40000010e1e */
[----:B------:R-:W-:Y:S01]  /*5a50*/  SHF.L.W.U32.HI R42, R30, 0xa, R30 ;  /* 0x0000000a1e2a7819 */ /* 0x000fe20000010e1e */
[----:B------:R-:W-:-:S03]  /*5a60*/  IMAD.IADD R12, R17, 0x1, R12 ;  /* 0x00000001110c7824 */ /* 0x000fc600078e020c */
[----:B------:R-:W-:Y:S02]  /*5a70*/  LOP3.LUT R32, R42, R32, R49, 0x96, !PT ;  /* 0x000000202a207212 */ /* 0x000fe400078e9631 */
[C---:B------:R-:W-:Y:S01]  /*5a80*/  LOP3.LUT R42, R11.reuse, R10, R30, 0xe8, !PT ;  /* 0x0000000a0b2a7212 */ /* 0x040fe200078ee81e */
[----:B------:R-:W-:-:S03]  /*5a90*/  IMAD.IADD R10, R11, 0x1, R12 ;  /* 0x000000010b0a7824 */ /* 0x000fc600078e020c */
[----:B------:R-:W-:Y:S02]  /*5aa0*/  IADD3 R25, PT, PT, R25, R32, R42 ;  /* 0x0000002019197210 */ /* 0x000fe40007ffe02a */
[C-C-:B------:R-:W-:Y:S02]  /*5ab0*/  LEA.HI R45, R10.reuse, R45, R10.reuse, 0x1a ;  /* 0x0000002d0a2d7211 */ /* 0x140fe400078fd00a */
[C-C-:B------:R-:W-:Y:S02]  /*5ac0*/  SHF.L.W.U32.HI R32, R10.reuse, 0x15, R10.reuse ;  /* 0x000000150a207819 */ /* 0x140fe40000010e0a */
[C---:B------:R-:W-:Y:S01]  /*5ad0*/  SHF.L.W.U32.HI R42, R10.reuse, 0x7, R10 ;  /* 0x000000070a2a7819 */ /* 0x040fe20000010e0a */
[----:B------:R-:W-:Y:S01]  /*5ae0*/  IMAD.IADD R24, R47, 0x1, R24 ;  /* 0x000000012f187824 */ /* 0x000fe200078e0218 */
[----:B------:R-:W-:Y:S02]  /*5af0*/  LOP3.LUT R47, R10, R14, R15, 0x90, !PT ;  /* 0x0000000e0a2f7212 */ /* 0x000fe400078e900f */
[----:B------:R-:W-:-:S04]  /*5b00*/  LOP3.LUT R46, R45, R42, R32, 0x96, !PT ;  /* 0x0000002a2d2e7212 */ /* 0x000fc800078e9620 */
[----:B------:R-:W-:Y:S02]  /*5b10*/  IADD3 R47, PT, PT, R46, UR65, R47 ;  /* 0x000000412e2f7c10 */ /* 0x000fe4000fffe02f */
[C-C-:B------:R-:W-:Y:S02]  /*5b20*/  SHF.L.W.U32.HI R32, R25.reuse, 0x1e, R25.reuse ;  /* 0x0000001e19207819 */ /* 0x140fe40000010e19 */
[C-C-:B------:R-:W-:Y:S02]  /*5b30*/  SHF.L.W.U32.HI R45, R25.reuse, 0x13, R25.reuse ;  /* 0x00000013192d7819 */ /* 0x140fe40000010e19 */
[----:B------:R-:W-:Y:S02]  /*5b40*/  SHF.L.W.U32.HI R42, R25, 0xa, R25 ;  /* 0x0000000a192a7819 */ /* 0x000fe40000010e19 */
[----:B------:R-:W-:Y:S01]  /*5b50*/  IADD3 R36, PT, PT, R39, R36, R40 ;  /* 0x0000002427247210 */ /* 0x000fe20007ffe028 */
[----:B------:R-:W-:Y:S01]  /*5b60*/  IMAD.IADD R39, R24, 0x1, R47 ;  /* 0x0000000118277824 */ /* 0x000fe200078e022f */
[----:B------:R-:W-:-:S02]  /*5b70*/  LOP3.LUT R42, R42, R32, R45, 0x96, !PT ;  /* 0x000000202a2a7212 */ /* 0x000fc400078e962d */
[C-C-:B------:R-:W-:Y:S02]  /*5b80*/  SHF.L.W.U32.HI R32, R17.reuse, 0xf, R17.reuse ;  /* 0x0000000f11207819 */ /* 0x140fe40000010e11 */
[--C-:B------:R-:W-:Y:S02]  /*5b90*/  SHF.L.W.U32.HI R45, R17, 0xd, R17.reuse ;  /* 0x0000000d112d7819 */ /* 0x100fe40000010e11 */
[----:B------:R-:W-:Y:S02]  /*5ba0*/  SHF.R.U32.HI R40, RZ, 0xa, R17 ;  /* 0x0000000aff287819 */ /* 0x000fe40000011611 */
[C---:B------:R-:W-:Y:S01]  /*5bb0*/  LOP3.LUT R46, R30.reuse, R11, R25, 0xe8, !PT ;  /* 0x0000000b1e2e7212 */ /* 0x040fe200078ee819 */
[----:B------:R-:W-:Y:S01]  /*5bc0*/  IMAD.IADD R11, R30, 0x1, R39 ;  /* 0x000000011e0b7824 */ /* 0x000fe200078e0227 */
[----:B------:R-:W-:Y:S02]  /*5bd0*/  LOP3.LUT R45, R40, R32, R45, 0x96, !PT ;  /* 0x00000020282d7212 */ /* 0x000fe400078e962d */
[----:B------:R-:W-:-:S02]  /*5be0*/  IADD3 R32, PT, PT, R41, R42, R46 ;  /* 0x0000002a29207210 */ /* 0x000fc40007ffe02e */
[C-C-:B------:R-:W-:Y:S02]  /*5bf0*/  LEA.HI R14, R11.reuse, R14, R11.reuse, 0x1a ;  /* 0x0000000e0b0e7211 */ /* 0x140fe400078fd00b */
[C-C-:B------:R-:W-:Y:S02]  /*5c00*/  SHF.L.W.U32.HI R47, R11.reuse, 0x15, R11.reuse ;  /* 0x000000150b2f7819 */ /* 0x140fe40000010e0b */
[----:B------:R-:W-:Y:S02]  /*5c10*/  SHF.L.W.U32.HI R46, R11, 0x7, R11 ;  /* 0x000000070b2e7819 */ /* 0x000fe40000010e0b */
[--C-:B------:R-:W-:Y:S02]  /*5c20*/  SHF.L.W.U32.HI R40, R32, 0x1e, R32.reuse ;  /* 0x0000001e20287819 */ /* 0x100fe40000010e20 */
[----:B------:R-:W-:Y:S02]  /*5c30*/  LOP3.LUT R46, R14, R46, R47, 0x96, !PT ;  /* 0x0000002e0e2e7212 */ /* 0x000fe400078e962f */
[----:B------:R-:W-:-:S02]  /*5c40*/  SHF.L.W.U32.HI R41, R32, 0x13, R32 ;  /* 0x0000001320297819 */ /* 0x000fc40000010e20 */
[----:B------:R-:W-:Y:S02]  /*5c50*/  SHF.L.W.U32.HI R42, R32, 0xa, R32 ;  /* 0x0000000a202a7819 */ /* 0x000fe40000010e20 */
[----:B------:R-:W-:Y:S01]  /*5c60*/  LOP3.LUT R47, R11, R15, R10, 0x90, !PT ;  /* 0x0000000f0b2f7212 */ /* 0x000fe200078e900a */
[----:B------:R-:W-:Y:S01]  /*5c70*/  IMAD.IADD R14, R45, 0x1, R36 ;  /* 0x000000012d0e7824 */ /* 0x000fe200078e0224 */
[----:B------:R-:W-:Y:S02]  /*5c80*/  LOP3.LUT R41, R42, R40, R41, 0x96, !PT ;  /* 0x000000282a297212 */ /* 0x000fe400078e9629 */
[----:B------:R-:W-:Y:S02]  /*5c90*/  LOP3.LUT R30, R25, R30, R32, 0xe8, !PT ;  /* 0x0000001e191e7212 */ /* 0x000fe400078ee820 */
[----:B------:R-:W-:Y:S02]  /*5ca0*/  IADD3 R47, PT, PT, R46, UR66, R47 ;  /* 0x000000422e2f7c10 */ /* 0x000fe4000fffe02f */
[----:B------:R-:W-:-:S02]  /*5cb0*/  IADD3 R38, PT, PT, R33, R38, R43 ;  /* 0x0000002621267210 */ /* 0x000fc40007ffe02b */
[----:B------:R-:W-:Y:S01]  /*5cc0*/  IADD3 R33, PT, PT, R12, R41, R30 ;  /* 0x000000290c217210 */ /* 0x000fe20007ffe01e */
[----:B------:R-:W-:Y:S01]  /*5cd0*/  IMAD.IADD R30, R14, 0x1, R47 ;  /* 0x000000010e1e7824 */ /* 0x000fe200078e022f */
[----:B------:R-:W-:-:S03]  /*5ce0*/  SHF.L.W.U32.HI R36, R24, 0xf, R24 ;  /* 0x0000000f18247819 */ /* 0x000fc60000010e18 */
[----:B------:R-:W-:Y:S01]  /*5cf0*/  IMAD.IADD R12, R25, 0x1, R30 ;  /* 0x00000001190c7824 */ /* 0x000fe200078e021e */
[--C-:B------:R-:W-:Y:S02]  /*5d00*/  SHF.L.W.U32.HI R41, R24, 0xd, R24.reuse ;  /* 0x0000000d18297819 */ /* 0x100fe40000010e18 */
[----:B------:R-:W-:Y:S02]  /*5d10*/  SHF.R.U32.HI R24, RZ, 0xa, R24 ;  /* 0x0000000aff187819 */ /* 0x000fe40000011618 */
[C-C-:B------:R-:W-:Y:S02]  /*5d20*/  LEA.HI R15, R12.reuse, R15, R12.reuse, 0x1a ;  /* 0x0000000f0c0f7211 */ /* 0x140fe400078fd00c */
[C-C-:B------:R-:W-:Y:S02]  /*5d30*/  SHF.L.W.U32.HI R46, R12.reuse, 0x15, R12.reuse ;  /* 0x000000150c2e7819 */ /* 0x140fe40000010e0c */
[----:B------:R-:W-:Y:S02]  /*5d40*/  SHF.L.W.U32.HI R45, R12, 0x7, R12 ;  /* 0x000000070c2d7819 */ /* 0x000fe40000010e0c */
[----:B------:R-:W-:-:S02]  /*5d50*/  SHF.L.W.U32.HI R40, R33, 0x1e, R33 ;  /* 0x0000001e21287819 */ /* 0x000fc40000010e21 */
[C-C-:B------:R-:W-:Y:S02]  /*5d60*/  SHF.L.W.U32.HI R43, R33.reuse, 0x13, R33.reuse ;  /* 0x00000013212b7819 */ /* 0x140fe40000010e21 */
[----:B------:R-:W-:Y:S02]  /*5d70*/  SHF.L.W.U32.HI R42, R33, 0xa, R33 ;  /* 0x0000000a212a7819 */ /* 0x000fe40000010e21 */
[----:B------:R-:W-:Y:S02]  /*5d80*/  LOP3.LUT R41, R24, R36, R41, 0x96, !PT ;  /* 0x0000002418297212 */ /* 0x000fe400078e9629 */
[----:B------:R-:W-:Y:S02]  /*5d90*/  LOP3.LUT R45, R15, R45, R46, 0x96, !PT ;  /* 0x0000002d0f2d7212 */ /* 0x000fe400078e962e */
[----:B------:R-:W-:Y:S02]  /*5da0*/  LOP3.LUT R36, R12, R10, R11, 0x90, !PT ;  /* 0x0000000a0c247212 */ /* 0x000fe400078e900b */
[----:B------:R-:W-:-:S02]  /*5db0*/  LOP3.LUT R24, R42, R40, R43, 0x96, !PT ;  /* 0x000000282a187212 */ /* 0x000fc400078e962b */
[----:B------:R-:W-:Y:S01]  /*5dc0*/  LOP3.LUT R15, R32, R25, R33, 0xe8, !PT ;  /* 0x00000019200f7212 */ /* 0x000fe200078ee821 */
[----:B------:R-:W-:Y:S01]  /*5dd0*/  IMAD.IADD R25, R41, 0x1, R38 ;  /* 0x0000000129197824 */ /* 0x000fe200078e0226 */
[----:B------:R-:W-:Y:S02]  /*5de0*/  IADD3 R46, PT, PT, R45, UR67, R36 ;  /* 0x000000432d2e7c10 */ /* 0x000fe4000fffe024 */
[----:B------:R-:W-:Y:S02]  /*5df0*/  IADD3 R24, PT, PT, R39, R24, R15 ;  /* 0x0000001827187210 */ /* 0x000fe40007ffe00f */
[--C-:B------:R-:W-:Y:S01]  /*5e00*/  SHF.L.W.U32.HI R15, R21, 0x19, R21.reuse ;  /* 0x00000019150f7819 */ /* 0x100fe20000010e15 */
[----:B------:R-:W-:Y:S01]  /*5e10*/  IMAD.IADD R39, R25, 0x1, R46 ;  /* 0x0000000119277824 */ /* 0x000fe200078e022e */
[--C-:B------:R-:W-:Y:S02]  /*5e20*/  SHF.L.W.U32.HI R36, R21, 0xe, R21.reuse ;  /* 0x0000000e15247819 */ /* 0x100fe40000010e15 */
[----:B------:R-:W-:-:S02]  /*5e30*/  SHF.R.U32.HI R38, RZ, 0x3, R21 ;  /* 0x00000003ff267819 */ /* 0x000fc40000011615 */
[----:B------:R-:W-:Y:S02]  /*5e40*/  SHF.L.W.U32.HI R40, R24, 0x1e, R24 ;  /* 0x0000001e18287819 */ /* 0x000fe40000010e18 */
[----:B------:R-:W-:Y:S01]  /*5e50*/  LOP3.LUT R36, R38, R15, R36, 0x96, !PT ;  /* 0x0000000f26247212 */ /* 0x000fe200078e9624 */
[----:B------:R-:W-:Y:S01]  /*5e60*/  IMAD.IADD R15, R32, 0x1, R39 ;  /* 0x00000001200f7824 */ /* 0x000fe200078e0227 */
[C-C-:B------:R-:W-:Y:S02]  /*5e70*/  SHF.L.W.U32.HI R41, R24.reuse, 0x13, R24.reuse ;  /* 0x0000001318297819 */ /* 0x140fe40000010e18 */
[----:B------:R-:W-:Y:S02]  /*5e80*/  SHF.L.W.U32.HI R42, R24, 0xa, R24 ;  /* 0x0000000a182a7819 */ /* 0x000fe40000010e18 */
[----:B------:R-:W-:Y:S02]  /*5e90*/  SHF.L.W.U32.HI R38, R14, 0xf, R14 ;  /* 0x0000000f0e267819 */ /* 0x000fe40000010e0e */
[----:B------:R-:W-:-:S02]  /*5ea0*/  LOP3.LUT R45, R42, R40, R41, 0x96, !PT ;  /* 0x000000282a2d7212 */ /* 0x000fc400078e9629 */
[--C-:B------:R-:W-:Y:S02]  /*5eb0*/  SHF.L.W.U32.HI R41, R14, 0xd, R14.reuse ;  /* 0x0000000d0e297819 */ /* 0x100fe40000010e0e */
[C-C-:B------:R-:W-:Y:S02]  /*5ec0*/  LEA.HI R40, R15.reuse, R10, R15.reuse, 0x1a ;  /* 0x0000000a0f287211 */ /* 0x140fe400078fd00f */
[C-C-:B------:R-:W-:Y:S02]  /*5ed0*/  SHF.L.W.U32.HI R47, R15.reuse, 0x15, R15.reuse ;  /* 0x000000150f2f7819 */ /* 0x140fe40000010e0f */
[----:B------:R-:W-:Y:S02]  /*5ee0*/  SHF.L.W.U32.HI R42, R15, 0x7, R15 ;  /* 0x000000070f2a7819 */ /* 0x000fe40000010e0f */
[----:B------:R-:W-:Y:S02]  /*5ef0*/  SHF.R.U32.HI R14, RZ, 0xa, R14 ;  /* 0x0000000aff0e7819 */ /* 0x000fe4000001160e */
[----:B------:R-:W-:-:S02]  /*5f00*/  LOP3.LUT R40, R40, R42, R47, 0x96, !PT ;  /* 0x0000002a28287212 */ /* 0x000fc400078e962f */
[----:B------:R-:W-:Y:S02]  /*5f10*/  IADD3 R43, PT, PT, R16, R36, R13 ;  /* 0x00000024102b7210 */ /* 0x000fe40007ffe00d */
[----:B------:R-:W-:Y:S02]  /*5f20*/  LOP3.LUT R10, R14, R38, R41, 0x96, !PT ;  /* 0x000000260e0a7212 */ /* 0x000fe400078e9629 */
[----:B------:R-:W-:Y:S02]  /*5f30*/  LOP3.LUT R47, R15, R11, R12, 0x90, !PT ;  /* 0x0000000b0f2f7212 */ /* 0x000fe400078e900c */
[----:B------:R-:W-:Y:S01]  /*5f40*/  LOP3.LUT R32, R33, R32, R24, 0xe8, !PT ;  /* 0x0000002021207212 */ /* 0x000fe200078ee818 */
[----:B------:R-:W-:Y:S01]  /*5f50*/  IMAD.IADD R10, R10, 0x1, R43 ;  /* 0x000000010a0a7824 */ /* 0x000fe200078e022b */
[C-C-:B------:R-:W-:Y:S02]  /*5f60*/  SHF.L.W.U32.HI R14, R37.reuse, 0x19, R37.reuse ;  /* 0x00000019250e7819 */ /* 0x140fe40000010e25 */
[----:B------:R-:W-:-:S02]  /*5f70*/  SHF.L.W.U32.HI R41, R37, 0xe, R37 ;  /* 0x0000000e25297819 */ /* 0x000fc40000010e25 */
[----:B------:R-:W-:Y:S02]  /*5f80*/  SHF.R.U32.HI R16, RZ, 0x3, R37 ;  /* 0x00000003ff107819 */ /* 0x000fe40000011625 */
[----:B------:R-:W-:Y:S02]  /*5f90*/  IADD3 R47, PT, PT, R40, UR68, R47 ;  /* 0x00000044282f7c10 */ /* 0x000fe4000fffe02f */
[----:B------:R-:W-:Y:S02]  /*5fa0*/  IADD3 R13, PT, PT, R30, R45, R32 ;  /* 0x0000002d1e0d7210 */ /* 0x000fe40007ffe020 */
[----:B------:R-:W-:Y:S01]  /*5fb0*/  LOP3.LUT R41, R16, R14, R41, 0x96, !PT ;  /* 0x0000000e10297212 */ /* 0x000fe200078e9629 */
[----:B------:R-:W-:Y:S01]  /*5fc0*/  IMAD.IADD R16, R10, 0x1, R47 ;  /* 0x000000010a107824 */ /* 0x000fe200078e022f */
[C-C-:B------:R-:W-:Y:S02]  /*5fd0*/  SHF.L.W.U32.HI R30, R13.reuse, 0x1e, R13.reuse ;  /* 0x0000001e0d1e7819 */ /* 0x140fe40000010e0d */
[----:B------:R-:W-:-:S02]  /*5fe0*/  SHF.L.W.U32.HI R45, R13, 0x13, R13 ;  /* 0x000000130d2d7819 */ /* 0x000fc40000010e0d */
[--C-:B------:R-:W-:Y:S01]  /*5ff0*/  SHF.L.W.U32.HI R32, R13, 0xa, R13.reuse ;  /* 0x0000000a0d207819 */ /* 0x100fe20000010e0d */
[----:B------:R-:W-:Y:S01]  /*6000*/  IMAD.IADD R14, R33, 0x1, R16 ;  /* 0x00000001210e7824 */ /* 0x000fe200078e0210 */
[----:B------:R-:W-:Y:S02]  /*6010*/  LOP3.LUT R36, R24, R33, R13, 0xe8, !PT ;  /* 0x0000002118247212 */ /* 0x000fe400078ee80d */
[----:B------:R-:W-:Y:S02]  /*6020*/  LOP3.LUT R32, R32, R30, R45, 0x96, !PT ;  /* 0x0000001e20207212 */ /* 0x000fe400078e962d */
[--C-:B------:R-:W-:Y:S02]  /*6030*/  SHF.L.W.U32.HI R30, R25, 0xf, R25.reuse ;  /* 0x0000000f191e7819 */ /* 0x100fe40000010e19 */
[----:B------:R-:W-:Y:S02]  /*6040*/  IADD3 R39, PT, PT, R39, R32, R36 ;  /* 0x0000002027277210 */ /* 0x000fe40007ffe024 */
[----:B------:R-:W-:-:S02]  /*6050*/  SHF.L.W.U32.HI R43, R25, 0xd, R25 ;  /* 0x0000000d192b7819 */ /* 0x000fc40000010e19 */
[C-C-:B------:R-:W-:Y:S02]  /*6060*/  LEA.HI R11, R14.reuse, R11, R14.reuse, 0x1a ;  /* 0x0000000b0e0b7211 */ /* 0x140fe400078fd00e */
[C-C-:B------:R-:W-:Y:S02]  /*6070*/  SHF.L.W.U32.HI R36, R14.reuse, 0x15, R14.reuse ;  /* 0x000000150e247819 */ /* 0x140fe40000010e0e */
[----:B------:R-:W-:Y:S02]  /*6080*/  SHF.L.W.U32.HI R33, R14, 0x7, R14 ;  /* 0x000000070e217819 */ /* 0x000fe40000010e0e */
[----:B------:R-:W-:Y:S02]  /*6090*/  SHF.R.U32.HI R25, RZ, 0xa, R25 ;  /* 0x0000000aff197819 */ /* 0x000fe40000011619 */
[----:B------:R-:W-:Y:S02]  /*60a0*/  LOP3.LUT R33, R11, R33, R36, 0x96, !PT ;  /* 0x000000210b217212 */ /* 0x000fe400078e9624 */
[----:B------:R-:W-:-:S02]  /*60b0*/  IADD3 R44, PT, PT, R21, R41, R44 ;  /* 0x00000029152c7210 */ /* 0x000fc40007ffe02c */
[----:B------:R-:W-:Y:S02]  /*60c0*/  LOP3.LUT R25, R25, R30, R43, 0x96, !PT ;  /* 0x0000001e19197212 */ /* 0x000fe400078e962b */
[----:B------:R-:W-:Y:S02]  /*60d0*/  LOP3.LUT R36, R14, R12, R15, 0x90, !PT ;  /* 0x0000000c0e247212 */ /* 0x000fe400078e900f */
[--C-:B------:R-:W-:Y:S01]  /*60e0*/  SHF.L.W.U32.HI R21, R39, 0x1e, R39.reuse ;  /* 0x0000001e27157819 */ /* 0x100fe20000010e27 */
[----:B------:R-:W-:Y:S01]  /*60f0*/  IMAD.IADD R11, R25, 0x1, R44 ;  /* 0x00000001190b7824 */ /* 0x000fe200078e022c */
[C-C-:B------:R-:W-:Y:S02]  /*6100*/  SHF.L.W.U32.HI R30, R39.reuse, 0x13, R39.reuse ;  /* 0x00000013271e7819 */ /* 0x140fe40000010e27 */
[----:B------:R-:W-:Y:S02]  /*6110*/  SHF.L.W.U32.HI R32, R39, 0xa, R39 ;  /* 0x0000000a27207819 */ /* 0x000fe40000010e27 */
[----:B------:R-:W-:-:S02]  /*6120*/  IADD3 R36, PT, PT, R33, UR69, R36 ;  /* 0x0000004521247c10 */ /* 0x000fc4000fffe024 */
[----:B------:R-:W-:Y:S02]  /*6130*/  LOP3.LUT R21, R32, R21, R30, 0x96, !PT ;  /* 0x0000001520157212 */ /* 0x000fe400078e961e */
[----:B------:R-:W-:Y:S01]  /*6140*/  LOP3.LUT R25, R13, R24, R39, 0xe8, !PT ;  /* 0x000000180d197212 */ /* 0x000fe200078ee827 */
[----:B------:R-:W-:-:S03]  /*6150*/  IMAD.IADD R41, R11, 0x1, R36 ;  /* 0x000000010b297824 */ /* 0x000fc600078e0224 */
[----:B------:R-:W-:Y:S01]  /*6160*/  IADD3 R16, PT, PT, R16, R21, R25 ;  /* 0x0000001510107210 */ /* 0x000fe20007ffe019 */
[----:B------:R-:W-:Y:S01]  /*6170*/  IMAD.IADD R21, R24, 0x1, R41 ;  /* 0x0000000118157824 */ /* 0x000fe200078e0229 */
[----:B------:R-:W-:Y:S02]  /*6180*/  SHF.L.W.U32.HI R25, R34, 0x19, R34 ;  /* 0x0000001922197819 */ /* 0x000fe40000010e22 */
[C-C-:B------:R-:W-:Y:S02]  /*6190*/  SHF.L.W.U32.HI R24, R16.reuse, 0x1e, R16.reuse ;  /* 0x0000001e10187819 */ /* 0x140fe40000010e10 */
[C-C-:B------:R-:W-:Y:S02]  /*61a0*/  SHF.L.W.U32.HI R33, R16.reuse, 0x13, R16.reuse ;  /* 0x0000001310217819 */ /* 0x140fe40000010e10 */
[----:B------:R-:W-:Y:S02]  /*61b0*/  SHF.L.W.U32.HI R36, R16, 0xa, R16 ;  /* 0x0000000a10247819 */ /* 0x000fe40000010e10 */
[----:B------:R-:W-:-:S02]  /*61c0*/  LEA.HI R12, R21, R12, R21, 0x1a ;  /* 0x0000000c150c7211 */ /* 0x000fc400078fd015 */
[C-C-:B------:R-:W-:Y:S02]  /*61d0*/  SHF.L.W.U32.HI R43, R21.reuse, 0x15, R21.reuse ;  /* 0x00000015152b7819 */ /* 0x140fe40000010e15 */
[----:B------:R-:W-:Y:S02]  /*61e0*/  SHF.L.W.U32.HI R38, R21, 0x7, R21 ;  /* 0x0000000715267819 */ /* 0x000fe40000010e15 */
[--C-:B------:R-:W-:Y:S02]  /*61f0*/  SHF.L.W.U32.HI R30, R34, 0xe, R34.reuse ;  /* 0x0000000e221e7819 */ /* 0x100fe40000010e22 */
[----:B------:R-:W-:Y:S02]  /*6200*/  SHF.R.U32.HI R32, RZ, 0x3, R34 ;  /* 0x00000003ff207819 */ /* 0x000fe40000011622 */
[----:B------:R-:W-:Y:S02]  /*6210*/  LOP3.LUT R24, R36, R24, R33, 0x96, !PT ;  /* 0x0000001824187212 */ /* 0x000fe400078e9621 */
[----:B------:R-:W-:-:S02]  /*6220*/  LOP3.LUT R38, R12, R38, R43, 0x96, !PT ;  /* 0x000000260c267212 */ /* 0x000fc400078e962b */
[----:B------:R-:W-:Y:S02]  /*6230*/  LOP3.LUT R25, R32, R25, R30, 0x96, !PT ;  /* 0x0000001920197212 */ /* 0x000fe400078e961e */
[C-C-:B------:R-:W-:Y:S02]  /*6240*/  SHF.L.W.U32.HI R12, R10.reuse, 0xf, R10.reuse ;  /* 0x0000000f0a0c7819 */ /* 0x140fe40000010e0a */
[--C-:B------:R-:W-:Y:S02]  /*6250*/  SHF.L.W.U32.HI R33, R10, 0xd, R10.reuse ;  /* 0x0000000d0a217819 */ /* 0x100fe40000010e0a */
[----:B------:R-:W-:Y:S02]  /*6260*/  SHF.R.U32.HI R10, RZ, 0xa, R10 ;  /* 0x0000000aff0a7819 */ /* 0x000fe4000001160a */
[----:B------:R-:W-:Y:S02]  /*6270*/  LOP3.LUT R30, R39, R13, R16, 0xe8, !PT ;  /* 0x0000000d271e7212 */ /* 0x000fe400078ee810 */
[----:B------:R-:W-:-:S02]  /*6280*/  LOP3.LUT R43, R21, R15, R14, 0x90, !PT ;  /* 0x0000000f152b7212 */ /* 0x000fc400078e900e */
[----:B------:R-:W-:Y:S02]  /*6290*/  IADD3 R37, PT, PT, R37, R25, R20 ;  /* 0x0000001925257210 */ /* 0x000fe40007ffe014 */
[----:B------:R-:W-:Y:S02]  /*62a0*/  LOP3.LUT R10, R10, R12, R33, 0x96, !PT ;  /* 0x0000000c0a0a7212 */ /* 0x000fe400078e9621 */
[----:B------:R-:W-:Y:S02]  /*62b0*/  IADD3 R25, PT, PT, R41, R24, R30 ;  /* 0x0000001829197210 */ /* 0x000fe40007ffe01e */
[----:B------:R-:W-:Y:S02]  /*62c0*/  IADD3 R38, PT, PT, R38, UR70, R43 ;  /* 0x0000004626267c10 */ /* 0x000fe4000fffe02b */
[C-C-:B------:R-:W-:Y:S02]  /*62d0*/  SHF.L.W.U32.HI R20, R25.reuse, 0x1e, R25.reuse ;  /* 0x0000001e19147819 */ /* 0x140fe40000010e19 */
[----:B------:R-:W-:-:S02]  /*62e0*/  SHF.L.W.U32.HI R41, R25, 0x13, R25 ;  /* 0x0000001319297819 */ /* 0x000fc40000010e19 */
[----:B------:R-:W-:Y:S02]  /*62f0*/  SHF.L.W.U32.HI R24, R25, 0xa, R25 ;  /* 0x0000000a19187819 */ /* 0x000fe40000010e19 */
[----:B------:R-:W-:Y:S02]  /*6300*/  IADD3 R38, PT, PT, R38, R37, R10 ;  /* 0x0000002526267210 */ /* 0x000fe40007ffe00a */
[C-C-:B------:R-:W-:Y:S02]  /*6310*/  SHF.L.W.U32.HI R12, R35.reuse, 0x19, R35.reuse ;  /* 0x00000019230c7819 */ /* 0x140fe40000010e23 */
[----:B------:R-:W-:Y:S02]  /*6320*/  SHF.L.W.U32.HI R33, R35, 0xe, R35 ;  /* 0x0000000e23217819 */ /* 0x000fe40000010e23 */
[----:B------:R-:W-:Y:S01]  /*6330*/  LOP3.LUT R41, R24, R20, R41, 0x96, !PT ;  /* 0x0000001418297212 */ /* 0x000fe200078e9629 */
[----:B------:R-:W-:Y:S01]  /*6340*/  IMAD.IADD R20, R13, 0x1, R38 ;  /* 0x000000010d147824 */ /* 0x000fe200078e0226 */
[----:B------:R-:W-:-:S02]  /*6350*/  SHF.R.U32.HI R35, RZ, 0x3, R35 ;  /* 0x00000003ff237819 */ /* 0x000fc40000011623 */
[----:B------:R-:W-:Y:S02]  /*6360*/  LOP3.LUT R24, R16, R39, R25, 0xe8, !PT ;  /* 0x0000002710187212 */ /* 0x000fe400078ee819 */
[----:B------:R-:W-:Y:S02]  /*6370*/  LOP3.LUT R12, R35, R12, R33, 0x96, !PT ;  /* 0x0000000c230c7212 */ /* 0x000fe400078e9621 */
[C-C-:B------:R-:W-:Y:S02]  /*6380*/  LEA.HI R15, R20.reuse, R15, R20.reuse, 0x1a ;  /* 0x0000000f140f7211 */ /* 0x140fe400078fd014 */
[C-C-:B------:R-:W-:Y:S02]  /*6390*/  SHF.L.W.U32.HI R30, R20.reuse, 0x15, R20.reuse ;  /* 0x00000015141e7819 */ /* 0x140fe40000010e14 */
[----:B------:R-:W-:Y:S02]  /*63a0*/  SHF.L.W.U32.HI R32, R20, 0x7, R20 ;  /* 0x0000000714207819 */ /* 0x000fe40000010e14 */
[----:B------:R-:W-:-:S02]  /*63b0*/  SHF.L.W.U32.HI R10, R11, 0xf, R11 ;  /* 0x0000000f0b0a7819 */ /* 0x000fc40000010e0b */
[--C-:B------:R-:W-:Y:S02]  /*63c0*/  SHF.L.W.U32.HI R13, R11, 0xd, R11.reuse ;  /* 0x0000000d0b0d7819 */ /* 0x100fe40000010e0b */
[----:B------:R-:W-:Y:S02]  /*63d0*/  SHF.R.U32.HI R11, RZ, 0xa, R11 ;  /* 0x0000000aff0b7819 */ /* 0x000fe4000001160b */
[----:B------:R-:W-:Y:S02]  /*63e0*/  IADD3 R17, PT, PT, R34, R12, R17 ;  /* 0x0000000c22117210 */ /* 0x000fe40007ffe011 */
[----:B------:R-:W-:Y:S02]  /*63f0*/  IADD3 R24, PT, PT, R38, R41, R24 ;  /* 0x0000002926187210 */ /* 0x000fe40007ffe018 */
[----:B------:R-:W-:Y:S02]  /*6400*/  LOP3.LUT R15, R15, R32, R30, 0x96, !PT ;  /* 0x000000200f0f7212 */ /* 0x000fe400078e961e */
[----:B------:R-:W-:-:S02]  /*6410*/  LOP3.LUT R12, R20, R14, R21, 0x90, !PT ;  /* 0x0000000e140c7212 */ /* 0x000fc400078e9015 */
[----:B------:R-:W-:Y:S02]  /*6420*/  LOP3.LUT R10, R11, R10, R13, 0x96, !PT ;  /* 0x0000000a0b0a7212 */ /* 0x000fe400078e960d */
[C-C-:B------:R-:W-:Y:S02]  /*6430*/  SHF.L.W.U32.HI R11, R24.reuse, 0x1e, R24.reuse ;  /* 0x0000001e180b7819 */ /* 0x140fe40000010e18 */
[C-C-:B------:R-:W-:Y:S02]  /*6440*/  SHF.L.W.U32.HI R30, R24.reuse, 0x13, R24.reuse ;  /* 0x00000013181e7819 */ /* 0x140fe40000010e18 */
[----:B------:R-:W-:Y:S02]  /*6450*/  SHF.L.W.U32.HI R13, R24, 0xa, R24 ;  /* 0x0000000a180d7819 */ /* 0x000fe40000010e18 */
[----:B------:R-:W-:Y:S01]  /*6460*/  IADD3 R12, PT, PT, R15, UR71, R12 ;  /* 0x000000470f0c7c10 */ /* 0x000fe2000fffe00c */
[----:B------:R-:W-:Y:S01]  /*6470*/  IMAD.IADD R7, R7, 0x1, R16 ;  /* 0x0000000107077824 */ /* 0x000fe200078e0210 */
[----:B------:R-:W-:-:S02]  /*6480*/  LOP3.LUT R30, R13, R11, R30, 0x96, !PT ;  /* 0x0000000b0d1e7212 */ /* 0x000fc400078e961e */
[----:B------:R-:W-:Y:S02]  /*6490*/  IADD3 R17, PT, PT, R12, R17, R10 ;  /* 0x000000110c117210 */ /* 0x000fe40007ffe00a */
[----:B------:R-:W-:Y:S02]  /*64a0*/  LOP3.LUT R16, R25, R16, R24, 0xe8, !PT ;  /* 0x0000001019107212 */ /* 0x000fe400078ee818 */
[----:B--2---:R-:W-:Y:S02]  /*64b0*/  IADD3 R12, P1, PT, R18, 0x200, RZ ;  /* 0x00000200120c7810 */ /* 0x004fe40007f3e0ff */
[----:B------:R-:W-:Y:S01]  /*64c0*/  IADD3 R13, PT, PT, R17, R30, R16 ;  /* 0x0000001e110d7210 */ /* 0x000fe20007ffe010 */
[----:B------:R-:W-:Y:S02]  /*64d0*/  IMAD.IADD R11, R9, 0x1, R14 ;  /* 0x00000001090b7824 */ /* 0x000fe400078e020e */
[----:B------:R-:W-:Y:S01]  /*64e0*/  IMAD.IADD R10, R8, 0x1, R21 ;  /* 0x00000001080a7824 */ /* 0x000fe200078e0215 */
[----:B------:R-:W-:Y:S01]  /*64f0*/  IADD3 R8, PT, PT, R2, R17, R39 ;  /* 0x0000001102087210 */ /* 0x000fe20007ffe027 */
[----:B------:R-:W-:-:S02]  /*6500*/  IMAD.IADD R4, R4, 0x1, R13 ;  /* 0x0000000104047824 */ /* 0x000fc400078e020d */
[----:B------:R-:W-:Y:S02]  /*6510*/  IMAD.IADD R6, R6, 0x1, R25 ;  /* 0x0000000106067824 */ /* 0x000fe400078e0219 */
[----:B------:R-:W-:Y:S02]  /*6520*/  IMAD.IADD R5, R5, 0x1, R24 ;  /* 0x0000000105057824 */ /* 0x000fe400078e0218 */
[----:B------:R-:W-:Y:S02]  /*6530*/  IMAD.IADD R9, R3, 0x1, R20 ;  /* 0x0000000103097824 */ /* 0x000fe400078e0214 */
[----:B------:R-:W-:Y:S01]  /*6540*/  IMAD.X R13, RZ, RZ, R19, P1 ;  /* 0x000000ffff0d7224 */ /* 0x000fe200008e0613 */
[----:B------:R1:W-:Y:S04]  /*6550*/  STL.64 [R1+0x48], R6 ;  /* 0x0000480601007387 */ /* 0x0003e80000100a00 */
[----:B------:R1:W-:Y:S04]  /*6560*/  STL.64 [R1+0x58], R10 ;  /* 0x0000580a01007387 */ /* 0x0003e80000100a00 */
[----:B------:R1:W-:Y:S04]  /*6570*/  STL.64 [R1+0x50], R8 ;  /* 0x0000500801007387 */ /* 0x0003e80000100a00 */
[----:B------:R1:W-:Y:S04]  /*6580*/  STL.64 [R1+0x40], R4 ;  /* 0x0000400401007387 */ /* 0x0003e80000100a00 */
[----:B------:R1:W-:Y:S04]  /*6590*/  STL.64 [R1+0x68], R12 ;  /* 0x0000680c01007387 */ /* 0x0003e80000100a00 */
[----:B------:R1:W-:Y:S01]  /*65a0*/  STL [R1+0x60], RZ ;  /* 0x000060ff01007387 */ /* 0x0003e20000100800 */
[----:B------:R-:W-:-:S07]  /*65b0*/  IMAD.MOV.U32 R2, RZ, RZ, RZ ;  /* 0x000000ffff027224 */ /* 0x000fce00078e00ff */
.L_x_3:
[----:B------:R-:W-:Y:S05]  /*65c0*/  BSYNC.RECONVERGENT B1 ;  /* 0x0000000000017941 */ /* 0x000fea0003800200 */
.L_x_2:
[----:B------:R-:W-:Y:S01]  /*65d0*/  ISETP.GT.U32.AND.EX P0, PT, R27, RZ, PT, P0 ;  /* 0x000000ff1b00720c */ /* 0x000fe20003f04100 */
[----:B------:R-:W-:-:S12]  /*65e0*/  IMAD.MOV.U32 R3, RZ, RZ, R0 ;  /* 0x000000ffff037224 */ /* 0x000fd800078e0000 */
[----:B------:R-:W-:Y:S05]  /*65f0*/  @P0 BRA `(.L_x_4) ;  /* 0xffffff9c00540947 */ /* 0x000fea000383ffff */
.L_x_1:
[----:B------:R-:W-:Y:S05]  /*6600*/  BSYNC.RECONVERGENT B0 ;  /* 0x0000000000007941 */ /* 0x000fea0003800200 */
.L_x_0:
[----:B------:R-:W-:Y:S01]  /*6610*/  ISETP.GT.U32.AND P0, PT, R2, 0x37, PT ;  /* 0x000000370200780c */ /* 0x000fe20003f04070 */
[----:B------:R-:W-:-:S12]  /*6620*/  BSSY.RECONVERGENT B0, `(.L_x_5) ;  /* 0x00006e4000007945 */ /* 0x000fd80003800200 */
[----:B------:R-:W-:Y:S05]  /*6630*/  @P0 BRA `(.L_x_6) ;  /* 0x0000000400340947 */ /* 0x000fea0003800000 */
[----:B------:R-:W-:Y:S01]  /*6640*/  IMAD.MOV.U32 R0, RZ, RZ, 0x80 ;  /* 0x00000080ff007424 */ /* 0x000fe200078e00ff */
[----:B------:R-:W-:Y:S01]  /*6650*/  ISETP.NE.AND P0, PT, R2, 0x37, PT ;  /* 0x000000370200780c */ /* 0x000fe20003f05270 */
[----:B------:R-:W-:Y:S01]  /*6660*/  IMAD.IADD R3, R1, 0x1, R2 ;  /* 0x0000000101037824 */ /* 0x000fe200078e0202 */
[----:B------:R-:W-:Y:S04]  /*6670*/  BSSY.RECONVERGENT B1, `(.L_x_7) ;  /* 0x0000048000017945 */ /* 0x000fe80003800200 */
[----:B------:R2:W-:Y:S07]  /*6680*/  STL.U8 [R3], R0 ;  /* 0x0000000003007387 */ /* 0x0005ee0000100000 */
[----:B------:R-:W-:Y:S05]  /*6690*/  @!P0 BRA `(.L_x_8) ;  /* 0x0000000400148947 */ /* 0x000fea0003800000 */
[C---:B------:R-:W-:Y:S01]  /*66a0*/  ISETP.GT.U32.AND P1, PT, R2.reuse, 0x27, PT ;  /* 0x000000270200780c */ /* 0x040fe20003f24070 */
[----:B------:R-:W-:Y:S01]  /*66b0*/  BSSY.RECONVERGENT B2, `(.L_x_9) ;  /* 0x0000020000027945 */ /* 0x000fe20003800200 */
[----:B-1----:R-:W-:-:S04]  /*66c0*/  IADD3 R4, PT, PT, -R2, 0x37, RZ ;  /* 0x0000003702047810 */ /* 0x002fc80007ffe1ff */
[----:B------:R-:W-:-:S04]  /*66d0*/  LOP3.LUT R5, R4, 0xf, RZ, 0xc0, !PT ;  /* 0x0000000f04057812 */ /* 0x000fc800078ec0ff */
[----:B------:R-:W-:-:S03]  /*66e0*/  ISETP.NE.AND P0, PT, R5, RZ, PT ;  /* 0x000000ff0500720c */ /* 0x000fc60003f05270 */
[----:B------:R-:W-:Y:S10]  /*66f0*/  @P1 BRA `(.L_x_10) ;  /* 0x00000000006c1947 */ /* 0x000ff40003800000 */
[----:B--2---:R-:W-:Y:S01]  /*6700*/  LOP3.LUT R0, R4, 0xffff, RZ, 0xc0, !PT ;  /* 0x0000ffff04007812 */ /* 0x004fe200078ec0ff */
[----:B------:R-:W-:-:S03]  /*6710*/  VIADD R3, R3, 0x8 ;  /* 0x0000000803037836 */ /* 0x000fc60000000000 */
[----:B------:R-:W-:-:S05]  /*6720*/  SHF.R.U32.HI R0, RZ, 0x4, R0 ;  /* 0x00000004ff007819 */ /* 0x000fca0000011600 */
[----:B------:R-:W-:-:S05]  /*6730*/  IMAD.SHL.U32 R0, R0, 0x10, RZ ;  /* 0x0000001000007824 */ /* 0x000fca00078e00ff */
[----:B------:R-:W-:-:S05]  /*6740*/  LOP3.LUT R0, R0, 0x30, RZ, 0xe2, !PT ;  /* 0x0000003000007812 */ /* 0x000fca00078ee2ff */
[----:B------:R-:W-:-:S07]  /*6750*/  IMAD.MOV R0, RZ, RZ, -R0 ;  /* 0x000000ffff007224 */ /* 0x000fce00078e0a00 */
.L_x_11:
[----:B------:R-:W-:Y:S01]  /*6760*/  VIADD R0, R0, 0x10 ;  /* 0x0000001000007836 */ /* 0x000fe20000000000 */
[----:B------:R-:W-:Y:S01]  /*6770*/  STL.U8 [R3+-0x7], RZ ;  /* 0xfffff9ff03007387 */ /* 0x000fe20000100000 */
[----:B------:R-:W-:-:S03]  /*6780*/  VIADD R2, R2, 0x10 ;  /* 0x0000001002027836 */ /* 0x000fc60000000000 */
[----:B------:R-:W-:Y:S01]  /*6790*/  ISETP.NE.AND P1, PT, R0, RZ, PT ;  /* 0x000000ff0000720c */ /* 0x000fe20003f25270 */
[----:B------:R-:W-:Y:S04]  /*67a0*/  STL.U8 [R3+-0x6], RZ ;  /* 0xfffffaff03007387 */ /* 0x000fe80000100000 */
[----:B------:R-:W-:Y:S04]  /*67b0*/  STL.U8 [R3+-0x5], RZ ;  /* 0xfffffbff03007387 */ /* 0x000fe80000100000 */
[----:B------:R-:W-:Y:S04]  /*67c0*/  STL.U8 [R3+-0x4], RZ ;  /* 0xfffffcff03007387 */ /* 0x000fe80000100000 */
[----:B------:R-:W-:Y:S04]  /*67d0*/  STL.U8 [R3+-0x3], RZ ;  /* 0xfffffdff03007387 */ /* 0x000fe80000100000 */
[----:B------:R-:W-:Y:S04]  /*67e0*/  STL.U8 [R3+-0x2], RZ ;  /* 0xfffffeff03007387 */ /* 0x000fe80000100000 */
[----:B------:R-:W-:Y:S04]  /*67f0*/  STL.U8 [R3+-0x1], RZ ;  /* 0xffffffff03007387 */ /* 0x000fe80000100000 */
[----:B------:R-:W-:Y:S04]  /*6800*/  STL.U8 [R3], RZ ;  /* 0x000000ff03007387 */ /* 0x000fe80000100000 */
[----:B------:R-:W-:Y:S04]  /*6810*/  STL.U8 [R3+0x1], RZ ;  /* 0x000001ff03007387 */ /* 0x000fe80000100000 */
[----:B------:R-:W-:Y:S04]  /*6820*/  STL.U8 [R3+0x2], RZ ;  /* 0x000002ff03007387 */ /* 0x000fe80000100000 */
[----:B------:R-:W-:Y:S04]  /*6830*/  STL.U8 [R3+0x3], RZ ;  /* 0x000003ff03007387 */ /* 0x000fe80000100000 */
[----:B------:R-:W-:Y:S04]  /*6840*/  STL.U8 [R3+0x4], RZ ;  /* 0x000004ff03007387 */ /* 0x000fe80000100000 */
[----:B------:R-:W-:Y:S04]  /*6850*/  STL.U8 [R3+0x5], RZ ;  /* 0x000005ff03007387 */ /* 0x000fe80000100000 */
[----:B------:R-:W-:Y:S04]  /*6860*/  STL.U8 [R3+0x6], RZ ;  /* 0x000006ff03007387 */ /* 0x000fe80000100000 */
[----:B------:R-:W-:Y:S04]  /*6870*/  STL.U8 [R3+0x7], RZ ;  /* 0x000007ff03007387 */ /* 0x000fe80000100000 */
[----:B------:R1:W-:Y:S02]  /*6880*/  STL.U8 [R3+0x8], RZ ;  /* 0x000008ff03007387 */ /* 0x0003e40000100000 */
[----:B-1----:R-:W-:Y:S01]  /*6890*/  VIADD R3, R3, 0x10 ;  /* 0x0000001003037836 */ /* 0x002fe20000000000 */
[----:B------:R-:W-:Y:S06]  /*68a0*/  @P1 BRA `(.L_x_11) ;  /* 0xfffffffc00ac1947 */ /* 0x000fec000383ffff */
.L_x_10:
[----:B------:R-:W-:Y:S05]  /*68b0*/  BSYNC.RECONVERGENT B2 ;  /* 0x0000000000027941 */ /* 0x000fea0003800200 */
.L_x_9:
[----:B------:R-:W-:Y:S05]  /*68c0*/  @!P0 BRA `(.L_x_8) ;  /* 0x0000000000888947 */ /* 0x000fea0003800000 */
[----:B------:R-:W-:Y:S01]  /*68d0*/  ISETP.GE.U32.AND P0, PT, R5, 0x8, PT ;  /* 0x000000080500780c */ /* 0x000fe20003f06070 */
[----:B------:R-:W-:Y:S01]  /*68e0*/  BSSY.RECONVERGENT B2, `(.L_x_12) ;  /* 0x000000e000027945 */ /* 0x000fe20003800200 */
[----:B--2---:R-:W-:-:S04]  /*68f0*/  LOP3.LUT R3, R4, 0x7, RZ, 0xc0, !PT ;  /* 0x0000000704037812 */ /* 0x004fc800078ec0ff */
[----:B------:R-:W-:-:S07]  /*6900*/  ISETP.NE.AND P1, PT, R3, RZ, PT ;  /* 0x000000ff0300720c */ /* 0x000fce0003f25270 */
[----:B------:R-:W-:Y:S06]  /*6910*/  @!P0 BRA `(.L_x_13) ;  /* 0x0000000000288947 */ /* 0x000fec0003800000 */
[----:B------:R-:W-:Y:S02]  /*6920*/  IMAD.IADD R0, R1, 0x1, R2 ;  /* 0x0000000101007824 */ /* 0x000fe400078e0202 */
[----:B------:R-:W-:-:S03]  /*6930*/  VIADD R2, R2, 0x8 ;  /* 0x0000000802027836 */ /* 0x000fc60000000000 */
[----:B------:R1:W-:Y:S04]  /*6940*/  STL.U8 [R0+0x1], RZ ;  /* 0x000001ff00007387 */ /* 0x0003e80000100000 */
[----:B------:R1:W-:Y:S04]  /*6950*/  STL.U8 [R0+0x2], RZ ;  /* 0x000002ff00007387 */ /* 0x0003e80000100000 */
[----:B------:R1:W-:Y:S04]  /*6960*/  STL.U8 [R0+0x3], RZ ;  /* 0x000003ff00007387 */ /* 0x0003e80000100000 */
[----:B------:R1:W-:Y:S04]  /*6970*/  STL.U8 [R0+0x4], RZ ;  /* 0x000004ff00007387 */ /* 0x0003e80000100000 */
[----:B------:R1:W-:Y:S04]  /*6980*/  STL.U8 [R0+0x5], RZ ;  /* 0x000005ff00007387 */ /* 0x0003e80000100000 */
[----:B------:R1:W-:Y:S04]  /*6990*/  STL.U8 [R0+0x6], RZ ;  /* 0x000006ff00007387 */ /* 0x0003e80000100000 */
[----:B------:R1:W-:Y:S04]  /*69a0*/  STL.U8 [R0+0x7], RZ ;  /* 0x000007ff00007387 */ /* 0x0003e80000100000 */
[----:B------:R1:W-:Y:S02]  /*69b0*/  STL.U8 [R0+0x8], RZ ;  /* 0x000008ff00007387 */ /* 0x0003e40000100000 */
.L_x_13:
[----:B------:R-:W-:Y:S05]  /*69c0*/  BSYNC.RECONVERGENT B2 ;  /* 0x0000000000027941 */ /* 0x000fea0003800200 */
.L_x_12:
[----:B------:R-:W-:Y:S05]  /*69d0*/  @!P1 BRA `(.L_x_8) ;  /* 0x0000000000449947 */ /* 0x000fea0003800000 */
[----:B------:R-:W-:Y:S02]  /*69e0*/  ISETP.GE.U32.AND P0, PT, R3, 0x4, PT ;  /* 0x000000040300780c */ /* 0x000fe40003f06070 */
[----:B-1----:R-:W-:-:S04]  /*69f0*/  LOP3.LUT R0, R4, 0x3, RZ, 0xc0, !PT ;  /* 0x0000000304007812 */ /* 0x002fc800078ec0ff */
[----:B------:R-:W-:-:S07]  /*6a00*/  ISETP.NE.AND P1, PT, R0, RZ, PT ;  /* 0x000000ff0000720c */ /* 0x000fce0003f25270 */
[----:B------:R-:W-:Y:S02]  /*6a10*/  @P0 IMAD.IADD R3, R1, 0x1, R2 ;  /* 0x0000000101030824 */ /* 0x000fe400078e0202 */
[----:B------:R-:W-:-:S03]  /*6a20*/  @P0 VIADD R2, R2, 0x4 ;  /* 0x0000000402020836 */ /* 0x000fc60000000000 */
[----:B------:R3:W-:Y:S04]  /*6a30*/  @P0 STL.U8 [R3+0x1], RZ ;  /* 0x000001ff03000387 */ /* 0x0007e80000100000 */
[----:B------:R3:W-:Y:S04]  /*6a40*/  @P0 STL.U8 [R3+0x2], RZ ;  /* 0x000002ff03000387 */ /* 0x0007e80000100000 */
[----:B------:R3:W-:Y:S04]  /*6a50*/  @P0 STL.U8 [R3+0x3], RZ ;  /* 0x000003ff03000387 */ /* 0x0007e80000100000 */
[----:B------:R3:W-:Y:S01]  /*6a60*/  @P0 STL.U8 [R3+0x4], RZ ;  /* 0x000004ff03000387 */ /* 0x0007e20000100000 */
[----:B------:R-:W-:Y:S05]  /*6a70*/  @!P1 BRA `(.L_x_8) ;  /* 0x00000000001c9947 */ /* 0x000fea0003800000 */
[----:B------:R-:W-:Y:S01]  /*6a80*/  IADD3 R2, PT, PT, R2, 0x1, R1 ;  /* 0x0000000102027810 */ /* 0x000fe20007ffe001 */
[----:B------:R-:W-:-:S07]  /*6a90*/  IMAD.MOV R0, RZ, RZ, -R0 ;  /* 0x000000ffff007224 */ /* 0x000fce00078e0a00 */
.L_x_14:
[----:B------:R-:W-:Y:S01]  /*6aa0*/  VIADD R0, R0, 0x1 ;  /* 0x0000000100007836 */ /* 0x000fe20000000000 */
[----:B------:R1:W-:Y:S04]  /*6ab0*/  STL.U8 [R2], RZ ;  /* 0x000000ff02007387 */ /* 0x0003e80000100000 */
[----:B------:R-:W-:Y:S01]  /*6ac0*/  ISETP.NE.AND P0, PT, R0, RZ, PT ;  /* 0x000000ff0000720c */ /* 0x000fe20003f05270 */
[----:B-1----:R-:W-:-:S12]  /*6ad0*/  VIADD R2, R2, 0x1 ;  /* 0x0000000102027836 */ /* 0x002fd80000000000 */
[----:B------:R-:W-:Y:S05]  /*6ae0*/  @P0 BRA `(.L_x_14) ;  /* 0xfffffffc00ec0947 */ /* 0x000fea000383ffff */
.L_x_8:
[----:B------:R-:W-:Y:S05]  /*6af0*/  BSYNC.RECONVERGENT B1 ;  /* 0x0000000000017941 */ /* 0x000fea0003800200 */
.L_x_7:
[----:B------:R-:W-:Y:S05]  /*6b00*/  BRA `(.L_x_15) ;  /* 0x0000006800547947 */ /* 0x000fea0003800000 */
.L_x_6:
[----:B-1----:R-:W-:Y:S01]  /*6b10*/  IMAD.MOV.U32 R4, RZ, RZ, 0x80 ;  /* 0x00000080ff047424 */ /* 0x002fe200078e00ff */
[----:B------:R-:W-:Y:S01]  /*6b20*/  BSSY.RECONVERGENT B1, `(.L_x_16) ;  /* 0x0000068000017945 */ /* 0x000fe20003800200 */
[----:B------:R-:W-:Y:S02]  /*6b30*/  IMAD.IADD R3, R1, 0x1, R2 ;  /* 0x0000000101037824 */ /* 0x000fe400078e0202 */
[----:B------:R-:W-:-:S03]  /*6b40*/  VIADD R0, R2, 0x1 ;  /* 0x0000000102007836 */ /* 0x000fc60000000000 */
[----:B------:R1:W-:Y:S02]  /*6b50*/  STL.U8 [R3], R4 ;  /* 0x0000000403007387 */ /* 0x0003e40000100000 */
[----:B------:R-:W-:-:S13]  /*6b60*/  ISETP.GT.U32.AND P0, PT, R0, 0x3f, PT ;  /* 0x0000003f0000780c */ /* 0x000fda0003f04070 */
[----:B-1----:R-:W-:Y:S05]  /*6b70*/  @P0 BRA `(.L_x_17) ;  /* 0x0000000400880947 */ /* 0x002fea0003800000 */
[C---:B------:R-:W-:Y:S01]  /*6b80*/  VIADD R3, R2.reuse, 0xffffffd0 ;  /* 0xffffffd002037836 */ /* 0x040fe20000000000 */
[----:B------:R-:W-:Y:S01]  /*6b90*/  IADD3 R12, PT, PT, -R2, 0x3f, RZ ;  /* 0x0000003f020c7810 */ /* 0x000fe20007ffe1ff */
[----:B------:R-:W-:Y:S03]  /*6ba0*/  BSSY.RECONVERGENT B2, `(.L_x_18) ;  /* 0x000002e000027945 */ /* 0x000fe60003800200 */
[----:B------:R-:W-:Y:S02]  /*6bb0*/  ISETP.GE.U32.AND P0, PT, R3, 0xf, PT ;  /* 0x0000000f0300780c */ /* 0x000fe40003f06070 */
[----:B------:R-:W-:-:S11]  /*6bc0*/  LOP3.LUT R13, R12, 0xf, RZ, 0xc0, !PT ;  /* 0x0000000f0c0d7812 */ /* 0x000fd600078ec0ff */
[----:B------:R-:W-:Y:S05]  /*6bd0*/  @!P0 BRA `(.L_x_19) ;  /* 0x0000000000a88947 */ /* 0x000fea0003800000 */
[----:B------:R-:W-:Y:S01]  /*6be0*/  LOP3.LUT R3, R12, 0xfffffff0, RZ, 0xc0, !PT ;  /* 0xfffffff00c037812 */ /* 0x000fe200078ec0ff */
[----:B------:R-:W-:Y:S01]  /*6bf0*/  BSSY.RECONVERGENT B3, `(.L_x_20) ;  /* 0x0000027000037945 */ /* 0x000fe20003800200 */
[----:B------:R-:W-:-:S03]  /*6c00*/  VIADD R0, R2, 0x8 ;  /* 0x0000000802007836 */ /* 0x000fc60000000000 */
[----:B------:R-:W-:-:S07]  /*6c10*/  IMAD.MOV R3, RZ, RZ, -R3 ;  /* 0x000000ffff037224 */ /* 0x000fce00078e0a03 */
.L_x_21:
[C-C-:B--2---:R-:W-:Y:S01]  /*6c20*/  IADD3 R9, PT, PT, R1.reuse, -0x7, R0.reuse ;  /* 0xfffffff901097810 */ /* 0x144fe20007ffe000 */
[C-C-:B------:R-:W-:Y:S01]  /*6c30*/  IMAD.IADD R11, R1.reuse, 0x1, R0.reuse ;  /* 0x00000001010b7824 */ /* 0x140fe200078e0200 */
[--C-:B------:R-:W-:Y:S01]  /*6c40*/  IADD3 R8, PT, PT, R1, -0x6, R0.reuse ;  /* 0xfffffffa01087810 */ /* 0x100fe20007ffe000 */
[----:B------:R-:W-:Y:S01]  /*6c50*/  VIADD R3, R3, 0x10 ;  /* 0x0000001003037836 */ /* 0x000fe20000000000 */
[C-C-:B------:R-:W-:Y:S01]  /*6c60*/  IADD3 R7, PT, PT, R1.reuse, -0x5, R0.reuse ;  /* 0xfffffffb01077810 */ /* 0x140fe20007ffe000 */
[----:B------:R1:W-:Y:S01]  /*6c70*/  STL.U8 [R9], RZ ;  /* 0x000000ff09007387 */ /* 0x0003e20000100000 */
[C-C-:B------:R-:W-:Y:S02]  /*6c80*/  IADD3 R6, PT, PT, R1.reuse, -0x4, R0.reuse ;  /* 0xfffffffc01067810 */ /* 0x140fe40007ffe000 */
[C-C-:B------:R-:W-:Y:S01]  /*6c90*/  IADD3 R5, PT, PT, R1.reuse, -0x3, R0.reuse ;  /* 0xfffffffd01057810 */ /* 0x140fe20007ffe000 */
[----:B------:R2:W-:Y:S01]  /*6ca0*/  STL.U8 [R8], RZ ;  /* 0x000000ff08007387 */ /* 0x0005e20000100000 */
[----:B------:R-:W-:-:S02]  /*6cb0*/  IADD3 R4, PT, PT, R1, -0x2, R0 ;  /* 0xfffffffe01047810 */ /* 0x000fc40007ffe000 */
[C-C-:B------:R-:W-:Y:S01]  /*6cc0*/  IADD3 R2, PT, PT, R1.reuse, -0x1, R0.reuse ;  /* 0xffffffff01027810 */ /* 0x140fe20007ffe000 */
[----:B------:R3:W-:Y:S01]  /*6cd0*/  STL.U8 [R7], RZ ;  /* 0x000000ff07007387 */ /* 0x0007e20000100000 */
[C-C-:B------:R-:W-:Y:S02]  /*6ce0*/  IADD3 R10, PT, PT, R1.reuse, 0x1, R0.reuse ;  /* 0x00000001010a7810 */ /* 0x140fe40007ffe000 */
[C-C-:B-1----:R-:W-:Y:S01]  /*6cf0*/  IADD3 R9, PT, PT, R1.reuse, 0x2, R0.reuse ;  /* 0x0000000201097810 */ /* 0x142fe20007ffe000 */
[----:B------:R1:W-:Y:S01]  /*6d00*/  STL.U8 [R6], RZ ;  /* 0x000000ff06007387 */ /* 0x0003e20000100000 */
[--C-:B--2---:R-:W-:Y:S02]  /*6d10*/  IADD3 R8, PT, PT, R1, 0x3, R0.reuse ;  /* 0x0000000301087810 */ /* 0x104fe40007ffe000 */
[----:B------:R-:W-:Y:S01]  /*6d20*/  ISETP.NE.AND P0, PT, R3, RZ, PT ;  /* 0x000000ff0300720c */ /* 0x000fe20003f05270 */
[----:B------:R2:W-:Y:S01]  /*6d30*/  STL.U8 [R5], RZ ;  /* 0x000000ff05007387 */ /* 0x0005e20000100000 */
[----:B---3--:R-:W-:-:S03]  /*6d40*/  IADD3 R7, PT, PT, R1, 0x4, R0 ;  /* 0x0000000401077810 */ /* 0x008fc60007ffe000 */
[----:B------:R3:W-:Y:S01]  /*6d50*/  STL.U8 [R4], RZ ;  /* 0x000000ff04007387 */ /* 0x0007e20000100000 */
[----:B-1----:R-:W-:-:S03]  /*6d60*/  IADD3 R6, PT, PT, R1, 0x5, R0 ;  /* 0x0000000501067810 */ /* 0x002fc60007ffe000 */
[----:B------:R1:W-:Y:S01]  /*6d70*/  STL.U8 [R2], RZ ;  /* 0x000000ff02007387 */ /* 0x0003e20000100000 */
[----:B--2---:R-:W-:-:S03]  /*6d80*/  IADD3 R5, PT, PT, R1, 0x6, R0 ;  /* 0x0000000601057810 */ /* 0x004fc60007ffe000 */
[----:B------:R2:W-:Y:S01]  /*6d90*/  STL.U8 [R11], RZ ;  /* 0x000000ff0b007387 */ /* 0x0005e20000100000 */
[----:B---3--:R-:W-:-:S03]  /*6da0*/  IADD3 R4, PT, PT, R1, 0x7, R0 ;  /* 0x0000000701047810 */ /* 0x008fc60007ffe000 */
[----:B------:R2:W-:Y:S01]  /*6db0*/  STL.U8 [R10], RZ ;  /* 0x000000ff0a007387 */ /* 0x0005e20000100000 */
[----:B-1----:R-:W-:Y:S01]  /*6dc0*/  IADD3 R2, PT, PT, R1, 0x8, R0 ;  /* 0x0000000801027810 */ /* 0x002fe20007ffe000 */
[----:B------:R-:W-:Y:S02]  /*6dd0*/  VIADD R0, R0, 0x10 ;  /* 0x0000001000007836 */ /* 0x000fe40000000000 */
[----:B------:R2:W-:Y:S04]  /*6de0*/  STL.U8 [R9], RZ ;  /* 0x000000ff09007387 */ /* 0x0005e80000100000 */
[----:B------:R2:W-:Y:S04]  /*6df0*/  STL.U8 [R8], RZ ;  /* 0x000000ff08007387 */ /* 0x0005e80000100000 */
[----:B------:R2:W-:Y:S04]  /*6e00*/  STL.U8 [R7], RZ ;  /* 0x000000ff07007387 */ /* 0x0005e80000100000 */
[----:B------:R2:W-:Y:S04]  /*6e10*/  STL.U8 [R6], RZ ;  /* 0x000000ff06007387 */ /* 0x0005e80000100000 */
[----:B------:R2:W-:Y:S04]  /*6e20*/  STL.U8 [R5], RZ ;  /* 0x000000ff05007387 */ /* 0x0005e80000100000 */
[----:B------:R2:W-:Y:S04]  /*6e30*/  STL.U8 [R4], RZ ;  /* 0x000000ff04007387 */ /* 0x0005e80000100000 */
[----:B------:R2:W-:Y:S01]  /*6e40*/  STL.U8 [R2], RZ ;  /* 0x000000ff02007387 */ /* 0x0005e20000100000 */
[----:B------:R-:W-:Y:S05]  /*6e50*/  @P0 BRA `(.L_x_21) ;  /* 0xfffffffc00700947 */ /* 0x000fea000383ffff */
[----:B------:R-:W-:Y:S05]  /*6e60*/  BSYNC.RECONVERGENT B3 ;  /* 0x0000000000037941 */ /* 0x000fea0003800200 */
.L_x_20:
[----:B------:R-:W-:-:S07]  /*6e70*/  VIADD R0, R0, 0xfffffff9 ;  /* 0xfffffff900007836 */ /* 0x000fce0000000000 */
.L_x_19:
[----:B------:R-:W-:Y:S05]  /*6e80*/  BSYNC.RECONVERGENT B2 ;  /* 0x0000000000027941 */ /* 0x000fea0003800200 */
.L_x_18:
[----:B------:R-:W-:-:S13]  /*6e90*/  ISETP.NE.AND P0, PT, R13, RZ, PT ;  /* 0x000000ff0d00720c */ /* 0x000fda0003f05270 */
[----:B------:R-:W-:Y:S05]  /*6ea0*/  @!P0 BRA `(.L_x_17) ;  /* 0x0000000000bc8947 */ /* 0x000fea0003800000 */
[----:B------:R-:W-:Y:S01]  /*6eb0*/  ISETP.GE.U32.AND P0, PT, R13, 0x8, PT ;  /* 0x000000080d00780c */ /* 0x000fe20003f06070 */
[----:B------:R-:W-:Y:S01]  /*6ec0*/  BSSY.RECONVERGENT B2, `(.L_x_22) ;  /* 0x0000015000027945 */ /* 0x000fe20003800200 */
[----:B--2---:R-:W-:-:S04]  /*6ed0*/  LOP3.LUT R10, R12, 0x7, RZ, 0xc0, !PT ;  /* 0x000000070c0a7812 */ /* 0x004fc800078ec0ff */
[----:B------:R-:W-:-:S07]  /*6ee0*/  ISETP.NE.AND P1, PT, R10, RZ, PT ;  /* 0x000000ff0a00720c */ /* 0x000fce0003f25270 */
[----:B------:R-:W-:Y:S06]  /*6ef0*/  @!P0 BRA `(.L_x_23) ;  /* 0x0000000000448947 */ /* 0x000fec0003800000 */
[C-C-:B------:R-:W-:Y:S01]  /*6f00*/  IMAD.IADD R9, R1.reuse, 0x1, R0.reuse ;  /* 0x0000000101097824 */ /* 0x140fe200078e0200 */
[C-C-:B------:R-:W-:Y:S02]  /*6f10*/  IADD3 R8, PT, PT, R1.reuse, 0x1, R0.reuse ;  /* 0x0000000101087810 */ /* 0x140fe40007ffe000 */
[C-C-:B------:R-:W-:Y:S02]  /*6f20*/  IADD3 R7, PT, PT, R1.reuse, 0x2, R0.reuse ;  /* 0x0000000201077810 */ /* 0x140fe40007ffe000 */
[C-C-:B------:R-:W-:Y:S01]  /*6f30*/  IADD3 R6, PT, PT, R1.reuse, 0x3, R0.reuse ;  /* 0x0000000301067810 */ /* 0x140fe20007ffe000 */
[----:B------:R1:W-:Y:S01]  /*6f40*/  STL.U8 [R9], RZ ;  /* 0x000000ff09007387 */ /* 0x0003e20000100000 */
[C-C-:B------:R-:W-:Y:S02]  /*6f50*/  IADD3 R5, PT, PT, R1.reuse, 0x4, R0.reuse ;  /* 0x0000000401057810 */ /* 0x140fe40007ffe000 */
[C-C-:B------:R-:W-:Y:S01]  /*6f60*/  IADD3 R4, PT, PT, R1.reuse, 0x5, R0.reuse ;  /* 0x0000000501047810 */ /* 0x140fe20007ffe000 */
[----:B------:R1:W-:Y:S01]  /*6f70*/  STL.U8 [R8], RZ ;  /* 0x000000ff08007387 */ /* 0x0003e20000100000 */
[----:B------:R-:W-:-:S02]  /*6f80*/  IADD3 R3, PT, PT, R1, 0x6, R0 ;  /* 0x0000000601037810 */ /* 0x000fc40007ffe000 */
[----:B------:R-:W-:Y:S01]  /*6f90*/  IADD3 R2, PT, PT, R1, 0x7, R0 ;  /* 0x0000000701027810 */ /* 0x000fe20007ffe000 */
[----:B------:R1:W-:Y:S01]  /*6fa0*/  STL.U8 [R7], RZ ;  /* 0x000000ff07007387 */ /* 0x0003e20000100000 */
[----:B------:R-:W-:-:S03]  /*6fb0*/  VIADD R0, R0, 0x8 ;  /* 0x0000000800007836 */ /* 0x000fc60000000000 */
[----:B------:R1:W-:Y:S04]  /*6fc0*/  STL.U8 [R6], RZ ;  /* 0x000000ff06007387 */ /* 0x0003e80000100000 */
[----:B------:R1:W-:Y:S04]  /*6fd0*/  STL.U8 [R5], RZ ;  /* 0x000000ff05007387 */ /* 0x0003e80000100000 */
[----:B------:R1:W-:Y:S04]  /*6fe0*/  STL.U8 [R4], RZ ;  /* 0x000000ff04007387 */ /* 0x0003e80000100000 */
[----:B------:R1:W-:Y:S04]  /*6ff0*/  STL.U8 [R3], RZ ;  /* 0x000000ff03007387 */ /* 0x0003e80000100000 */
[----:B------:R1:W-:Y:S02]  /*7000*/  STL.U8 [R2], RZ ;  /* 0x000000ff02007387 */ /* 0x0003e40000100000 */
.L_x_23:
[----:B------:R-:W-:Y:S05]  /*7010*/  BSYNC.RECONVERGENT B2 ;  /* 0x0000000000027941 */ /* 0x000fea0003800200 */
.L_x_22:
[----:B------:R-:W-:Y:S05]  /*7020*/  @!P1 BRA `(.L_x_17) ;  /* 0x00000000005c9947 */ /* 0x000fea0003800000 */
[----:B------:R-:W-:Y:S01]  /*7030*/  ISETP.GE.U32.AND P0, PT, R10, 0x4, PT ;  /* 0x000000040a00780c */ /* 0x000fe20003f06070 */
[----:B------:R-:W-:Y:S01]  /*7040*/  BSSY.RECONVERGENT B2, `(.L_x_24) ;  /* 0x000000d000027945 */ /* 0x000fe20003800200 */
[----:B-1----:R-:W-:-:S04]  /*7050*/  LOP3.LUT R2, R12, 0x3, RZ, 0xc0, !PT ;  /* 0x000000030c027812 */ /* 0x002fc800078ec0ff */
[----:B------:R-:W-:-:S07]  /*7060*/  ISETP.NE.AND P1, PT, R2, RZ, PT ;  /* 0x000000ff0200720c */ /* 0x000fce0003f25270 */
[----:B------:R-:W-:Y:S06]  /*7070*/  @!P0 BRA `(.L_x_25) ;  /* 0x0000000000248947 */ /* 0x000fec0003800000 */
[C-C-:B------:R-:W-:Y:S01]  /*7080*/  IMAD.IADD R3, R1.reuse, 0x1, R0.reuse ;  /* 0x0000000101037824 */ /* 0x140fe200078e0200 */
[C-C-:B------:R-:W-:Y:S02]  /*7090*/  IADD3 R4, PT, PT, R1.reuse, 0x1, R0.reuse ;  /* 0x0000000101047810 */ /* 0x140fe40007ffe000 */
[C-C-:B------:R-:W-:Y:S02]  /*70a0*/  IADD3 R5, PT, PT, R1.reuse, 0x2, R0.reuse ;  /* 0x0000000201057810 */ /* 0x140fe40007ffe000 */
[----:B------:R-:W-:Y:S01]  /*70b0*/  IADD3 R6, PT, PT, R1, 0x3, R0 ;  /* 0x0000000301067810 */ /* 0x000fe20007ffe000 */
[----:B------:R1:W-:Y:S01]  /*70c0*/  STL.U8 [R3], RZ ;  /* 0x000000ff03007387 */ /* 0x0003e20000100000 */
[----:B------:R-:W-:-:S03]  /*70d0*/  VIADD R0, R0, 0x4 ;  /* 0x0000000400007836 */ /* 0x000fc60000000000 */
[----:B------:R1:W-:Y:S04]  /*70e0*/  STL.U8 [R4], RZ ;  /* 0x000000ff04007387 */ /* 0x0003e80000100000 */
[----:B------:R1:W-:Y:S04]  /*70f0*/  STL.U8 [R5], RZ ;  /* 0x000000ff05007387 */ /* 0x0003e80000100000 */
[----:B------:R1:W-:Y:S02]  /*7100*/  STL.U8 [R6], RZ ;  /* 0x000000ff06007387 */ /* 0x0003e40000100000 */
.L_x_25:
[----:B------:R-:W-:Y:S05]  /*7110*/  BSYNC.RECONVERGENT B2 ;  /* 0x0000000000027941 */ /* 0x000fea0003800200 */
.L_x_24:
[----:B------:R-:W-:Y:S05]  /*7120*/  @!P1 BRA `(.L_x_17) ;  /* 0x00000000001c9947 */ /* 0x000fea0003800000 */
[----:B------:R-:W-:-:S07]  /*7130*/  IMAD.MOV R2, RZ, RZ, -R2 ;  /* 0x000000ffff027224 */ /* 0x000fce00078e0a02 */
.L_x_26:
[----:B-1----:R-:W-:Y:S02]  /*7140*/  IMAD.IADD R3, R1, 0x1, R0 ;  /* 0x0000000101037824 */ /* 0x002fe400078e0200 */
[----:B------:R-:W-:Y:S02]  /*7150*/  VIADD R2, R2, 0x1 ;  /* 0x0000000102027836 */ /* 0x000fe40000000000 */
[----:B------:R-:W-:Y:S01]  /*7160*/  VIADD R0, R0, 0x1 ;  /* 0x0000000100007836 */ /* 0x000fe20000000000 */
[----:B------:R3:W-:Y:S02]  /*7170*/  STL.U8 [R3], RZ ;  /* 0x000000ff03007387 */ /* 0x0007e40000100000 */
[----:B------:R-:W-:-:S13]  /*7180*/  ISETP.NE.AND P0, PT, R2, RZ, PT ;  /* 0x000000ff0200720c */ /* 0x000fda0003f05270 */
[----:B---3--:R-:W-:Y:S05]  /*7190*/  @P0 BRA `(.L_x_26) ;  /* 0xfffffffc00e80947 */ /* 0x008fea000383ffff */
.L_x_17:
[----:B------:R-:W-:Y:S05]  /*71a0*/  BSYNC.RECONVERGENT B1 ;  /* 0x0000000000017941 */ /* 0x000fea0003800200 */
.L_x_16:
[----:B------:R-:W3:Y:S01]  /*71b0*/  LDL.64 R28, [R1] ;  /* 0x00000000011c7983 */ /* 0x000ee20000100a00 */
[----:B------:R-:W4:Y:S03]  /*71c0*/  LDCU.128 UR8, c[0x3][URZ] ;  /* 0x00c00000ff0877ac */ /* 0x000f260008000c00 */
[----:B------:R-:W5:Y:S04]  /*71d0*/  LDL.64 R20, [R1+0x8] ;  /* 0x0000080001147983 */ /* 0x000f680000100a00 */
[----:B-12---:R-:W2:Y:S04]  /*71e0*/  LDL.64 R8, [R1+0x58] ;  /* 0x0000580001087983 */ /* 0x006ea80000100a00 */
[----:B------:R-:W2:Y:S04]  /*71f0*/  LDL.64 R2, [R1+0x50] ;  /* 0x0000500001027983 */ /* 0x000ea80000100a00 */
[----:B------:R-:W4:Y:S04]  /*7200*/  LDL.64 R6, [R1+0x48] ;  /* 0x0000480001067983 */ /* 0x000f280000100a00 */
[----:B------:R-:W4:Y:S04]  /*7210*/  LDL.64 R4, [R1+0x40] ;  /* 0x0000400001047983 */ /* 0x000f280000100a00 */
[----:B------:R-:W4:Y:S04]  /*7220*/  LDL.64 R10, [R1+0x20] ;  /* 0x00002000010a7983 */ /* 0x000f280000100a00 */
[----:B------:R-:W4:Y:S04]  /*7230*/  LDL.64 R18, [R1+0x10] ;  /* 0x0000100001127983 */ /* 0x000f280000100a00 */
[----:B------:R-:W4:Y:S04]  /*7240*/  LDL.64 R12, [R1+0x28] ;  /* 0x00002800010c7983 */ /* 0x000f280000100a00 */
[----:B------:R-:W4:Y:S04]  /*7250*/  LDL.64 R16, [R1+0x38] ;  /* 0x0000380001107983 */ /* 0x000f280000100a00 */
[----:B------:R-:W4:Y:S01]  /*7260*/  LDL.64 R14, [R1+0x18] ;  /* 0x00001800010e7983 */ /* 0x000f220000100a00 */
[----:B---3--:R-:W-:-:S05]  /*7270*/  PRMT R0, R28, 0x7771, RZ ;  /* 0x000077711c007816 */ /* 0x008fca00000000ff */
[----:B------:R-:W-:Y:S01]  /*7280*/  IMAD.U32 R25, R0, 0x10000, RZ ;  /* 0x0001000000197824 */ /* 0x000fe200078e00ff */
[----:B------:R-:W-:-:S05]  /*7290*/  PRMT R0, R29, 0x7771, RZ ;  /* 0x000077711d007816 */ /* 0x000fca00000000ff */
[----:B------:R-:W-:Y:S01]  /*72a0*/  IMAD.U32 R26, R0, 0x10000, RZ ;  /* 0x00010000001a7824 */ /* 0x000fe200078e00ff */
[----:B------:R-:W-:Y:S02]  /*72b0*/  PRMT R24, R28, 0x7770, RZ ;  /* 0x000077701c187816 */ /* 0x000fe400000000ff */
[----:B------:R-:W-:Y:S02]  /*72c0*/  LOP3.LUT R25, R25, 0xff0000, RZ, 0xc0, !PT ;  /* 0x00ff000019197812 */ /* 0x000fe400078ec0ff */
[----:B------:R-:W-:Y:S02]  /*72d0*/  PRMT R0, R29, 0x7770, RZ ;  /* 0x000077701d007816 */ /* 0x000fe400000000ff */
[----:B------:R-:W-:Y:S01]  /*72e0*/  LOP3.LUT R27, R26, 0xff0000, RZ, 0xc0, !PT ;  /* 0x00ff00001a1b7812 */ /* 0x000fe200078ec0ff */
[----:B------:R-:W-:Y:S01]  /*72f0*/  IMAD R25, R24, 0x1000000, R25 ;  /* 0x0100000018197824 */ /* 0x000fe200078e0219 */
[----:B------:R-:W-:-:S03]  /*7300*/  PRMT R24, R28, 0x7772, RZ ;  /* 0x000077721c187816 */ /* 0x000fc600000000ff */
[----:B------:R-:W-:Y:S01]  /*7310*/  IMAD R27, R0, 0x1000000, R27 ;  /* 0x01000000001b7824 */ /* 0x000fe200078e021b */
[----:B------:R-:W-:Y:S02]  /*7320*/  PRMT R0, R29, 0x7772, RZ ;  /* 0x000077721d007816 */ /* 0x000fe400000000ff */
[----:B-----5:R-:W-:Y:S01]  /*7330*/  PRMT R26, R20, 0x7771, RZ ;  /* 0x00007771141a7816 */ /* 0x020fe200000000ff */
[----:B------:R-:W-:Y:S01]  /*7340*/  IMAD.SHL.U32 R24, R24, 0x100, RZ ;  /* 0x0000010018187824 */ /* 0x000fe200078e00ff */
[----:B------:R-:W-:Y:S01]  /*7350*/  PRMT R28, R28, 0x7773, RZ ;  /* 0x000077731c1c7816 */ /* 0x000fe200000000ff */
[----:B------:R-:W-:Y:S02]  /*7360*/  IMAD.SHL.U32 R0, R0, 0x100, RZ ;  /* 0x0000010000007824 */ /* 0x000fe400078e00ff */
[----:B------:R-:W-:Y:S01]  /*7370*/  IMAD.U32 R26, R26, 0x10000, RZ ;  /* 0x000100001a1a7824 */ /* 0x000fe200078e00ff */
[----:B------:R-:W-:Y:S02]  /*7380*/  LOP3.LUT R25, R28, R25, R24, 0xfe, !PT ;  /* 0x000000191c197212 */ /* 0x000fe400078efe18 */
[----:B------:R-:W-:-:S02]  /*7390*/  LOP3.LUT R27, R27, R0, RZ, 0xfc, !PT ;  /* 0x000000001b1b7212 */ /* 0x000fc400078efcff */
[--C-:B--2---:R-:W-:Y:S02]  /*73a0*/  LEA.HI R28, R2, R9, R2.reuse, 0x1a ;  /* 0x00000009021c7211 */ /* 0x104fe400078fd002 */
[----:B------:R-:W-:Y:S02]  /*73b0*/  LOP3.LUT R31, R26, 0xff0000, RZ, 0xc0, !PT ;  /* 0x00ff00001a1f7812 */ /* 0x000fe400078ec0ff */
[C-C-:B------:R-:W-:Y:S02]  /*73c0*/  SHF.L.W.U32.HI R33, R2.reuse, 0x15, R2.reuse ;  /* 0x0000001502217819 */ /* 0x140fe40000010e02 */
[----:B------:R-:W-:Y:S02]  /*73d0*/  SHF.L.W.U32.HI R30, R2, 0x7, R2 ;  /* 0x00000007021e7819 */ /* 0x000fe40000010e02 */
[----:B------:R-:W-:Y:S02]  /*73e0*/  PRMT R0, R21, 0x7771, RZ ;  /* 0x0000777115007816 */ /* 0x000fe400000000ff */
[----:B------:R-:W-:-:S02]  /*73f0*/  PRMT R26, R29, 0x7773, RZ ;  /* 0x000077731d1a7816 */ /* 0x000fc400000000ff */
[----:B------:R-:W-:Y:S01]  /*7400*/  LOP3.LUT R33, R28, R30, R33, 0x96, !PT ;  /* 0x0000001e1c217212 */ /* 0x000fe200078e9621 */
[----:B------:R-:W-:Y:S01]  /*7410*/  IMAD.U32 R0, R0, 0x10000, RZ ;  /* 0x0001000000007824 */ /* 0x000fe200078e00ff */
[----:B------:R-:W-:Y:S02]  /*7420*/  LOP3.LUT R34, R2, R8, R3, 0x90, !PT ;  /* 0x0000000802227212 */ /* 0x000fe400078e9003 */
[----:B------:R-:W-:Y:S02]  /*7430*/  LOP3.LUT R26, R27, R26, RZ, 0xfc, !PT ;  /* 0x0000001a1b1a7212 */ /* 0x000fe400078efcff */
[----:B------:R-:W-:Y:S02]  /*7440*/  PRMT R24, R20, 0x7770, RZ ;  /* 0x0000777014187816 */ /* 0x000fe400000000ff */
[----:B----4-:R-:W-:Y:S02]  /*7450*/  IADD3 R34, PT, PT, R33, UR8, R34 ;  /* 0x0000000821227c10 */ /* 0x010fe4000fffe022 */
[----:B------:R-:W-:-:S02]  /*7460*/  SHF.L.W.U32.HI R30, R27, 0xe, R26 ;  /* 0x0000000e1b1e7819 */ /* 0x000fc40000010e1a */
[----:B------:R-:W-:Y:S02]  /*7470*/  PRMT R28, R21, 0x7770, RZ ;  /* 0x00007770151c7816 */ /* 0x000fe400000000ff */
[----:B------:R-:W-:Y:S01]  /*7480*/  LOP3.LUT R27, R0, 0xff0000, RZ, 0xc0, !PT ;  /* 0x00ff0000001b7812 */ /* 0x000fe200078ec0ff */
[----:B------:R-:W-:Y:S01]  /*7490*/  IMAD R31, R24, 0x1000000, R31 ;  /* 0x01000000181f7824 */ /* 0x000fe200078e021f */
[----:B------:R-:W-:Y:S01]  /*74a0*/  PRMT R24, R20, 0x7772, RZ ;  /* 0x0000777214187816 */ /* 0x000fe200000000ff */
[----:B------:R-:W-:Y:S01]  /*74b0*/  IMAD.IADD R34, R25, 0x1, R34 ;  /* 0x0000000119227824 */ /* 0x000fe200078e0222 */
[--C-:B------:R-:W-:Y:S01]  /*74c0*/  SHF.L.W.U32.HI R29, R26, 0x19, R26.reuse ;  /* 0x000000191a1d7819 */ /* 0x100fe20000010e1a */
[----:B------:R-:W-:Y:S01]  /*74d0*/  IMAD R27, R28, 0x1000000, R27 ;  /* 0x010000001c1b7824 */ /* 0x000fe200078e021b */
[----:B------:R-:W-:Y:S02]  /*74e0*/  SHF.R.U32.HI R32, RZ, 0x3, R26 ;  /* 0x00000003ff207819 */ /* 0x000fe4000001161a */
[----:B------:R-:W-:Y:S01]  /*74f0*/  PRMT R28, R20, 0x7773, RZ ;  /* 0x00007773141c7816 */ /* 0x000fe200000000ff */
[----:B------:R-:W-:-:S02]  /*7500*/  IMAD.IADD R20, R7, 0x1, R34 ;  /* 0x0000000107147824 */ /* 0x000fc400078e0222 */
[----:B------:R-:W-:Y:S01]  /*7510*/  IMAD.SHL.U32 R0, R24, 0x100, RZ ;  /* 0x0000010018007824 */ /* 0x000fe200078e00ff */
[----:B------:R-:W-:Y:S02]  /*7520*/  LOP3.LUT R24, R32, R29, R30, 0x96, !PT ;  /* 0x0000001d20187212 */ /* 0x000fe400078e961e */
[C-C-:B------:R-:W-:Y:S02]  /*7530*/  SHF.L.W.U32.HI R29, R4.reuse, 0x1e, R4.reuse ;  /* 0x0000001e041d7819 */ /* 0x140fe40000010e04 */
[C-C-:B------:R-:W-:Y:S02]  /*7540*/  SHF.L.W.U32.HI R30, R4.reuse, 0x13, R4.reuse ;  /* 0x00000013041e7819 */ /* 0x140fe40000010e04 */
[----:B------:R-:W-:Y:S02]  /*7550*/  SHF.L.W.U32.HI R32, R4, 0xa, R4 ;  /* 0x0000000a04207819 */ /* 0x000fe40000010e04 */
[C-C-:B------:R-:W-:Y:S02]  /*7560*/  LEA.HI R35, R20.reuse, R8, R20.reuse, 0x1a ;  /* 0x0000000814237211 */ /* 0x140fe400078fd014 */
[----:B------:R-:W-:-:S02]  /*7570*/  SHF.L.W.U32.HI R36, R20, 0x15, R20 ;  /* 0x0000001514247819 */ /* 0x000fc40000010e14 */
[----:B------:R-:W-:Y:S02]  /*7580*/  SHF.L.W.U32.HI R37, R20, 0x7, R20 ;  /* 0x0000000714257819 */ /* 0x000fe40000010e14 */
[----:B------:R-:W-:Y:S02]  /*7590*/  LOP3.LUT R31, R31, R0, RZ, 0xfc, !PT ;  /* 0x000000001f1f7212 */ /* 0x000fe400078efcff */
[----:B------:R-:W-:Y:S02]  /*75a0*/  PRMT R0, R21, 0x7772, RZ ;  /* 0x0000777215007816 */ /* 0x000fe400000000ff */
[----:B------:R-:W-:Y:S02]  /*75b0*/  LOP3.LUT R33, R32, R29, R30, 0x96, !PT ;  /* 0x0000001d20217212 */ /* 0x000fe400078e961e */
[----:B------:R-:W-:Y:S02]  /*75c0*/  LOP3.LUT R35, R35, R37, R36, 0x96, !PT ;  /* 0x0000002523237212 */ /* 0x000fe400078e9624 */
[----:B------:R-:W-:Y:S01]  /*75d0*/  LOP3.LUT R32, R20, R3, R2, 0x90, !PT ;  /* 0x0000000314207212 */ /* 0x000fe200078e9002 */
[----:B------:R-:W-:Y:S01]  /*75e0*/  IMAD.SHL.U32 R0, R0, 0x100, RZ ;  /* 0x0000010000007824 */ /* 0x000fe200078e00ff */
[----:B------:R-:W-:-:S02]  /*75f0*/  LOP3.LUT R28, R31, R28, RZ, 0xfc, !PT ;  /* 0x0000001c1f1c7212 */ /* 0x000fc400078efcff */
[----:B------:R-:W-:Y:S02]  /*7600*/  PRMT R29, R11, 0x7771, RZ ;  /* 0x000077710b1d7816 */ /* 0x000fe400000000ff */
[----:B------:R-:W-:Y:S02]  /*7610*/  IADD3 R35, PT, PT, R35, UR9, R32 ;  /* 0x0000000923237c10 */ /* 0x000fe4000fffe020 */
[----:B------:R-:W-:Y:S01]  /*7620*/  LOP3.LUT R0, R27, R0, RZ, 0xfc, !PT ;  /* 0x000000001b007212 */ /* 0x000fe200078efcff */
[----:B------:R-:W-:Y:S01]  /*7630*/  IMAD.U32 R29, R29, 0x10000, RZ ;  /* 0x000100001d1d7824 */ /* 0x000fe200078e00ff */
[--C-:B------:R-:W-:Y:S01]  /*7640*/  SHF.L.W.U32.HI R30, R31, 0xe, R28.reuse ;  /* 0x0000000e1f1e7819 */ /* 0x100fe20000010e1c */
[----:B------:R-:W-:Y:S01]  /*7650*/  IMAD.IADD R35, R26, 0x1, R35 ;  /* 0x000000011a237824 */ /* 0x000fe200078e0223 */
[--C-:B------:R-:W-:Y:S02]  /*7660*/  SHF.L.W.U32.HI R27, R28, 0x19, R28.reuse ;  /* 0x000000191c1b7819 */ /* 0x100fe40000010e1c */
[----:B------:R-:W-:Y:S01]  /*7670*/  SHF.R.U32.HI R31, RZ, 0x3, R28 ;  /* 0x00000003ff1f7819 */ /* 0x000fe2000001161c */
[----:B------:R-:W-:-:S03]  /*7680*/  IMAD.IADD R39, R6, 0x1, R35 ;  /* 0x0000000106277824 */ /* 0x000fc600078e0223 */
[----:B------:R-:W-:Y:S02]  /*7690*/  LOP3.LUT R27, R31, R27, R30, 0x96, !PT ;  /* 0x0000001b1f1b7212 */ /* 0x000fe400078e961e */
[----:B------:R-:W-:Y:S02]  /*76a0*/  PRMT R30, R11, 0x7770, RZ ;  /* 0x000077700b1e7816 */ /* 0x000fe400000000ff */
[----:B------:R-:W-:Y:S02]  /*76b0*/  LOP3.LUT R31, R29, 0xff0000, RZ, 0xc0, !PT ;  /* 0x00ff00001d1f7812 */ /* 0x000fe400078ec0ff */
[----:B------:R-:W-:Y:S02]  /*76c0*/  PRMT R29, R11, 0x7772, RZ ;  /* 0x000077720b1d7816 */ /* 0x000fe400000000ff */
[----:B------:R-:W-:Y:S01]  /*76d0*/  LOP3.LUT R38, R5, R6, R4, 0xe8, !PT ;  /* 0x0000000605267212 */ /* 0x000fe200078ee804 */
[----:B------:R-:W-:Y:S01]  /*76e0*/  IMAD R30, R30, 0x1000000, R31 ;  /* 0x010000001e1e7824 */ /* 0x000fe200078e021f */
[----:B------:R-:W-:-:S02]  /*76f0*/  LEA.HI R36, R39, R3, R39, 0x1a ;  /* 0x0000000327247211 */ /* 0x000fc400078fd027 */
[C-C-:B------:R-:W-:Y:S02]  /*7700*/  SHF.L.W.U32.HI R37, R39.reuse, 0x15, R39.reuse ;  /* 0x0000001527257819 */ /* 0x140fe40000010e27 */
[----:B------:R-:W-:Y:S01]  /*7710*/  SHF.L.W.U32.HI R40, R39, 0x7, R39 ;  /* 0x0000000727287819 */ /* 0x000fe20000010e27 */
[----:B------:R-:W-:Y:S01]  /*7720*/  IMAD.SHL.U32 R31, R29, 0x100, RZ ;  /* 0x000001001d1f7824 */ /* 0x000fe200078e00ff */
[----:B------:R-:W-:Y:S02]  /*7730*/  IADD3 R38, PT, PT, R34, R33, R38 ;  /* 0x0000002122267210 */ /* 0x000fe40007ffe026 */
[----:B------:R-:W-:Y:S02]  /*7740*/  PRMT R29, R21, 0x7773, RZ ;  /* 0x00007773151d7816 */ /* 0x000fe400000000ff */
[----:B------:R-:W-:Y:S02]  /*7750*/  LOP3.LUT R36, R36, R40, R37, 0x96, !PT ;  /* 0x0000002824247212 */ /* 0x000fe400078e9625 */
[----:B------:R-:W-:-:S02]  /*7760*/  LOP3.LUT R21, R39, R2, R20, 0x90, !PT ;  /* 0x0000000227157212 */ /* 0x000fc400078e9014 */
[C-C-:B------:R-:W-:Y:S02]  /*7770*/  SHF.L.W.U32.HI R32, R38.reuse, 0x1e, R38.reuse ;  /* 0x0000001e26207819 */ /* 0x140fe40000010e26 */
[C-C-:B------:R-:W-:Y:S02]  /*7780*/  SHF.L.W.U32.HI R33, R38.reuse, 0x13, R38.reuse ;  /* 0x0000001326217819 */ /* 0x140fe40000010e26 */
[----:B------:R-:W-:Y:S02]  /*7790*/  SHF.L.W.U32.HI R34, R38, 0xa, R38 ;  /* 0x0000000a26227819 */ /* 0x000fe40000010e26 */
[----:B------:R-:W-:Y:S02]  /*77a0*/  LOP3.LUT R29, R0, R29, RZ, 0xfc, !PT ;  /* 0x0000001d001d7212 */ /* 0x000fe400078efcff */
[----:B------:R-:W-:Y:S02]  /*77b0*/  IADD3 R21, PT, PT, R36, UR10, R21 ;  /* 0x0000000a24157c10 */ /* 0x000fe4000fffe015 */
[----:B------:R-:W-:-:S02]  /*77c0*/  LOP3.LUT R32, R34, R32, R33, 0x96, !PT ;  /* 0x0000002022207212 */ /* 0x000fc400078e9621 */
[----:B------:R-:W-:Y:S02]  /*77d0*/  LOP3.LUT R41, R4, R5, R38, 0xe8, !PT ;  /* 0x0000000504297212 */ /* 0x000fe400078ee826 */
[----:B------:R-:W-:Y:S02]  /*77e0*/  PRMT R34, R11, 0x7773, RZ ;  /* 0x000077730b227816 */ /* 0x000fe400000000ff */
[----:B------:R-:W-:Y:S01]  /*77f0*/  LOP3.LUT R31, R30, R31, RZ, 0xfc, !PT ;  /* 0x0000001f1e1f7212 */ /* 0x000fe200078efcff */
[----:B------:R-:W-:Y:S01]  /*7800*/  IMAD.IADD R30, R28, 0x1, R21 ;  /* 0x000000011c1e7824 */ /* 0x000fe200078e0215 */
[--C-:B------:R-:W-:Y:S02]  /*7810*/  SHF.L.W.U32.HI R0, R0, 0xe, R29.reuse ;  /* 0x0000000e00007819 */ /* 0x100fe40000010e1d */
[--C-:B------:R-:W-:Y:S02]  /*7820*/  SHF.L.W.U32.HI R33, R29, 0x19, R29.reuse ;  /* 0x000000191d217819 */ /* 0x100fe40000010e1d */
[----:B------:R-:W-:-:S02]  /*7830*/  SHF.R.U32.HI R11, RZ, 0x3, R29 ;  /* 0x00000003ff0b7819 */ /* 0x000fc4000001161d */
[----:B------:R-:W-:Y:S02]  /*7840*/  IADD3 R41, PT, PT, R35, R32, R41 ;  /* 0x0000002023297210 */ /* 0x000fe40007ffe029 */
[----:B------:R-:W-:Y:S01]  /*7850*/  LOP3.LUT R33, R11, R33, R0, 0x96, !PT ;  /* 0x000000210b217212 */ /* 0x000fe200078e9600 */
[----:B------:R-:W-:Y:S01]  /*7860*/  IMAD.IADD R0, R5, 0x1, R30 ;  /* 0x0000000105007824 */ /* 0x000fe200078e021e */
[C-C-:B------:R-:W-:Y:S02]  /*7870*/  SHF.L.W.U32.HI R32, R41.reuse, 0x1e, R41.reuse ;  /* 0x0000001e29207819 */ /* 0x140fe40000010e29 */
[C-C-:B------:R-:W-:Y:S02]  /*7880*/  SHF.L.W.U32.HI R35, R41.reuse, 0x13, R41.reuse ;  /* 0x0000001329237819 */ /* 0x140fe40000010e29 */
[----:B------:R-:W-:Y:S02]  /*7890*/  SHF.L.W.U32.HI R36, R41, 0xa, R41 ;  /* 0x0000000a29247819 */ /* 0x000fe40000010e29 */
[----:B------:R-:W-:-:S02]  /*78a0*/  LOP3.LUT R34, R31, R34, RZ, 0xfc, !PT ;  /* 0x000000221f227212 */ /* 0x000fc400078efcff */
[----:B------:R-:W-:Y:S02]  /*78b0*/  LOP3.LUT R35, R36, R32, R35, 0x96, !PT ;  /* 0x0000002024237212 */ /* 0x000fe400078e9623 */
[C-C-:B------:R-:W-:Y:S02]  /*78c0*/  LEA.HI R37, R0.reuse, R2, R0.reuse, 0x1a ;  /* 0x0000000200257211 */ /* 0x140fe400078fd000 */
[C-C-:B------:R-:W-:Y:S02]  /*78d0*/  SHF.L.W.U32.HI R40, R0.reuse, 0x15, R0.reuse ;  /* 0x0000001500287819 */ /* 0x140fe40000010e00 */
[----:B------:R-:W-:Y:S02]  /*78e0*/  SHF.L.W.U32.HI R42, R0, 0x7, R0 ;  /* 0x00000007002a7819 */ /* 0x000fe40000010e00 */
[--C-:B------:R-:W-:Y:S02]  /*78f0*/  SHF.L.W.U32.HI R31, R31, 0xe, R34.reuse ;  /* 0x0000000e1f1f7819 */ /* 0x100fe40000010e22 */
[----:B------:R-:W-:-:S02]  /*7900*/  SHF.L.W.U32.HI R32, R34, 0x19, R34 ;  /* 0x0000001922207819 */ /* 0x000fc40000010e22 */
[----:B------:R-:W-:Y:S02]  /*7910*/  SHF.R.U32.HI R21, RZ, 0x3, R34 ;  /* 0x00000003ff157819 */ /* 0x000fe40000011622 */
[----:B------:R-:W-:Y:S02]  /*7920*/  PRMT R11, R18, 0x7771, RZ ;  /* 0x00007771120b7816 */ /* 0x000fe400000000ff */
[----:B------:R-:W-:Y:S02]  /*7930*/  LOP3.LUT R37, R37, R42, R40, 0x96, !PT ;  /* 0x0000002a25257212 */ /* 0x000fe400078e9628 */
[----:B------:R-:W-:Y:S02]  /*7940*/  LOP3.LUT R36, R38, R4, R41, 0xe8, !PT ;  /* 0x0000000426247212 */ /* 0x000fe400078ee829 */
[----:B------:R-:W-:Y:S01]  /*7950*/  LOP3.LUT R32, R21, R32, R31, 0x96, !PT ;  /* 0x0000002015207212 */ /* 0x000fe200078e961f */
[----:B------:R-:W-:Y:S01]  /*7960*/  IMAD.U32 R21, R11, 0x10000, RZ ;  /* 0x000100000b157824 */ /* 0x000fe200078e00ff */
[----:B------:R-:W-:-:S02]  /*7970*/  LOP3.LUT R40, R0, R20, R39, 0x90, !PT ;  /* 0x0000001400287212 */ /* 0x000fc400078e9027 */
[----:B------:R-:W-:Y:S02]  /*7980*/  IADD3 R30, PT, PT, R30, R35, R36 ;  /* 0x000000231e1e7210 */ /* 0x000fe40007ffe024 */
[----:B------:R-:W-:Y:S01]  /*7990*/  IADD3 R40, PT, PT, R37, UR11, R40 ;  /* 0x0000000b25287c10 */ /* 0x000fe2000fffe028 */
[----:B------:R-:W1:Y:S01]  /*79a0*/  LDCU.128 UR8, c[0x3][0x10] ;  /* 0x00c00200ff0877ac */ /* 0x000e620008000c00 */
[----:B------:R-:W-:Y:S02]  /*79b0*/  LOP3.LUT R36, R21, 0xff0000, RZ, 0xc0, !PT ;  /* 0x00ff000015247812 */ /* 0x000fe400078ec0ff */
[----:B------:R-:W-:Y:S02]  /*79c0*/  PRMT R11, R18, 0x7770, RZ ;  /* 0x00007770120b7816 */ /* 0x000fe400000000ff */
[----:B------:R-:W-:Y:S01]  /*79d0*/  PRMT R21, R12, 0x7771, RZ ;  /* 0x000077710c157816 */ /* 0x000fe200000000ff */
[----:B------:R-:W-:Y:S01]  /*79e0*/  IMAD.IADD R37, R29, 0x1, R40 ;  /* 0x000000011d257824 */ /* 0x000fe200078e0228 */
[----:B------:R-:W-:-:S02]  /*79f0*/  SHF.L.W.U32.HI R31, R30, 0x1e, R30 ;  /* 0x0000001e1e1f7819 */ /* 0x000fc40000010e1e */
[C-C-:B------:R-:W-:Y:S02]  /*7a00*/  SHF.L.W.U32.HI R42, R30.reuse, 0x13, R30.reuse ;  /* 0x000000131e2a7819 */ /* 0x140fe40000010e1e */
[----:B------:R-:W-:Y:S01]  /*7a10*/  SHF.L.W.U32.HI R35, R30, 0xa, R30 ;  /* 0x0000000a1e237819 */ /* 0x000fe20000010e1e */
[----:B------:R-:W-:Y:S01]  /*7a20*/  IMAD R36, R11, 0x1000000, R36 ;  /* 0x010000000b247824 */ /* 0x000fe200078e0224 */
[----:B------:R-:W-:Y:S01]  /*7a30*/  PRMT R11, R18, 0x7772, RZ ;  /* 0x00007772120b7816 */ /* 0x000fe200000000ff */
[----:B------:R-:W-:Y:S01]  /*7a40*/  IMAD.U32 R21, R21, 0x10000, RZ ;  /* 0x0001000015157824 */ /* 0x000fe200078e00ff */
[----:B------:R-:W-:Y:S01]  /*7a50*/  LOP3.LUT R42, R35, R31, R42, 0x96, !PT ;  /* 0x0000001f232a7212 */ /* 0x000fe200078e962a */
[----:B------:R-:W-:Y:S01]  /*7a60*/  IMAD.IADD R31, R4, 0x1, R37 ;  /* 0x00000001041f7824 */ /* 0x000fe200078e0225 */
[----:B------:R-:W-:Y:S02]  /*7a70*/  PRMT R35, R12, 0x7770, RZ ;  /* 0x000077700c237816 */ /* 0x000fe400000000ff */
[----:B------:R-:W-:Y:S01]  /*7a80*/  LOP3.LUT R40, R21, 0xff0000, RZ, 0xc0, !PT ;  /* 0x00ff000015287812 */ /* 0x000fe200078ec0ff */
[----:B------:R-:W-:Y:S01]  /*7a90*/  IMAD.SHL.U32 R21, R11, 0x100, RZ ;  /* 0x000001000b157824 */ /* 0x000fe200078e00ff */
[----:B------:R-:W-:-:S02]  /*7aa0*/  LEA.HI R20, R31, R20, R31, 0x1a ;  /* 0x000000141f147211 */ /* 0x000fc400078fd01f */
[C-C-:B------:R-:W-:Y:S02]  /*7ab0*/  SHF.L.W.U32.HI R45, R31.reuse, 0x15, R31.reuse ;  /* 0x000000151f2d7819 */ /* 0x140fe40000010e1f */
[----:B------:R-:W-:Y:S02]  /*7ac0*/  SHF.L.W.U32.HI R44, R31, 0x7, R31 ;  /* 0x000000071f2c7819 */ /* 0x000fe40000010e1f */
[----:B------:R-:W-:Y:S01]  /*7ad0*/  LOP3.LUT R43, R41, R38, R30, 0xe8, !PT ;  /* 0x00000026292b7212 */ /* 0x000fe200078ee81e */
[----:B------:R-:W-:Y:S01]  /*7ae0*/  IMAD R11, R35, 0x1000000, R40 ;  /* 0x01000000230b7824 */ /* 0x000fe200078e0228 */
[----:B------:R-:W-:Y:S02]  /*7af0*/  LOP3.LUT R44, R20, R44, R45, 0x96, !PT ;  /* 0x0000002c142c7212 */ /* 0x000fe400078e962d */
[----:B------:R-:W-:Y:S02]  /*7b00*/  IADD3 R35, PT, PT, R37, R42, R43 ;  /* 0x0000002a25237210 */ /* 0x000fe40007ffe02b */
[----:B------:R-:W-:-:S02]  /*7b10*/  LOP3.LUT R20, R36, R21, RZ, 0xfc, !PT ;  /* 0x0000001524147212 */ /* 0x000fc400078efcff */
[----:B------:R-:W-:Y:S02]  /*7b20*/  PRMT R37, R18, 0x7773, RZ ;  /* 0x0000777312257816 */ /* 0x000fe400000000ff */
[----:B------:R-:W-:Y:S02]  /*7b30*/  LOP3.LUT R21, R31, R39, R0, 0x90, !PT ;  /* 0x000000271f157212 */ /* 0x000fe400078e9000 */
[----:B------:R-:W-:Y:S02]  /*7b40*/  PRMT R18, R19, 0x7771, RZ ;  /* 0x0000777113127816 */ /* 0x000fe400000000ff */
[C-C-:B------:R-:W-:Y:S02]  /*7b50*/  SHF.L.W.U32.HI R36, R35.reuse, 0x1e, R35.reuse ;  /* 0x0000001e23247819 */ /* 0x140fe40000010e23 */
[C-C-:B------:R-:W-:Y:S02]  /*7b60*/  SHF.L.W.U32.HI R43, R35.reuse, 0x13, R35.reuse ;  /* 0x00000013232b7819 */ /* 0x140fe40000010e23 */
[----:B------:R-:W-:-:S02]  /*7b70*/  SHF.L.W.U32.HI R40, R35, 0xa, R35 ;  /* 0x0000000a23287819 */ /* 0x000fc40000010e23 */
[----:B-1----:R-:W-:Y:S02]  /*7b80*/  IADD3 R44, PT, PT, R44, UR8, R21 ;  /* 0x000000082c2c7c10 */ /* 0x002fe4000fffe015 */
[----:B------:R-:W-:Y:S01]  /*7b90*/  LOP3.LUT R37, R20, R37, RZ, 0xfc, !PT ;  /* 0x0000002514257212 */ /* 0x000fe200078efcff */
[----:B------:R-:W-:Y:S01]  /*7ba0*/  IMAD.U32 R18, R18, 0x10000, RZ ;  /* 0x0001000012127824 */ /* 0x000fe200078e00ff */
[----:B------:R-:W-:-:S03]  /*7bb0*/  LOP3.LUT R36, R40, R36, R43, 0x96, !PT ;  /* 0x0000002428247212 */ /* 0x000fc600078e962b */
[----:B------:R-:W-:Y:S01]  /*7bc0*/  IMAD.IADD R43, R37, 0x1, R44 ;  /* 0x00000001252b7824 */ /* 0x000fe200078e022c */
[C---:B------:R-:W-:Y:S02]  /*7bd0*/  PRMT R21, R19.reuse, 0x7770, RZ ;  /* 0x0000777013157816 */ /* 0x040fe400000000ff */
[----:B------:R-:W-:Y:S01]  /*7be0*/  LOP3.LUT R40, R18, 0xff0000, RZ, 0xc0, !PT ;  /* 0x00ff000012287812 */ /* 0x000fe200078ec0ff */
[----:B------:R-:W-:Y:S01]  /*7bf0*/  IMAD.IADD R38, R38, 0x1, R43 ;  /* 0x0000000126267824 */ /* 0x000fe200078e022b */
[----:B------:R-:W-:Y:S02]  /*7c00*/  PRMT R18, R19, 0x7772, RZ ;  /* 0x0000777213127816 */ /* 0x000fe400000000ff */
[----:B------:R-:W-:Y:S01]  /*7c10*/  PRMT R42, R12, 0x7772, RZ ;  /* 0x000077720c2a7816 */ /* 0x000fe200000000ff */
[----:B------:R-:W-:Y:S01]  /*7c20*/  IMAD R40, R21, 0x1000000, R40 ;  /* 0x0100000015287824 */ /* 0x000fe200078e0228 */
[--C-:B------:R-:W-:Y:S01]  /*7c30*/  LEA.HI R39, R38, R39, R38.reuse, 0x1a ;  /* 0x0000002726277211 */ /* 0x100fe200078fd026 */
[----:B------:R-:W-:Y:S01]  /*7c40*/  IMAD.SHL.U32 R21, R18, 0x100, RZ ;  /* 0x0000010012157824 */ /* 0x000fe200078e00ff */
[----:B------:R-:W-:-:S02]  /*7c50*/  SHF.L.W.U32.HI R46, R38, 0x15, R38 ;  /* 0x00000015262e7819 */ /* 0x000fc40000010e26 */
[----:B------:R-:W-:Y:S02]  /*7c60*/  SHF.L.W.U32.HI R45, R38, 0x7, R38 ;  /* 0x00000007262d7819 */ /* 0x000fe40000010e26 */
[----:B------:R-:W-:Y:S01]  /*7c70*/  LOP3.LUT R44, R30, R41, R35, 0xe8, !PT ;  /* 0x000000291e2c7212 */ /* 0x000fe200078ee823 */
[----:B------:R-:W-:Y:S01]  /*7c80*/  IMAD.SHL.U32 R42, R42, 0x100, RZ ;  /* 0x000001002a2a7824 */ /* 0x000fe200078e00ff */
[----:B------:R-:W-:Y:S02]  /*7c90*/  LOP3.LUT R45, R39, R45, R46, 0x96, !PT ;  /* 0x0000002d272d7212 */ /* 0x000fe400078e962e */
[----:B------:R-:W-:Y:S02]  /*7ca0*/  IADD3 R36, PT, PT, R43, R36, R44 ;  /* 0x000000242b247210 */ /* 0x000fe40007ffe02c */
[----:B------:R-:W-:Y:S02]  /*7cb0*/  LOP3.LUT R40, R40, R21, RZ, 0xfc, !PT ;  /* 0x0000001528287212 */ /* 0x000fe400078efcff */
[----:B------:R-:W-:-:S02]  /*7cc0*/  PRMT R39, R19, 0x7773, RZ ;  /* 0x0000777313277816 */ /* 0x000fc400000000ff */
[----:B------:R-:W-:Y:S02]  /*7cd0*/  LOP3.LUT R18, R11, R42, RZ, 0xfc, !PT ;  /* 0x0000002a0b127212 */ /* 0x000fe400078efcff */
[----:B------:R-:W-:Y:S02]  /*7ce0*/  PRMT R43, R12, 0x7773, RZ ;  /* 0x000077730c2b7816 */ /* 0x000fe400000000ff */
[C-C-:B------:R-:W-:Y:S02]  /*7cf0*/  SHF.L.W.U32.HI R47, R36.reuse, 0x1e, R36.reuse ;  /* 0x0000001e242f7819 */ /* 0x140fe40000010e24 */
[C-C-:B------:R-:W-:Y:S02]  /*7d00*/  SHF.L.W.U32.HI R42, R36.reuse, 0x13, R36.reuse ;  /* 0x00000013242a7819 */ /* 0x140fe40000010e24 */
[----:B------:R-:W-:Y:S02]  /*7d10*/  SHF.L.W.U32.HI R11, R36, 0xa, R36 ;  /* 0x0000000a240b7819 */ /* 0x000fe40000010e24 */
[----:B------:R-:W-:-:S02]  /*7d20*/  LOP3.LUT R12, R38, R0, R31, 0x90, !PT ;  /* 0x00000000260c7212 */ /* 0x000fc400078e901f */
[C---:B------:R-:W-:Y:S02]  /*7d30*/  LOP3.LUT R39, R40.reuse, R39, RZ, 0xfc, !PT ;  /* 0x0000002728277212 */ /* 0x040fe400078efcff */
[----:B------:R-:W-:Y:S02]  /*7d40*/  LOP3.LUT R47, R11, R47, R42, 0x96, !PT ;  /* 0x0000002f0b2f7212 */ /* 0x000fe400078e962a */
[----:B------:R-:W-:Y:S02]  /*7d50*/  IADD3 R46, PT, PT, R45, UR9, R12 ;  /* 0x000000092d2e7c10 */ /* 0x000fe4000fffe00c */
[----:B------:R-:W-:Y:S02]  /*7d60*/  SHF.L.W.U32.HI R19, R40, 0xe, R39 ;  /* 0x0000000e28137819 */ /* 0x000fe40000010e27 */
[--C-:B------:R-:W-:Y:S02]  /*7d70*/  SHF.L.W.U32.HI R11, R20, 0xe, R37.reuse ;  /* 0x0000000e140b7819 */ /* 0x100fe40000010e25 */
[----:B------:R-:W-:-:S02]  /*7d80*/  SHF.L.W.U32.HI R40, R37, 0x19, R37 ;  /* 0x0000001925287819 */ /* 0x000fc40000010e25 */
[----:B------:R-:W-:Y:S01]  /*7d90*/  SHF.R.U32.HI R12, RZ, 0x3, R37 ;  /* 0x00000003ff0c7819 */ /* 0x000fe20000011625 */
[----:B------:R-:W-:Y:S01]  /*7da0*/  IMAD.IADD R46, R39, 0x1, R46 ;  /* 0x00000001272e7824 */ /* 0x000fe200078e022e */
[----:B------:R-:W-:Y:S02]  /*7db0*/  LOP3.LUT R43, R18, R43, RZ, 0xfc, !PT ;  /* 0x0000002b122b7212 */ /* 0x000fe400078efcff */
[----:B------:R-:W-:Y:S02]  /*7dc0*/  LOP3.LUT R40, R12, R40, R11, 0x96, !PT ;  /* 0x000000280c287212 */ /* 0x000fe400078e960b */
[----:B------:R-:W-:Y:S01]  /*7dd0*/  PRMT R12, R16, 0x7771, RZ ;  /* 0x00007771100c7816 */ /* 0x000fe200000000ff */
[----:B------:R-:W-:Y:S01]  /*7de0*/  IMAD.IADD R41, R41, 0x1, R46 ;  /* 0x0000000129297824 */ /* 0x000fe200078e022e */
[--C-:B------:R-:W-:Y:S02]  /*7df0*/  SHF.L.W.U32.HI R44, R18, 0xe, R43.reuse ;  /* 0x0000000e122c7819 */ /* 0x100fe40000010e2b */
[--C-:B------:R-:W-:Y:S01]  /*7e00*/  SHF.L.W.U32.HI R45, R43, 0x19, R43.reuse ;  /* 0x000000192b2d7819 */ /* 0x100fe20000010e2b */
[----:B------:R-:W-:Y:S01]  /*7e10*/  IMAD.U32 R12, R12, 0x10000, RZ ;  /* 0x000100000c0c7824 */ /* 0x000fe200078e00ff */
[----:B------:R-:W-:-:S02]  /*7e20*/  SHF.R.U32.HI R21, RZ, 0x3, R43 ;  /* 0x00000003ff157819 */ /* 0x000fc4000001162b */
[--C-:B------:R-:W-:Y:S02]  /*7e30*/  SHF.L.W.U32.HI R42, R39, 0x19, R39.reuse ;  /* 0x00000019272a7819 */ /* 0x100fe40000010e27 */
[----:B------:R-:W-:Y:S02]  /*7e40*/  SHF.R.U32.HI R18, RZ, 0x3, R39 ;  /* 0x00000003ff127819 */ /* 0x000fe40000011627 */
[----:B------:R-:W-:Y:S02]  /*7e50*/  LOP3.LUT R20, R35, R30, R36, 0xe8, !PT ;  /* 0x0000001e23147212 */ /* 0x000fe400078ee824 */
[----:B------:R-:W-:Y:S02]  /*7e60*/  PRMT R11, R17, 0x7771, RZ ;  /* 0x00007771110b7816 */ /* 0x000fe400000000ff */
[----:B------:R-:W-:Y:S02]  /*7e70*/  LOP3.LUT R45, R21, R45, R44, 0x96, !PT ;  /* 0x0000002d152d7212 */ /* 0x000fe400078e962c */
[----:B------:R-:W-:-:S02]  /*7e80*/  LOP3.LUT R42, R18, R42, R19, 0x96, !PT ;  /* 0x0000002a122a7212 */ /* 0x000fc400078e9613 */
[----:B------:R-:W-:Y:S01]  /*7e90*/  IADD3 R47, PT, PT, R46, R47, R20 ;  /* 0x0000002f2e2f7210 */ /* 0x000fe20007ffe014 */
[----:B------:R-:W-:Y:S01]  /*7ea0*/  IMAD.U32 R20, R11, 0x10000, RZ ;  /* 0x000100000b147824 */ /* 0x000fe200078e00ff */
[C-C-:B------:R-:W-:Y:S02]  /*7eb0*/  LEA.HI R44, R41.reuse, R0, R41.reuse, 0x1a ;  /* 0x00000000292c7211 */ /* 0x140fe400078fd029 */
[----:B------:R-:W-:Y:S02]  /*7ec0*/  PRMT R18, R16, 0x7770, RZ ;  /* 0x0000777010127816 */ /* 0x000fe400000000ff */
[C-C-:B------:R-:W-:Y:S02]  /*7ed0*/  SHF.L.W.U32.HI R21, R41.reuse, 0x15, R41.reuse ;  /* 0x0000001529157819 */ /* 0x140fe40000010e29 */
[----:B------:R-:W-:Y:S02]  /*7ee0*/  SHF.L.W.U32.HI R0, R41, 0x7, R41 ;  /* 0x0000000729007819 */ /* 0x000fe40000010e29 */
[----:B------:R-:W-:-:S02]  /*7ef0*/  LOP3.LUT R19, R12, 0xff0000, RZ, 0xc0, !PT ;  /* 0x00ff00000c137812 */ /* 0x000fc400078ec0ff */
[----:B------:R-:W-:Y:S02]  /*7f00*/  LOP3.LUT R44, R44, R0, R21, 0x96, !PT ;  /* 0x000000002c2c7212 */ /* 0x000fe400078e9615 */
[----:B------:R-:W-:Y:S01]  /*7f10*/  PRMT R11, R17, 0x7770, RZ ;  /* 0x00007770110b7816 */ /* 0x000fe200000000ff */
[----:B------:R-:W-:Y:S01]  /*7f20*/  IMAD R19, R18, 0x1000000, R19 ;  /* 0x0100000012137824 */ /* 0x000fe200078e0213 */
[----:B------:R-:W-:Y:S02]  /*7f30*/  LOP3.LUT R20, R20, 0xff0000, RZ, 0xc0, !PT ;  /* 0x00ff000014147812 */ /* 0x000fe400078ec0ff */
[C-C-:B------:R-:W-:Y:S02]  /*7f40*/  SHF.L.W.U32.HI R21, R47.reuse, 0x13, R47.reuse ;  /* 0x000000132f157819 */ /* 0x140fe40000010e2f */
[C-C-:B------:R-:W-:Y:S02]  /*7f50*/  SHF.L.W.U32.HI R46, R47.reuse, 0x1e, R47.reuse ;  /* 0x0000001e2f2e7819 */ /* 0x140fe40000010e2f */
[----:B------:R-:W-:Y:S01]  /*7f60*/  SHF.L.W.U32.HI R18, R47, 0xa, R47 ;  /* 0x0000000a2f127819 */ /* 0x000fe20000010e2f */
[----:B------:R-:W-:-:S03]  /*7f70*/  IMAD R11, R11, 0x1000000, R20 ;  /* 0x010000000b0b7824 */ /* 0x000fc600078e0214 */
[----:B------:R-:W-:Y:S02]  /*7f80*/  LOP3.LUT R46, R18, R46, R21, 0x96, !PT ;  /* 0x0000002e122e7212 */ /* 0x000fe400078e9615 */
[----:B------:R-:W2:Y:S01]  /*7f90*/  LDL.64 R20, [R1+0x30] ;  /* 0x0000300001147983 */ /* 0x000ea20000100a00 */
[----:B------:R-:W-:Y:S02]  /*7fa0*/  PRMT R12, R16, 0x7772, RZ ;  /* 0x00007772100c7816 */ /* 0x000fe400000000ff */
[----:B------:R-:W-:-:S03]  /*7fb0*/  PRMT R0, R17, 0x7772, RZ ;  /* 0x0000777211007816 */ /* 0x000fc600000000ff */
[----:B------:R-:W-:Y:S01]  /*7fc0*/  IMAD.SHL.U32 R12, R12, 0x100, RZ ;  /* 0x000001000c0c7824 */ /* 0x000fe200078e00ff */
[----:B------:R-:W-:-:S04]  /*7fd0*/  PRMT R16, R16, 0x7773, RZ ;  /* 0x0000777310107816 */ /* 0x000fc800000000ff */
[----:B------:R-:W-:Y:S01]  /*7fe0*/  LOP3.LUT R19, R19, R12, RZ, 0xfc, !PT ;  /* 0x0000000c13137212 */ /* 0x000fe200078efcff */
[----:B------:R-:W-:-:S03]  /*7ff0*/  IMAD.SHL.U32 R12, R0, 0x100, RZ ;  /* 0x00000100000c7824 */ /* 0x000fc600078e00ff */
[----:B------:R-:W-:Y:S02]  /*8000*/  LOP3.LUT R0, R19, R16, RZ, 0xfc, !PT ;  /* 0x0000001013007212 */ /* 0x000fe400078efcff */
[----:B------:R-:W-:Y:S02]  /*8010*/  LOP3.LUT R11, R11, R12, RZ, 0xfc, !PT ;  /* 0x0000000c0b0b7212 */ /* 0x000fe400078efcff */
[----:B------:R-:W-:Y:S02]  /*8020*/  PRMT R12, R17, 0x7773, RZ ;  /* 0x00007773110c7816 */ /* 0x000fe400000000ff */
[----:B------:R-:W-:Y:S02]  /*8030*/  SHF.R.U32.HI R18, RZ, 0xa, R19 ;  /* 0x0000000aff127819 */ /* 0x000fe40000011613 */
[C-C-:B------:R-:W-:Y:S02]  /*8040*/  SHF.L.W.U32.HI R16, R19.reuse, 0xf, R0.reuse ;  /* 0x0000000f13107819 */ /* 0x140fe40000010e00 */
[----:B------:R-:W-:-:S02]  /*8050*/  SHF.L.W.U32.HI R17, R19, 0xd, R0 ;  /* 0x0000000d13117819 */ /* 0x000fc40000010e00 */
[C---:B------:R-:W-:Y:S02]  /*8060*/  LOP3.LUT R12, R11.reuse, R12, RZ, 0xfc, !PT ;  /* 0x0000000c0b0c7212 */ /* 0x040fe400078efcff */
[----:B------:R-:W-:Y:S02]  /*8070*/  LOP3.LUT R16, R18, R16, R17, 0x96, !PT ;  /* 0x0000001012107212 */ /* 0x000fe400078e9611 */
[----:B------:R-:W-:Y:S02]  /*8080*/  SHF.R.U32.HI R18, RZ, 0xa, R11 ;  /* 0x0000000aff127819 */ /* 0x000fe4000001160b */
        /* <DEDUP_REMOVED lines=10> */
[----:B------:R-:W-:-:S04]  /*8130*/  LOP3.LUT R51, R41, R31, R38, 0x90, !PT ;  /* 0x0000001f29337212 */ /* 0x000fc800078e9026 */
[----:B------:R-:W-:Y:S02]  /*8140*/  LOP3.LUT R18, R49, R18, RZ, 0xfc, !PT ;  /* 0x0000001231127212 */ /* 0x000fe400078efcff */
[----:B------:R-:W-:Y:S02]  /*8150*/  PRMT R49, R14, 0x7773, RZ ;  /* 0x000077730e317816 */ /* 0x000fe400000000ff */
[----:B------:R-:W-:Y:S02]  /*8160*/  IADD3 R44, PT, PT, R44, UR10, R51 ;  /* 0x0000000a2c2c7c10 */ /* 0x000fe4000fffe033 */
[----:B------:R-:W-:-:S05]  /*8170*/  LOP3.LUT R49, R18, R49, RZ, 0xfc, !PT ;  /* 0x0000003112317212 */ /* 0x000fca00078efcff */
        /* <DEDUP_REMOVED lines=17> */
[----:B------:R-:W-:-:S04]  /*8290*/  LOP3.LUT R31, R14, R31, RZ, 0xfc, !PT ;  /* 0x0000001f0e1f7212 */ /* 0x000fc800078efcff */
[--C-:B------:R-:W-:Y:S02]  /*82a0*/  SHF.L.W.U32.HI R51, R14, 0xe, R31.reuse ;  /* 0x0000000e0e337819 */ /* 0x100fe40000010e1f */
[--C-:B------:R-:W-:Y:S02]  /*82b0*/  SHF.L.W.U32.HI R10, R31, 0x19, R31.reuse ;  /* 0x000000191f0a7819 */ /* 0x100fe40000010e1f */
[----:B------:R-:W-:-:S04]  /*82c0*/  SHF.R.U32.HI R14, RZ, 0x3, R31 ;  /* 0x00000003ff0e7819 */ /* 0x000fc8000001161f */
[----:B------:R-:W-:Y:S02]  /*82d0*/  LOP3.LUT R10, R14, R10, R51, 0x96, !PT ;  /* 0x0000000a0e0a7212 */ /* 0x000fe400078e9633 */
[----:B------:R-:W-:-:S05]  /*82e0*/  PRMT R14, R15, 0x7771, RZ ;  /* 0x000077710f0e7816 */ /* 0x000fca00000000ff */
[----:B------:R-:W-:Y:S01]  /*82f0*/  IMAD.U32 R14, R14, 0x10000, RZ ;  /* 0x000100000e0e7824 */ /* 0x000fe200078e00ff */
[----:B------:R-:W-:-:S04]  /*8300*/  IADD3 R51, PT, PT, R25, R24, R34 ;  /* 0x0000001819337210 */ /* 0x000fc80007ffe022 */
[----:B------:R-:W-:Y:S02]  /*8310*/  LOP3.LUT R25, R14, 0xff0000, RZ, 0xc0, !PT ;  /* 0x00ff00000e197812 */ /* 0x000fe400078ec0ff */
[----:B------:R-:W-:-:S05]  /*8320*/  PRMT R14, R15, 0x7770, RZ ;  /* 0x000077700f0e7816 */ /* 0x000fca00000000ff */
[----:B------:R-:W-:Y:S01]  /*8330*/  IMAD R25, R14, 0x1000000, R25 ;  /* 0x010000000e197824 */ /* 0x000fe200078e0219 */
[----:B------:R-:W-:-:S05]  /*8340*/  PRMT R14, R15, 0x7772, RZ ;  /* 0x000077720f0e7816 */ /* 0x000fca00000000ff */
[----:B------:R-:W-:Y:S01]  /*8350*/  IMAD.SHL.U32 R14, R14, 0x100, RZ ;  /* 0x000001000e0e7824 */ /* 0x000fe200078e00ff */
[----:B------:R-:W-:-:S04]  /*8360*/  PRMT R15, R15, 0x7773, RZ ;  /* 0x000077730f0f7816 */ /* 0x000fc800000000ff */
[----:B------:R-:W-:Y:S02]  /*8370*/  LOP3.LUT R14, R25, R14, RZ, 0xfc, !PT ;  /* 0x0000000e190e7212 */ /* 0x000fe400078efcff */
[----:B------:R-:W-:Y:S02]  /*8380*/  LOP3.LUT R25, R30, R38, R41, 0x90, !PT ;  /* 0x000000261e197212 */ /* 0x000fe400078e9029 */
[----:B------:R-:W-:Y:S02]  /*8390*/  LOP3.LUT R15, R14, R15, RZ, 0xfc, !PT ;  /* 0x0000000f0e0f7212 */ /* 0x000fe400078efcff */
[----:B------:R-:W-:Y:S01]  /*83a0*/  IADD3 R44, PT, PT, R44, UR11, R25 ;  /* 0x0000000b2c2c7c10 */ /* 0x000fe2000fffe019 */
[----:B------:R-:W1:Y:S01]  /*83b0*/  LDCU.128 UR8, c[0x3][0x20] ;  /* 0x00c00400ff0877ac */ /* 0x000e620008000c00 */
        /* <DEDUP_REMOVED lines=14> */
[----:B-1----:R-:W-:Y:S02]  /*84a0*/  IADD3 R24, PT, PT, R24, UR8, R53 ;  /* 0x0000000818187c10 */ /* 0x002fe4000fffe035 */
[C-C-:B------:R-:W-:Y:S02]  /*84b0*/  SHF.L.W.U32.HI R53, R25.reuse, 0x13, R25.reuse ;  /* 0x0000001319357819 */ /* 0x140fe40000010e19 */
[----:B------:R-:W-:-:S04]  /*84c0*/  SHF.L.W.U32.HI R44, R25, 0xa, R25 ;  /* 0x0000000a192c7819 */ /* 0x000fc80000010e19 */
[----:B------:R-:W-:Y:S01]  /*84d0*/  LOP3.LUT R38, R44, R38, R53, 0x96, !PT ;  /* 0x000000262c267212 */ /* 0x000fe200078e9635 */
[----:B------:R-:W-:Y:S01]  /*84e0*/  IMAD.IADD R53, R31, 0x1, R24 ;  /* 0x000000011f357824 */ /* 0x000fe200078e0218 */
[----:B------:R-:W-:-:S03]  /*84f0*/  LOP3.LUT R24, R46, R47, R25, 0xe8, !PT ;  /* 0x0000002f2e187212 */ /* 0x000fc600078ee819 */
[----:B------:R-:W-:Y:S01]  /*8500*/  IMAD.IADD R36, R36, 0x1, R53 ;  /* 0x0000000124247824 */ /* 0x000fe200078e0235 */
[----:B------:R-:W-:Y:S01]  /*8510*/  IADD3 R24, PT, PT, R53, R38, R24 ;  /* 0x0000002635187210 */ /* 0x000fe20007ffe018 */
[----:B------:R-:W-:-:S03]  /*8520*/  IMAD.IADD R16, R16, 0x1, R51 ;  /* 0x0000000110107824 */ /* 0x000fc600078e0233 */
[C-C-:B------:R-:W-:Y:S02]  /*8530*/  LEA.HI R41, R36.reuse, R41, R36.reuse, 0x1a ;  /* 0x0000002924297211 */ /* 0x140fe400078fd024 */
[C-C-:B------:R-:W-:Y:S02]  /*8540*/  SHF.L.W.U32.HI R38, R36.reuse, 0x15, R36.reuse ;  /* 0x0000001524267819 */ /* 0x140fe40000010e24 */
[----:B------:R-:W-:Y:S02]  /*8550*/  SHF.L.W.U32.HI R44, R36, 0x7, R36 ;  /* 0x00000007242c7819 */ /* 0x000fe40000010e24 */
[----:B------:R-:W-:Y:S02]  /*8560*/  IADD3 R26, PT, PT, R26, R27, R43 ;  /* 0x0000001b1a1a7210 */ /* 0x000fe40007ffe02b */
[----:B------:R-:W-:Y:S02]  /*8570*/  LOP3.LUT R48, R41, R44, R38, 0x96, !PT ;  /* 0x0000002c29307212 */ /* 0x000fe400078e9626 */
[----:B------:R-:W-:-:S02]  /*8580*/  LOP3.LUT R27, R36, R30, R35, 0x90, !PT ;  /* 0x0000001e241b7212 */ /* 0x000fc400078e9023 */
[C-C-:B------:R-:W-:Y:S02]  /*8590*/  SHF.L.W.U32.HI R38, R16.reuse, 0xf, R16.reuse ;  /* 0x0000000f10267819 */ /* 0x140fe40000010e10 */
[--C-:B------:R-:W-:Y:S02]  /*85a0*/  SHF.L.W.U32.HI R41, R16, 0xd, R16.reuse ;  /* 0x0000000d10297819 */ /* 0x100fe40000010e10 */
[----:B------:R-:W-:Y:S02]  /*85b0*/  SHF.R.U32.HI R44, RZ, 0xa, R16 ;  /* 0x0000000aff2c7819 */ /* 0x000fe40000011610 */
[----:B------:R-:W-:Y:S02]  /*85c0*/  IADD3 R27, PT, PT, R48, UR9, R27 ;  /* 0x00000009301b7c10 */ /* 0x000fe4000fffe01b */
[----:B------:R-:W-:Y:S02]  /*85d0*/  LOP3.LUT R38, R44, R38, R41, 0x96, !PT ;  /* 0x000000262c267212 */ /* 0x000fe400078e9629 */
[----:B------:R-:W-:-:S02]  /*85e0*/  SHF.L.W.U32.HI R41, R24, 0x1e, R24 ;  /* 0x0000001e18297819 */ /* 0x000fc40000010e18 */
[C-C-:B------:R-:W-:Y:S02]  /*85f0*/  SHF.L.W.U32.HI R44, R24.reuse, 0x13, R24.reuse ;  /* 0x00000013182c7819 */ /* 0x140fe40000010e18 */
[----:B------:R-:W-:Y:S01]  /*8600*/  SHF.L.W.U32.HI R48, R24, 0xa, R24 ;  /* 0x0000000a18307819 */ /* 0x000fe20000010e18 */
[----:B------:R-:W-:Y:S02]  /*8610*/  IMAD.IADD R17, R17, 0x1, R26 ;  /* 0x0000000111117824 */ /* 0x000fe400078e021a */
[----:B------:R-:W-:Y:S01]  /*8620*/  IMAD.IADD R26, R34, 0x1, R27 ;  /* 0x00000001221a7824 */ /* 0x000fe200078e021b */
[----:B------:R-:W-:Y:S02]  /*8630*/  LOP3.LUT R41, R48, R41, R44, 0x96, !PT ;  /* 0x0000002930297212 */ /* 0x000fe400078e962c */
[----:B------:R-:W-:Y:S01]  /*8640*/  LOP3.LUT R27, R25, R46, R24, 0xe8, !PT ;  /* 0x0000002e191b7212 */ /* 0x000fe200078ee818 */
[----:B------:R-:W-:Y:S01]  /*8650*/  IMAD.IADD R47, R47, 0x1, R26 ;  /* 0x000000012f2f7824 */ /* 0x000fe200078e021a */
[----:B------:R-:W-:-:S02]  /*8660*/  SHF.L.W.U32.HI R44, R17, 0xf, R17 ;  /* 0x0000000f112c7819 */ /* 0x000fc40000010e11 */
[----:B------:R-:W-:Y:S02]  /*8670*/  IADD3 R27, PT, PT, R26, R41, R27 ;  /* 0x000000291a1b7210 */ /* 0x000fe40007ffe01b */
[--C-:B------:R-:W-:Y:S02]  /*8680*/  SHF.L.W.U32.HI R41, R17, 0xd, R17.reuse ;  /* 0x0000000d11297819 */ /* 0x100fe40000010e11 */
[----:B------:R-:W-:Y:S02]  /*8690*/  SHF.R.U32.HI R26, RZ, 0xa, R17 ;  /* 0x0000000aff1a7819 */ /* 0x000fe40000011611 */
[C---:B------:R-:W-:Y:S02]  /*86a0*/  LEA.HI R30, R47.reuse, R30, R47, 0x1a ;  /* 0x0000001e2f1e7211 */ /* 0x040fe400078fd02f */
[----:B------:R-:W-:Y:S02]  /*86b0*/  LOP3.LUT R44, R26, R44, R41, 0x96, !PT ;  /* 0x0000002c1a2c7212 */ /* 0x000fe400078e9629 */
[----:B------:R-:W-:-:S02]  /*86c0*/  SHF.L.W.U32.HI R41, R47, 0x15, R47 ;  /* 0x000000152f297819 */ /* 0x000fc40000010e2f */
        /* <DEDUP_REMOVED lines=13> */
[----:B------:R-:W-:Y:S02]  /*87a0*/  IADD3 R30, PT, PT, R30, UR10, R41 ;  /* 0x0000000a1e1e7c10 */ /* 0x000fe4000fffe029 */
[----:B------:R-:W-:Y:S02]  /*87b0*/  IADD3 R33, PT, PT, R28, R33, R13 ;  /* 0x000000211c217210 */ /* 0x000fe40007ffe00d */
[----:B------:R-:W-:-:S02]  /*87c0*/  SHF.L.W.U32.HI R28, R27, 0x1e, R27 ;  /* 0x0000001e1b1c7819 */ /* 0x000fc40000010e1b */
[C-C-:B------:R-:W-:Y:S02]  /*87d0*/  SHF.L.W.U32.HI R41, R27.reuse, 0x13, R27.reuse ;  /* 0x000000131b297819 */ /* 0x140fe40000010e1b */
[----:B------:R-:W-:-:S04]  /*87e0*/  SHF.L.W.U32.HI R48, R27, 0xa, R27 ;  /* 0x0000000a1b307819 */ /* 0x000fc80000010e1b */
[----:B------:R-:W-:Y:S01]  /*87f0*/  LOP3.LUT R48, R48, R28, R41, 0x96, !PT ;  /* 0x0000001c30307212 */ /* 0x000fe200078e9629 */
[----:B------:R-:W-:Y:S01]  /*8800*/  IMAD.IADD R28, R38, 0x1, R33 ;  /* 0x00000001261c7824 */ /* 0x000fe200078e0221 */
[----:B------:R-:W-:Y:S01]  /*8810*/  LOP3.LUT R38, R24, R25, R27, 0xe8, !PT ;  /* 0x0000001918267212 */ /* 0x000fe200078ee81b */
[----:B------:R-:W-:-:S03]  /*8820*/  IMAD.IADD R33, R43, 0x1, R30 ;  /* 0x000000012b217824 */ /* 0x000fc600078e021e */
[----:B------:R-:W-:Y:S01]  /*8830*/  SHF.L.W.U32.HI R41, R28, 0xf, R28 ;  /* 0x0000000f1c297819 */ /* 0x000fe20000010e1c */
[----:B------:R-:W-:Y:S01]  /*8840*/  IMAD.IADD R46, R46, 0x1, R33 ;  /* 0x000000012e2e7824 */ /* 0x000fe200078e0221 */
[----:B------:R-:W-:Y:S02]  /*8850*/  IADD3 R38, PT, PT, R33, R48, R38 ;  /* 0x0000003021267210 */ /* 0x000fe40007ffe026 */
[--C-:B------:R-:W-:Y:S02]  /*8860*/  SHF.L.W.U32.HI R30, R28, 0xd, R28.reuse ;  /* 0x0000000d1c1e7819 */ /* 0x100fe40000010e1c */
[----:B------:R-:W-:Y:S02]  /*8870*/  SHF.R.U32.HI R33, RZ, 0xa, R28 ;  /* 0x0000000aff217819 */ /* 0x000fe4000001161c */
[----:B------:R-:W-:Y:S02]  /*8880*/  LEA.HI R35, R46, R35, R46, 0x1a ;  /* 0x000000232e237211 */ /* 0x000fe400078fd02e */
[----:B------:R-:W-:-:S02]  /*8890*/  LOP3.LUT R41, R33, R41, R30, 0x96, !PT ;  /* 0x0000002921297212 */ /* 0x000fc400078e961e */
[C-C-:B------:R-:W-:Y:S02]  /*88a0*/  SHF.L.W.U32.HI R30, R46.reuse, 0x15, R46.reuse ;  /* 0x000000152e1e7819 */ /* 0x140fe40000010e2e */
[----:B------:R-:W-:-:S04]  /*88b0*/  SHF.L.W.U32.HI R33, R46, 0x7, R46 ;  /* 0x000000072e217819 */ /* 0x000fc80000010e2e */
[----:B------:R-:W-:Y:S02]  /*88c0*/  LOP3.LUT R35, R35, R33, R30, 0x96, !PT ;  /* 0x0000002123237212 */ /* 0x000fe400078e961e */
[----:B--2---:R-:W-:-:S05]  /*88d0*/  PRMT R30, R20, 0x7771, RZ ;  /* 0x00007771141e7816 */ /* 0x004fca00000000ff */
        /* <DEDUP_REMOVED lines=9> */
[----:B------:R-:W-:Y:S02]  /*8970*/  LOP3.LUT R33, R30, R33, RZ, 0xfc, !PT ;  /* 0x000000211e217212 */ /* 0x000fe400078efcff */
[----:B------:R-:W-:Y:S02]  /*8980*/  SHF.L.W.U32.HI R48, R38, 0xa, R38 ;  /* 0x0000000a26307819 */ /* 0x000fe40000010e26 */
[----:B------:R-:W-:-:S02]  /*8990*/  IADD3 R29, PT, PT, R29, R40, R33 ;  /* 0x000000281d1d7210 */ /* 0x000fc40007ffe021 */
[----:B------:R-:W-:Y:S01]  /*89a0*/  IADD3 R40, PT, PT, R35, UR11, R20 ;  /* 0x0000000b23287c10 */ /* 0x000fe2000fffe014 */
[----:B------:R-:W1:Y:S01]  /*89b0*/  LDCU.128 UR8, c[0x3][0x30] ;  /* 0x00c00600ff0877ac */ /* 0x000e620008000c00 */
[C-C-:B------:R-:W-:Y:S02]  /*89c0*/  SHF.L.W.U32.HI R20, R38.reuse, 0x1e, R38.reuse ;  /* 0x0000001e26147819 */ /* 0x140fe40000010e26 */
[----:B------:R-:W-:Y:S01]  /*89d0*/  SHF.L.W.U32.HI R35, R38, 0x13, R38 ;  /* 0x0000001326237819 */ /* 0x000fe20000010e26 */
[----:B------:R-:W-:-:S03]  /*89e0*/  IMAD.IADD R40, R13, 0x1, R40 ;  /* 0x000000010d287824 */ /* 0x000fc600078e0228 */
[----:B------:R-:W-:Y:S01]  /*89f0*/  LOP3.LUT R35, R48, R20, R35, 0x96, !PT ;  /* 0x0000001430237212 */ /* 0x000fe200078e9623 */
[----:B------:R-:W-:Y:S01]  /*8a00*/  IMAD.IADD R20, R44, 0x1, R29 ;  /* 0x000000012c147824 */ /* 0x000fe200078e021d */
[----:B------:R-:W-:Y:S01]  /*8a10*/  LOP3.LUT R29, R27, R24, R38, 0xe8, !PT ;  /* 0x000000181b1d7212 */ /* 0x000fe200078ee826 */
[----:B------:R-:W-:-:S03]  /*8a20*/  IMAD.IADD R51, R25, 0x1, R40 ;  /* 0x0000000119337824 */ /* 0x000fc600078e0228 */
[----:B------:R-:W-:Y:S02]  /*8a30*/  IADD3 R35, PT, PT, R40, R35, R29 ;  /* 0x0000002328237210 */ /* 0x000fe40007ffe01d */
[C-C-:B------:R-:W-:Y:S02]  /*8a40*/  SHF.L.W.U32.HI R29, R20.reuse, 0xf, R20.reuse ;  /* 0x0000000f141d7819 */ /* 0x140fe40000010e14 */
[--C-:B------:R-:W-:Y:S02]  /*8a50*/  SHF.L.W.U32.HI R40, R20, 0xd, R20.reuse ;  /* 0x0000000d14287819 */ /* 0x100fe40000010e14 */
[----:B------:R-:W-:Y:S02]  /*8a60*/  SHF.R.U32.HI R25, RZ, 0xa, R20 ;  /* 0x0000000aff197819 */ /* 0x000fe40000011614 */
[----:B------:R-:W-:Y:S02]  /*8a70*/  LEA.HI R44, R51, R36, R51, 0x1a ;  /* 0x00000024332c7211 */ /* 0x000fe400078fd033 */
        /* <DEDUP_REMOVED lines=14> */
[--C-:B------:R-:W-:Y:S02]  /*8b60*/  SHF.L.W.U32.HI R21, R35, 0x13, R35.reuse ;  /* 0x0000001323157819 */ /* 0x100fe40000010e23 */
[----:B------:R-:W-:Y:S02]  /*8b70*/  IADD3 R40, PT, PT, R37, R42, R36 ;  /* 0x0000002a25287210 */ /* 0x000fe40007ffe024 */
[C-C-:B------:R-:W-:Y:S02]  /*8b80*/  SHF.L.W.U32.HI R42, R35.reuse, 0x1e, R35.reuse ;  /* 0x0000001e232a7819 */ /* 0x140fe40000010e23 */
[----:B------:R-:W-:Y:S01]  /*8b90*/  SHF.L.W.U32.HI R37, R35, 0xa, R35 ;  /* 0x0000000a23257819 */ /* 0x000fe20000010e23 */
[----:B------:R-:W-:-:S03]  /*8ba0*/  IMAD.IADD R40, R41, 0x1, R40 ;  /* 0x0000000129287824 */ /* 0x000fc600078e0228 */
[----:B------:R-:W-:Y:S02]  /*8bb0*/  LOP3.LUT R42, R37, R42, R21, 0x96, !PT ;  /* 0x0000002a252a7212 */ /* 0x000fe400078e9615 */
[----:B------:R-:W-:Y:S02]  /*8bc0*/  LOP3.LUT R21, R51, R47, R46, 0x90, !PT ;  /* 0x0000002f33157212 */ /* 0x000fe400078e902e */
[--C-:B------:R-:W-:Y:S02]  /*8bd0*/  SHF.R.U32.HI R37, RZ, 0xa, R40.reuse ;  /* 0x0000000aff257819 */ /* 0x100fe40000011628 */
[----:B-1----:R-:W-:Y:S02]  /*8be0*/  IADD3 R48, PT, PT, R44, UR8, R21 ;  /* 0x000000082c307c10 */ /* 0x002fe4000fffe015 */
[C-C-:B------:R-:W-:Y:S02]  /*8bf0*/  SHF.L.W.U32.HI R21, R40.reuse, 0xf, R40.reuse ;  /* 0x0000000f28157819 */ /* 0x140fe40000010e28 */
[----:B------:R-:W-:-:S02]  /*8c00*/  SHF.L.W.U32.HI R44, R40, 0xd, R40 ;  /* 0x0000000d282c7819 */ /* 0x000fc40000010e28 */
[----:B------:R-:W-:Y:S02]  /*8c10*/  LOP3.LUT R41, R38, R27, R35, 0xe8, !PT ;  /* 0x0000001b26297212 */ /* 0x000fe400078ee823 */
[----:B------:R-:W-:Y:S01]  /*8c20*/  LOP3.LUT R21, R37, R21, R44, 0x96, !PT ;  /* 0x0000001525157212 */ /* 0x000fe200078e962c */
[----:B------:R-:W-:Y:S01]  /*8c30*/  IMAD.IADD R37, R33, 0x1, R48 ;  /* 0x0000000121257824 */ /* 0x000fe200078e0230 */
[----:B------:R-:W-:-:S03]  /*8c40*/  SHF.L.W.U32.HI R18, R18, 0xe, R49 ;  /* 0x0000000e12127819 */ /* 0x000fc60000010e31 */
[----:B------:R-:W-:Y:S01]  /*8c50*/  IMAD.IADD R24, R24, 0x1, R37 ;  /* 0x0000000118187824 */ /* 0x000fe200078e0225 */
        /* <DEDUP_REMOVED lines=36> */
[----:B------:R-:W-:Y:S02]  /*8ea0*/  LOP3.LUT R51, R44, R24, R27, 0x90, !PT ;  /* 0x000000182c337212 */ /* 0x000fe400078e901b */
[C---:B------:R-:W-:Y:S02]  /*8eb0*/  SHF.L.W.U32.HI R53, R47.reuse, 0x13, R47 ;  /* 0x000000132f357819 */ /* 0x040fe40000010e2f */
[----:B------:R-:W-:Y:S01]  /*8ec0*/  IADD3 R51, PT, PT, R18, UR11, R51 ;  /* 0x0000000b12337c10 */ /* 0x000fe2000fffe033 */
[----:B------:R-:W1:Y:S01]  /*8ed0*/  LDCU.128 UR8, c[0x3][0x40] ;  /* 0x00c00800ff0877ac */ /* 0x000e620008000c00 */
        /* <DEDUP_REMOVED lines=12> */
[----:B-1----:R-:W-:Y:S02]  /*8fa0*/  IADD3 R51, PT, PT, R24, UR8, R51 ;  /* 0x0000000818337c10 */ /* 0x002fe4000fffe033 */
[C-C-:B------:R-:W-:Y:S02]  /*8fb0*/  SHF.L.W.U32.HI R24, R18.reuse, 0x1e, R18.reuse ;  /* 0x0000001e12187819 */ /* 0x140fe40000010e12 */
[--C-:B------:R-:W-:Y:S01]  /*8fc0*/  SHF.L.W.U32.HI R53, R18, 0x13, R18.reuse ;  /* 0x0000001312357819 */ /* 0x100fe20000010e12 */
[----:B------:R-:W-:Y:S01]  /*8fd0*/  IMAD.IADD R51, R16, 0x1, R51 ;  /* 0x0000000110337824 */ /* 0x000fe200078e0233 */
[--C-:B------:R-:W-:Y:S02]  /*8fe0*/  SHF.L.W.U32.HI R38, R18, 0xa, R18.reuse ;  /* 0x0000000a12267819 */ /* 0x100fe40000010e12 */
[----:B------:R-:W-:Y:S02]  /*8ff0*/  LOP3.LUT R46, R47, R41, R18, 0xe8, !PT ;  /* 0x000000292f2e7212 */ /* 0x000fe400078ee812 */
[----:B------:R-:W-:Y:S01]  /*9000*/  LOP3.LUT R38, R38, R24, R53, 0x96, !PT ;  /* 0x0000001826267212 */ /* 0x000fe200078e9635 */
[----:B------:R-:W-:-:S03]  /*9010*/  IMAD.IADD R24, R42, 0x1, R51 ;  /* 0x000000012a187824 */ /* 0x000fc600078e0233 */
[----:B------:R-:W-:Y:S02]  /*9020*/  IADD3 R46, PT, PT, R51, R38, R46 ;  /* 0x00000026332e7210 */ /* 0x000fe40007ffe02e */
[C-C-:B------:R-:W-:Y:S02]  /*9030*/  LEA.HI R27, R24.reuse, R27, R24.reuse, 0x1a ;  /* 0x0000001b181b7211 */ /* 0x140fe400078fd018 */
        /* <DEDUP_REMOVED lines=18> */
[----:B------:R-:W-:-:S05]  /*9160*/  IADD3 R41, PT, PT, R41, UR10, R42 ;  /* 0x0000000a29297c10 */ /* 0x000fca000fffe02a */
[----:B------:R-:W-:Y:S01]  /*9170*/  IMAD.IADD R48, R28, 0x1, R41 ;  /* 0x000000011c307824 */ /* 0x000fe200078e0229 */
[C-C-:B------:R-:W-:Y:S02]  /*9180*/  SHF.L.W.U32.HI R44, R27.reuse, 0x1e, R27.reuse ;  /* 0x0000001e1b2c7819 */ /* 0x140fe40000010e1b */
[--C-:B------:R-:W-:Y:S01]  /*9190*/  SHF.L.W.U32.HI R51, R27, 0x13, R27.reuse ;  /* 0x000000131b337819 */ /* 0x100fe20000010e1b */
[----:B------:R-:W-:Y:S01]  /*91a0*/  IMAD.IADD R47, R47, 0x1, R48 ;  /* 0x000000012f2f7824 */ /* 0x000fe200078e0230 */
[----:B------:R-:W-:-:S04]  /*91b0*/  SHF.L.W.U32.HI R42, R27, 0xa, R27 ;  /* 0x0000000a1b2a7819 */ /* 0x000fc80000010e1b */
[----:B------:R-:W-:Y:S02]  /*91c0*/  LOP3.LUT R44, R42, R44, R51, 0x96, !PT ;  /* 0x0000002c2a2c7212 */ /* 0x000fe400078e9633 */
[C-C-:B------:R-:W-:Y:S02]  /*91d0*/  LEA.HI R35, R47.reuse, R35, R47.reuse, 0x1a ;  /* 0x000000232f237211 */ /* 0x140fe400078fd02f */
[C-C-:B------:R-:W-:Y:S02]  /*91e0*/  SHF.L.W.U32.HI R42, R47.reuse, 0x15, R47.reuse ;  /* 0x000000152f2a7819 */ /* 0x140fe40000010e2f */
[----:B------:R-:W-:-:S04]  /*91f0*/  SHF.L.W.U32.HI R41, R47, 0x7, R47 ;  /* 0x000000072f297819 */ /* 0x000fc80000010e2f */
[----:B------:R-:W-:Y:S02]  /*9200*/  LOP3.LUT R35, R35, R41, R42, 0x96, !PT ;  /* 0x0000002923237212 */ /* 0x000fe400078e962a */
[----:B------:R-:W-:-:S04]  /*9210*/  LOP3.LUT R42, R47, R24, R38, 0x90, !PT ;  /* 0x000000182f2a7212 */ /* 0x000fc800078e9026 */
[----:B------:R-:W-:Y:S01]  /*9220*/  IADD3 R35, PT, PT, R35, UR11, R42 ;  /* 0x0000000b23237c10 */ /* 0x000fe2000fffe02a */
[----:B------:R-:W1:Y:S04]  /*9230*/  LDCU.128 UR8, c[0x3][0x50] ;  /* 0x00c00a00ff0877ac */ /* 0x000e680008000c00 */
[----:B------:R-:W-:-:S04]  /*9240*/  IMAD.IADD R41, R20, 0x1, R35 ;  /* 0x0000000114297824 */ /* 0x000fc800078e0223 */
[----:B------:R-:W-:-:S05]  /*9250*/  IMAD.IADD R42, R18, 0x1, R41 ;  /* 0x00000001122a7824 */ /* 0x000fca00078e0229 */
[C-C-:B------:R-:W-:Y:S02]  /*9260*/  LEA.HI R24, R42.reuse, R24, R42.reuse, 0x1a ;  /* 0x000000182a187211 */ /* 0x140fe400078fd02a */
[C-C-:B------:R-:W-:Y:S02]  /*9270*/  SHF.L.W.U32.HI R35, R42.reuse, 0x15, R42.reuse ;  /* 0x000000152a237819 */ /* 0x140fe40000010e2a */
[----:B------:R-:W-:-:S04]  /*9280*/  SHF.L.W.U32.HI R50, R42, 0x7, R42 ;  /* 0x000000072a327819 */ /* 0x000fc80000010e2a */
[----:B------:R-:W-:Y:S02]  /*9290*/  LOP3.LUT R24, R24, R50, R35, 0x96, !PT ;  /* 0x0000003218187212 */ /* 0x000fe400078e9623 */
[----:B------:R-:W-:-:S04]  /*92a0*/  LOP3.LUT R35, R42, R38, R47, 0x90, !PT ;  /* 0x000000262a237212 */ /* 0x000fc800078e902f */
[----:B-1----:R-:W-:Y:S02]  /*92b0*/  IADD3 R51, PT, PT, R24, UR8, R35 ;  /* 0x0000000818337c10 */ /* 0x002fe4000fffe023 */
[----:B------:R-:W-:-:S03]  /*92c0*/  LOP3.LUT R35, R46, R18, R27, 0xe8, !PT ;  /* 0x000000122e237212 */ /* 0x000fc600078ee81b */
[----:B------:R-:W-:Y:S01]  /*92d0*/  IMAD.IADD R24, R40, 0x1, R51 ;  /* 0x0000000128187824 */ /* 0x000fe200078e0233 */
[----:B------:R-:W-:-:S03]  /*92e0*/  IADD3 R18, PT, PT, R48, R44, R35 ;  /* 0x0000002c30127210 */ /* 0x000fc60007ffe023 */
[----:B------:R-:W-:-:S05]  /*92f0*/  IMAD.IADD R35, R46, 0x1, R24 ;  /* 0x000000012e237824 */ /* 0x000fca00078e0218 */
[C-C-:B------:R-:W-:Y:S02]  /*9300*/  LEA.HI R38, R35.reuse, R38, R35.reuse, 0x1a ;  /* 0x0000002623267211 */ /* 0x140fe400078fd023 */
[C-C-:B------:R-:W-:Y:S02]  /*9310*/  SHF.L.W.U32.HI R51, R35.reuse, 0x15, R35.reuse ;  /* 0x0000001523337819 */ /* 0x140fe40000010e23 */
[----:B------:R-:W-:-:S04]  /*9320*/  SHF.L.W.U32.HI R44, R35, 0x7, R35 ;  /* 0x00000007232c7819 */ /* 0x000fc80000010e23 */
[----:B------:R-:W-:Y:S02]  /*9330*/  LOP3.LUT R44, R38, R44, R51, 0x96, !PT ;  /* 0x0000002c262c7212 */ /* 0x000fe400078e9633 */
[----:B------:R-:W-:Y:S02]  /*9340*/  IADD3 R38, PT, PT, R39, R37, R0 ;  /* 0x0000002527267210 */ /* 0x000fe40007ffe000 */
[----:B------:R-:W-:Y:S02]  /*9350*/  LOP3.LUT R37, R35, R47, R42, 0x90, !PT ;  /* 0x0000002f23257212 */ /* 0x000fe400078e902a */
[----:B------:R-:W-:Y:S01]  /*9360*/  SHF.L.W.U32.HI R14, R14, 0xe, R15 ;  /* 0x0000000e0e0e7819 */ /* 0x000fe20000010e0f */
[----:B------:R-:W-:Y:S01]  /*9370*/  IMAD.IADD R38, R29, 0x1, R38 ;  /* 0x000000011d267824 */ /* 0x000fe200078e0226 */
[----:B------:R-:W-:Y:S02]  /*9380*/  IADD3 R51, PT, PT, R44, UR9, R37 ;  /* 0x000000092c337c10 */ /* 0x000fe4000fffe025 */
[----:B------:R-:W-:-:S02]  /*9390*/  SHF.L.W.U32.HI R29, R15, 0x19, R15 ;  /* 0x000000190f1d7819 */ /* 0x000fc40000010e0f */
[----:B------:R-:W-:Y:S02]  /*93a0*/  SHF.R.U32.HI R37, RZ, 0x3, R15 ;  /* 0x00000003ff257819 */ /* 0x000fe4000001160f */
[C---:B------:R-:W-:Y:S02]  /*93b0*/  SHF.L.W.U32.HI R39, R38.reuse, 0xf, R38 ;  /* 0x0000000f26277819 */ /* 0x040fe40000010e26 */
[----:B------:R-:W-:Y:S01]  /*93c0*/  LOP3.LUT R29, R37, R29, R14, 0x96, !PT ;  /* 0x0000001d251d7212 */ /* 0x000fe200078e960e */
[C---:B------:R-:W-:Y:S01]  /*93d0*/  IMAD.IADD R14, R38.reuse, 0x1, R51 ;  /* 0x00000001260e7824 */ /* 0x040fe200078e0233 */
[--C-:B------:R-:W-:Y:S02]  /*93e0*/  SHF.L.W.U32.HI R44, R38, 0xd, R38.reuse ;  /* 0x0000000d262c7819 */ /* 0x100fe40000010e26 */
[----:B------:R-:W-:-:S04]  /*93f0*/  SHF.R.U32.HI R37, RZ, 0xa, R38 ;  /* 0x0000000aff257819 */ /* 0x000fc80000011626 */
[----:B------:R-:W-:Y:S01]  /*9400*/  LOP3.LUT R39, R37, R39, R44, 0x96, !PT ;  /* 0x0000002725277212 */ /* 0x000fe200078e962c */
[----:B------:R-:W-:-:S05]  /*9410*/  IMAD.IADD R44, R27, 0x1, R14 ;  /* 0x000000011b2c7824 */ /* 0x000fca00078e020e */
[C-C-:B------:R-:W-:Y:S02]  /*9420*/  LEA.HI R47, R44.reuse, R47, R44.reuse, 0x1a ;  /* 0x0000002f2c2f7211 */ /* 0x140fe400078fd02c */
[C-C-:B------:R-:W-:Y:S02]  /*9430*/  SHF.L.W.U32.HI R48, R44.reuse, 0x15, R44.reuse ;  /* 0x000000152c307819 */ /* 0x140fe40000010e2c */
[C---:B------:R-:W-:Y:S02]  /*9440*/  SHF.L.W.U32.HI R37, R44.reuse, 0x7, R44 ;  /* 0x000000072c257819 */ /* 0x040fe40000010e2c */
[----:B------:R-:W-:Y:S02]  /*9450*/  LOP3.LUT R50, R44, R42, R35, 0x90, !PT ;  /* 0x0000002a2c327212 */ /* 0x000fe400078e9023 */
[----:B------:R-:W-:Y:S02]  /*9460*/  LOP3.LUT R37, R47, R37, R48, 0x96, !PT ;  /* 0x000000252f257212 */ /* 0x000fe400078e9630 */
[----:B------:R-:W-:-:S02]  /*9470*/  IADD3 R48, PT, PT, R49, R29, R12 ;  /* 0x0000001d31307210 */ /* 0x000fc40007ffe00c */
[----:B------:R-:W-:Y:S02]  /*9480*/  IADD3 R50, PT, PT, R37, UR10, R50 ;  /* 0x0000000a25327c10 */ /* 0x000fe4000fffe032 */
[C---:B------:R-:W-:Y:S01]  /*9490*/  SHF.L.W.U32.HI R29, R18.reuse, 0x1e, R18 ;  /* 0x0000001e121d7819 */ /* 0x040fe20000010e12 */
[----:B------:R-:W-:Y:S01]  /*94a0*/  IMAD.IADD R21, R21, 0x1, R48 ;  /* 0x0000000115157824 */ /* 0x000fe200078e0230 */
        /* <DEDUP_REMOVED lines=12> */
[----:B------:R-:W-:Y:S01]  /*9570*/  LOP3.LUT R47, R37, R35, R44, 0x90, !PT ;  /* 0x00000023252f7212 */ /* 0x000fe200078e902c */
[----:B------:R-:W-:Y:S01]  /*9580*/  IMAD.IADD R15, R39, 0x1, R10 ;  /* 0x00000001270f7824 */ /* 0x000fe200078e020a */
[----:B------:R-:W-:-:S02]  /*9590*/  SHF.L.W.U32.HI R39, R21, 0xf, R21 ;  /* 0x0000000f15277819 */ /* 0x000fc40000010e15 */
[--C-:B------:R-:W-:Y:S02]  /*95a0*/  SHF.L.W.U32.HI R10, R21, 0xd, R21.reuse ;  /* 0x0000000d150a7819 */ /* 0x100fe40000010e15 */
[----:B------:R-:W-:Y:S02]  /*95b0*/  SHF.R.U32.HI R42, RZ, 0xa, R21 ;  /* 0x0000000aff2a7819 */ /* 0x000fe40000011615 */
[----:B------:R-:W-:Y:S01]  /*95c0*/  IADD3 R46, PT, PT, R46, UR11, R47 ;  /* 0x0000000b2e2e7c10 */ /* 0x000fe2000fffe02f */
[----:B------:R-:W1:Y:S01]  /*95d0*/  LDCU.128 UR8, c[0x3][0x60] ;  /* 0x00c00c00ff0877ac */ /* 0x000e620008000c00 */
[----:B------:R-:W-:-:S03]  /*95e0*/  LOP3.LUT R39, R42, R39, R10, 0x96, !PT ;  /* 0x000000272a277212 */ /* 0x000fc600078e960a */
[----:B------:R-:W-:Y:S01]  /*95f0*/  IMAD.IADD R10, R15, 0x1, R46 ;  /* 0x000000010f0a7824 */ /* 0x000fe200078e022e */
[C-C-:B------:R-:W-:Y:S02]  /*9600*/  SHF.L.W.U32.HI R47, R41.reuse, 0x1e, R41.reuse ;  /* 0x0000001e292f7819 */ /* 0x140fe40000010e29 */
[C-C-:B------:R-:W-:Y:S01]  /*9610*/  SHF.L.W.U32.HI R46, R41.reuse, 0x13, R41.reuse ;  /* 0x00000013292e7819 */ /* 0x140fe20000010e29 */
[C---:B------:R-:W-:Y:S01]  /*9620*/  IMAD.IADD R42, R41.reuse, 0x1, R10 ;  /* 0x00000001292a7824 */ /* 0x040fe200078e020a */
[----:B------:R-:W-:-:S04]  /*9630*/  SHF.L.W.U32.HI R48, R41, 0xa, R41 ;  /* 0x0000000a29307819 */ /* 0x000fc80000010e29 */
[----:B------:R-:W-:Y:S02]  /*9640*/  LOP3.LUT R47, R48, R47, R46, 0x96, !PT ;  /* 0x0000002f302f7212 */ /* 0x000fe400078e962e */
[C-C-:B------:R-:W-:Y:S02]  /*9650*/  LEA.HI R35, R42.reuse, R35, R42.reuse, 0x1a ;  /* 0x000000232a237211 */ /* 0x140fe400078fd02a */
[C-C-:B------:R-:W-:Y:S02]  /*9660*/  SHF.L.W.U32.HI R46, R42.reuse, 0x15, R42.reuse ;  /* 0x000000152a2e7819 */ /* 0x140fe40000010e2a */
[----:B------:R-:W-:Y:S02]  /*9670*/  SHF.L.W.U32.HI R48, R42, 0x7, R42 ;  /* 0x000000072a307819 */ /* 0x000fe40000010e2a */
[----:B------:R-:W-:Y:S02]  /*9680*/  IADD3 R32, PT, PT, R31, R32, R17 ;  /* 0x000000201f207210 */ /* 0x000fe40007ffe011 */
[----:B------:R-:W-:-:S02]  /*9690*/  LOP3.LUT R35, R35, R48, R46, 0x96, !PT ;  /* 0x0000003023237212 */ /* 0x000fc400078e962e */
[----:B------:R-:W-:Y:S02]  /*96a0*/  LOP3.LUT R46, R42, R44, R37, 0x90, !PT ;  /* 0x0000002c2a2e7212 */ /* 0x000fe400078e9025 */
[----:B------:R-:W-:Y:S01]  /*96b0*/  LOP3.LUT R31, R18, R27, R41, 0xe8, !PT ;  /* 0x0000001b121f7212 */ /* 0x000fe200078ee829 */
[----:B------:R-:W-:Y:S01]  /*96c0*/  IMAD.IADD R27, R39, 0x1, R32 ;  /* 0x00000001271b7824 */ /* 0x000fe200078e0220 */
[----:B-1----:R-:W-:Y:S02]  /*96d0*/  IADD3 R48, PT, PT, R35, UR8, R46 ;  /* 0x0000000823307c10 */ /* 0x002fe4000fffe02e */
[----:B------:R-:W-:Y:S02]  /*96e0*/  IADD3 R32, PT, PT, R24, R47, R31 ;  /* 0x0000002f18207210 */ /* 0x000fe40007ffe01f */
[----:B------:R-:W-:Y:S02]  /*96f0*/  SHF.L.W.U32.HI R35, R26, 0xe, R13 ;  /* 0x0000000e1a237819 */ /* 0x000fe40000010e0d */
[----:B------:R-:W-:-:S02]  /*9700*/  SHF.L.W.U32.HI R31, R15, 0xf, R15 ;  /* 0x0000000f0f1f7819 */ /* 0x000fc40000010e0f */
[--C-:B------:R-:W-:Y:S02]  /*9710*/  SHF.L.W.U32.HI R24, R15, 0xd, R15.reuse ;  /* 0x0000000d0f187819 */ /* 0x100fe40000010e0f */
[----:B------:R-:W-:Y:S02]  /*9720*/  SHF.R.U32.HI R26, RZ, 0xa, R15 ;  /* 0x0000000aff1a7819 */ /* 0x000fe4000001160f */
[--C-:B------:R-:W-:Y:S02]  /*9730*/  SHF.L.W.U32.HI R46, R13, 0x19, R13.reuse ;  /* 0x000000190d2e7819 */ /* 0x100fe40000010e0d */
[----:B------:R-:W-:Y:S02]  /*9740*/  SHF.R.U32.HI R39, RZ, 0x3, R13 ;  /* 0x00000003ff277819 */ /* 0x000fe4000001160d */
[----:B------:R-:W-:Y:S01]  /*9750*/  LOP3.LUT R31, R26, R31, R24, 0x96, !PT ;  /* 0x0000001f1a1f7212 */ /* 0x000fe200078e9618 */
[----:B------:R-:W-:Y:S01]  /*9760*/  IMAD.IADD R24, R27, 0x1, R48 ;  /* 0x000000011b187824 */ /* 0x000fe200078e0230 */
[----:B------:R-:W-:-:S02]  /*9770*/  LOP3.LUT R46, R39, R46, R35, 0x96, !PT ;  /* 0x0000002e272e7212 */ /* 0x000fc400078e9623 */
[C---:B------:R-:W-:Y:S01]  /*9780*/  SHF.L.W.U32.HI R26, R32.reuse, 0x1e, R32 ;  /* 0x0000001e201a7819 */ /* 0x040fe20000010e20 */
[C---:B------:R-:W-:Y:S01]  /*9790*/  IMAD.IADD R35, R32.reuse, 0x1, R24 ;  /* 0x0000000120237824 */ /* 0x040fe200078e0218 */
[C-C-:B------:R-:W-:Y:S02]  /*97a0*/  SHF.L.W.U32.HI R39, R32.reuse, 0x13, R32.reuse ;  /* 0x0000001320277819 */ /* 0x140fe40000010e20 */
[----:B------:R-:W-:Y:S02]  /*97b0*/  SHF.L.W.U32.HI R47, R32, 0xa, R32 ;  /* 0x0000000a202f7819 */ /* 0x000fe40000010e20 */
[----:B------:R-:W-:Y:S02]  /*97c0*/  IADD3 R34, PT, PT, R34, R45, R28 ;  /* 0x0000002d22227210 */ /* 0x000fe40007ffe01c */
[----:B------:R-:W-:Y:S02]  /*97d0*/  LOP3.LUT R39, R47, R26, R39, 0x96, !PT ;  /* 0x0000001a2f277212 */ /* 0x000fe400078e9627 */
[----:B------:R-:W-:-:S02]  /*97e0*/  LEA.HI R44, R35, R44, R35, 0x1a ;  /* 0x0000002c232c7211 */ /* 0x000fc400078fd023 */
[C-C-:B------:R-:W-:Y:S02]  /*97f0*/  SHF.L.W.U32.HI R45, R35.reuse, 0x15, R35.reuse ;  /* 0x00000015232d7819 */ /* 0x140fe40000010e23 */
[----:B------:R-:W-:Y:S02]  /*9800*/  SHF.L.W.U32.HI R26, R35, 0x7, R35 ;  /* 0x00000007231a7819 */ /* 0x000fe40000010e23 */
[----:B------:R-:W-:Y:S02]  /*9810*/  LOP3.LUT R18, R41, R18, R32, 0xe8, !PT ;  /* 0x0000001229127212 */ /* 0x000fe400078ee820 */
[----:B------:R-:W-:Y:S02]  /*9820*/  LOP3.LUT R44, R44, R26, R45, 0x96, !PT ;  /* 0x0000001a2c2c7212 */ /* 0x000fe400078e962d */
[----:B------:R-:W-:Y:S02]  /*9830*/  LOP3.LUT R49, R35, R37, R42, 0x90, !PT ;  /* 0x0000002523317212 */ /* 0x000fe400078e902a */
[----:B------:R-:W-:-:S02]  /*9840*/  IADD3 R39, PT, PT, R14, R39, R18 ;  /* 0x000000270e277210 */ /* 0x000fc40007ffe012 */
[----:B------:R-:W-:Y:S01]  /*9850*/  SHF.L.W.U32.HI R47, R30, 0xe, R33 ;  /* 0x0000000e1e2f7819 */ /* 0x000fe20000010e21 */
[----:B------:R-:W-:Y:S01]  /*9860*/  IMAD.IADD R31, R31, 0x1, R34 ;  /* 0x000000011f1f7824 */ /* 0x000fe200078e0222 */
[C-C-:B------:R-:W-:Y:S02]  /*9870*/  SHF.L.W.U32.HI R30, R27.reuse, 0xf, R27.reuse ;  /* 0x0000000f1b1e7819 */ /* 0x140fe40000010e1b */
[--C-:B------:R-:W-:Y:S02]  /*9880*/  SHF.L.W.U32.HI R45, R27, 0xd, R27.reuse ;  /* 0x0000000d1b2d7819 */ /* 0x100fe40000010e1b */
[----:B------:R-:W-:Y:S02]  /*9890*/  SHF.R.U32.HI R18, RZ, 0xa, R27 ;  /* 0x0000000aff127819 */ /* 0x000fe4000001161b */
[----:B------:R-:W-:Y:S02]  /*98a0*/  IADD3 R44, PT, PT, R44, UR9, R49 ;  /* 0x000000092c2c7c10 */ /* 0x000fe4000fffe031 */
[----:B------:R-:W-:-:S02]  /*98b0*/  SHF.L.W.U32.HI R14, R33, 0x19, R33 ;  /* 0x00000019210e7819 */ /* 0x000fc40000010e21 */
[----:B------:R-:W-:Y:S02]  /*98c0*/  SHF.R.U32.HI R26, RZ, 0x3, R33 ;  /* 0x00000003ff1a7819 */ /* 0x000fe40000011621 */
[----:B------:R-:W-:Y:S01]  /*98d0*/  LOP3.LUT R30, R18, R30, R45, 0x96, !PT ;  /* 0x0000001e121e7212 */ /* 0x000fe200078e962d */
[----:B------:R-:W-:Y:S01]  /*98e0*/  IMAD.IADD R18, R31, 0x1, R44 ;  /* 0x000000011f127824 */ /* 0x000fe200078e022c */
[----:B------:R-:W-:Y:S02]  /*98f0*/  LOP3.LUT R14, R26, R14, R47, 0x96, !PT ;  /* 0x0000000e1a0e7212 */ /* 0x000fe400078e962f */
[C-C-:B------:R-:W-:Y:S01]  /*9900*/  SHF.L.W.U32.HI R34, R39.reuse, 0x1e, R39.reuse ;  /* 0x0000001e27227819 */ /* 0x140fe20000010e27 */
[C---:B------:R-:W-:Y:S01]  /*9910*/  IMAD.IADD R26, R39.reuse, 0x1, R18 ;  /* 0x00000001271a7824 */ /* 0x040fe200078e0212 */
[C-C-:B------:R-:W-:Y:S02]  /*9920*/  SHF.L.W.U32.HI R45, R39.reuse, 0x13, R39.reuse ;  /* 0x00000013272d7819 */ /* 0x140fe40000010e27 */
[----:B------:R-:W-:-:S02]  /*9930*/  SHF.L.W.U32.HI R44, R39, 0xa, R39 ;  /* 0x0000000a272c7819 */ /* 0x000fc40000010e27 */
[--C-:B------:R-:W-:Y:S02]  /*9940*/  LEA.HI R37, R26, R37, R26.reuse, 0x1a ;  /* 0x000000251a257211 */ /* 0x100fe400078fd01a */
[----:B------:R-:W-:Y:S02]  /*9950*/  LOP3.LUT R34, R44, R34, R45, 0x96, !PT ;  /* 0x000000222c227212 */ /* 0x000fe400078e962d */
[C-C-:B------:R-:W-:Y:S02]  /*9960*/  SHF.L.W.U32.HI R44, R26.reuse, 0x15, R26.reuse ;  /* 0x000000151a2c7819 */ /* 0x140fe40000010e1a */
[----:B------:R-:W-:Y:S02]  /*9970*/  SHF.L.W.U32.HI R45, R26, 0x7, R26 ;  /* 0x000000071a2d7819 */ /* 0x000fe40000010e1a */
[----:B------:R-:W-:Y:S02]  /*9980*/  LOP3.LUT R41, R32, R41, R39, 0xe8, !PT ;  /* 0x0000002920297212 */ /* 0x000fe400078ee827 */
[----:B------:R-:W-:-:S02]  /*9990*/  LOP3.LUT R37, R37, R45, R44, 0x96, !PT ;  /* 0x0000002d25257212 */ /* 0x000fc400078e962c */
[----:B------:R-:W-:Y:S02]  /*99a0*/  IADD3 R43, PT, PT, R43, R46, R20 ;  /* 0x0000002e2b2b7210 */ /* 0x000fe40007ffe014 */
[----:B------:R-:W-:Y:S02]  /*99b0*/  LOP3.LUT R44, R26, R42, R35, 0x90, !PT ;  /* 0x0000002a1a2c7212 */ /* 0x000fe400078e9023 */
[----:B------:R-:W-:Y:S02]  /*99c0*/  IADD3 R34, PT, PT, R29, R34, R41 ;  /* 0x000000221d227210 */ /* 0x000fe40007ffe029 */
[----:B------:R-:W-:Y:S01]  /*99d0*/  IADD3 R13, PT, PT, R13, R14, R40 ;  /* 0x0000000e0d0d7210 */ /* 0x000fe20007ffe028 */
[----:B------:R-:W-:Y:S01]  /*99e0*/  IMAD.IADD R14, R30, 0x1, R43 ;  /* 0x000000011e0e7824 */ /* 0x000fe200078e022b */
[----:B------:R-:W-:-:S05]  /*99f0*/  IADD3 R29, PT, PT, R37, UR10, R44 ;  /* 0x0000000a251d7c10 */ /* 0x000fca000fffe02c */
[----:B------:R-:W-:Y:S01]  /*9a00*/  IMAD.IADD R29, R14, 0x1, R29 ;  /* 0x000000010e1d7824 */ /* 0x000fe200078e021d */
[C-C-:B------:R-:W-:Y:S02]  /*9a10*/  SHF.L.W.U32.HI R30, R31.reuse, 0xf, R31.reuse ;  /* 0x0000000f1f1e7819 */ /* 0x140fe40000010e1f */
[----:B------:R-:W-:Y:S01]  /*9a20*/  SHF.L.W.U32.HI R41, R31, 0xd, R31 ;  /* 0x0000000d1f297819 */ /* 0x000fe20000010e1f */
[C---:B------:R-:W-:Y:S01]  /*9a30*/  IMAD.IADD R37, R34.reuse, 0x1, R29 ;  /* 0x0000000122257824 */ /* 0x040fe200078e021d */
[----:B------:R-:W-:Y:S02]  /*9a40*/  SHF.R.U32.HI R43, RZ, 0xa, R31 ;  /* 0x0000000aff2b7819 */ /* 0x000fe4000001161f */
[C-C-:B------:R-:W-:Y:S02]  /*9a50*/  SHF.L.W.U32.HI R44, R34.reuse, 0x1e, R34.reuse ;  /* 0x0000001e222c7819 */ /* 0x140fe40000010e22 */
[C-C-:B------:R-:W-:Y:S02]  /*9a60*/  SHF.L.W.U32.HI R45, R34.reuse, 0x13, R34.reuse ;  /* 0x00000013222d7819 */ /* 0x140fe40000010e22 */
[----:B------:R-:W-:-:S02]  /*9a70*/  SHF.L.W.U32.HI R46, R34, 0xa, R34 ;  /* 0x0000000a222e7819 */ /* 0x000fc40000010e22 */
        /* <DEDUP_REMOVED lines=8> */
[----:B------:R-:W-:Y:S02]  /*9b00*/  LOP3.LUT R44, R43, R46, R44, 0x96, !PT ;  /* 0x0000002e2b2c7212 */ /* 0x000fe400078e962c */
[----:B------:R-:W-:Y:S02]  /*9b10*/  LOP3.LUT R43, R39, R32, R34, 0xe8, !PT ;  /* 0x00000020272b7212 */ /* 0x000fe400078ee822 */
[----:B------:R-:W-:Y:S02]  /*9b20*/  LOP3.LUT R47, R37, R35, R26, 0x90, !PT ;  /* 0x00000023252f7212 */ /* 0x000fe400078e901a */
[----:B------:R-:W-:-:S02]  /*9b30*/  LOP3.LUT R32, R41, R25, R42, 0x96, !PT ;  /* 0x0000001929207212 */ /* 0x000fc400078e962a */
[----:B------:R-:W-:Y:S01]  /*9b40*/  IADD3 R25, PT, PT, R10, R45, R43 ;  /* 0x0000002d0a197210 */ /* 0x000fe20007ffe02b */
[----:B------:R-:W-:Y:S01]  /*9b50*/  IMAD.IADD R13, R30, 0x1, R13 ;  /* 0x000000011e0d7824 */ /* 0x000fe200078e020d */
[----:B------:R-:W-:Y:S01]  /*9b60*/  IADD3 R10, PT, PT, R44, UR11, R47 ;  /* 0x0000000b2c0a7c10 */ /* 0x000fe2000fffe02f */
[----:B------:R-:W1:Y:S04]  /*9b70*/  LDCU.128 UR8, c[0x3][0x70] ;  /* 0x00c00e00ff0877ac */ /* 0x000e680008000c00 */
[----:B------:R-:W-:Y:S01]  /*9b80*/  IMAD.IADD R10, R13, 0x1, R10 ;  /* 0x000000010d0a7824 */ /* 0x000fe200078e020a */
[C-C-:B------:R-:W-:Y:S02]  /*9b90*/  SHF.L.W.U32.HI R41, R14.reuse, 0xf, R14.reuse ;  /* 0x0000000f0e297819 */ /* 0x140fe40000010e0e */
[----:B------:R-:W-:Y:S01]  /*9ba0*/  SHF.L.W.U32.HI R42, R14, 0xd, R14 ;  /* 0x0000000d0e2a7819 */ /* 0x000fe20000010e0e */
[----:B------:R-:W-:Y:S01]  /*9bb0*/  IMAD.IADD R30, R25, 0x1, R10 ;  /* 0x00000001191e7824 */ /* 0x000fe200078e020a */
[----:B------:R-:W-:-:S02]  /*9bc0*/  SHF.R.U32.HI R43, RZ, 0xa, R14 ;  /* 0x0000000aff2b7819 */ /* 0x000fc4000001160e */
[C-C-:B------:R-:W-:Y:S02]  /*9bd0*/  SHF.L.W.U32.HI R44, R25.reuse, 0x1e, R25.reuse ;  /* 0x0000001e192c7819 */ /* 0x140fe40000010e19 */
[C-C-:B------:R-:W-:Y:S02]  /*9be0*/  SHF.L.W.U32.HI R45, R25.reuse, 0x13, R25.reuse ;  /* 0x00000013192d7819 */ /* 0x140fe40000010e19 */
[----:B------:R-:W-:Y:S02]  /*9bf0*/  SHF.L.W.U32.HI R46, R25, 0xa, R25 ;  /* 0x0000000a192e7819 */ /* 0x000fe40000010e19 */
[----:B------:R-:W-:Y:S02]  /*9c00*/  IADD3 R32, PT, PT, R33, R32, R38 ;  /* 0x0000002021207210 */ /* 0x000fe40007ffe026 */
[----:B------:R-:W-:Y:S02]  /*9c10*/  LOP3.LUT R33, R43, R41, R42, 0x96, !PT ;  /* 0x000000292b217212 */ /* 0x000fe400078e962a */
[----:B------:R-:W-:-:S02]  /*9c20*/  LOP3.LUT R45, R46, R44, R45, 0x96, !PT ;  /* 0x0000002c2e2d7212 */ /* 0x000fc400078e962d */
[C-C-:B------:R-:W-:Y:S02]  /*9c30*/  LEA.HI R41, R30.reuse, R35, R30.reuse, 0x1a ;  /* 0x000000231e297211 */ /* 0x140fe400078fd01e */
[C-C-:B------:R-:W-:Y:S02]  /*9c40*/  SHF.L.W.U32.HI R44, R30.reuse, 0x15, R30.reuse ;  /* 0x000000151e2c7819 */ /* 0x140fe40000010e1e */
[----:B------:R-:W-:Y:S02]  /*9c50*/  SHF.L.W.U32.HI R43, R30, 0x7, R30 ;  /* 0x000000071e2b7819 */ /* 0x000fe40000010e1e */
[--C-:B------:R-:W-:Y:S02]  /*9c60*/  SHF.L.W.U32.HI R42, R19, 0xe, R0.reuse ;  /* 0x0000000e132a7819 */ /* 0x100fe40000010e00 */
[--C-:B------:R-:W-:Y:S02]  /*9c70*/  SHF.L.W.U32.HI R19, R0, 0x19, R0.reuse ;  /* 0x0000001900137819 */ /* 0x100fe40000010e00 */
[----:B------:R-:W-:-:S02]  /*9c80*/  SHF.R.U32.HI R35, RZ, 0x3, R0 ;  /* 0x00000003ff237819 */ /* 0x000fc40000011600 */
[----:B------:R-:W-:Y:S02]  /*9c90*/  LOP3.LUT R41, R41, R43, R44, 0x96, !PT ;  /* 0x0000002b29297212 */ /* 0x000fe400078e962c */
[----:B------:R-:W-:Y:S02]  /*9ca0*/  LOP3.LUT R39, R34, R39, R25, 0xe8, !PT ;  /* 0x0000002722277212 */ /* 0x000fe400078ee819 */
[----:B------:R-:W-:Y:S02]  /*9cb0*/  LOP3.LUT R44, R30, R26, R37, 0x90, !PT ;  /* 0x0000001a1e2c7212 */ /* 0x000fe400078e9025 */
[----:B------:R-:W-:Y:S01]  /*9cc0*/  LOP3.LUT R35, R35, R19, R42, 0x96, !PT ;  /* 0x0000001323237212 */ /* 0x000fe200078e962a */
[----:B------:R-:W-:Y:S01]  /*9cd0*/  IMAD.IADD R19, R33, 0x1, R32 ;  /* 0x0000000121137824 */ /* 0x000fe200078e0220 */
[----:B------:R-:W-:Y:S02]  /*9ce0*/  IADD3 R32, PT, PT, R24, R45, R39 ;  /* 0x0000002d18207210 */ /* 0x000fe40007ffe027 */
[----:B-1----:R-:W-:-:S05]  /*9cf0*/  IADD3 R24, PT, PT, R41, UR8, R44 ;  /* 0x0000000829187c10 */ /* 0x002fca000fffe02c */
[----:B------:R-:W-:Y:S01]  /*9d00*/  IMAD.IADD R24, R19, 0x1, R24 ;  /* 0x0000000113187824 */ /* 0x000fe200078e0218 */
[C-C-:B------:R-:W-:Y:S02]  /*9d10*/  SHF.L.W.U32.HI R39, R13.reuse, 0xf, R13.reuse ;  /* 0x0000000f0d277819 */ /* 0x140fe40000010e0d */
[--C-:B------:R-:W-:Y:S01]  /*9d20*/  SHF.L.W.U32.HI R42, R13, 0xd, R13.reuse ;  /* 0x0000000d0d2a7819 */ /* 0x100fe20000010e0d */
        /* <DEDUP_REMOVED lines=10> */
[----:B------:R-:W-:-:S02]  /*9dd0*/  IADD3 R36, PT, PT, R36, R35, R21 ;  /* 0x0000002324247210 */ /* 0x000fc40007ffe015 */
[--C-:B------:R-:W-:Y:S02]  /*9de0*/  SHF.L.W.U32.HI R26, R11, 0xe, R12.reuse ;  /* 0x0000000e0b1a7819 */ /* 0x100fe40000010e0c */
[--C-:B------:R-:W-:Y:S02]  /*9df0*/  SHF.L.W.U32.HI R11, R12, 0x19, R12.reuse ;  /* 0x000000190c0b7819 */ /* 0x100fe40000010e0c */
[----:B------:R-:W-:Y:S02]  /*9e00*/  SHF.R.U32.HI R35, RZ, 0x3, R12 ;  /* 0x00000003ff237819 */ /* 0x000fe4000001160c */
[----:B------:R-:W-:Y:S02]  /*9e10*/  LOP3.LUT R41, R41, R44, R42, 0x96, !PT ;  /* 0x0000002c29297212 */ /* 0x000fe400078e962a */
[----:B------:R-:W-:Y:S02]  /*9e20*/  LOP3.LUT R34, R25, R34, R32, 0xe8, !PT ;  /* 0x0000002219227212 */ /* 0x000fe400078ee820 */
[----:B------:R-:W-:-:S02]  /*9e30*/  LOP3.LUT R42, R33, R37, R30, 0x90, !PT ;  /* 0x00000025212a7212 */ /* 0x000fc400078e901e */
[----:B------:R-:W-:Y:S02]  /*9e40*/  LOP3.LUT R26, R35, R11, R26, 0x96, !PT ;  /* 0x0000000b231a7212 */ /* 0x000fe400078e961a */
[----:B------:R-:W-:Y:S01]  /*9e50*/  IADD3 R35, PT, PT, R18, R43, R34 ;  /* 0x0000002b12237210 */ /* 0x000fe20007ffe022 */
[----:B------:R-:W-:Y:S01]  /*9e60*/  IMAD.IADD R11, R39, 0x1, R36 ;  /* 0x00000001270b7824 */ /* 0x000fe200078e0224 */
[----:B------:R-:W-:-:S05]  /*9e70*/  IADD3 R18, PT, PT, R41, UR9, R42 ;  /* 0x0000000929127c10 */ /* 0x000fca000fffe02a */
        /* <DEDUP_REMOVED lines=14> */
[C-C-:B------:R-:W-:Y:S02]  /*9f60*/  SHF.L.W.U32.HI R26, R16.reuse, 0x19, R16.reuse ;  /* 0x00000019101a7819 */ /* 0x140fe40000010e10 */
[--C-:B------:R-:W-:Y:S02]  /*9f70*/  SHF.L.W.U32.HI R37, R16, 0xe, R16.reuse ;  /* 0x0000000e10257819 */ /* 0x100fe40000010e10 */
[----:B------:R-:W-:Y:S02]  /*9f80*/  SHF.R.U32.HI R36, RZ, 0x3, R16 ;  /* 0x00000003ff247819 */ /* 0x000fe40000011610 */
[----:B------:R-:W-:Y:S02]  /*9f90*/  LOP3.LUT R44, R41, R43, R44, 0x96, !PT ;  /* 0x0000002b292c7212 */ /* 0x000fe400078e962c */
[----:B------:R-:W-:Y:S02]  /*9fa0*/  LOP3.LUT R45, R34, R30, R33, 0x90, !PT ;  /* 0x0000001e222d7212 */ /* 0x000fe400078e9021 */
[----:B------:R-:W-:-:S02]  /*9fb0*/  LOP3.LUT R41, R36, R26, R37, 0x96, !PT ;  /* 0x0000001a24297212 */ /* 0x000fc400078e9625 */
[----:B------:R-:W-:Y:S01]  /*9fc0*/  LOP3.LUT R43, R32, R25, R35, 0xe8, !PT ;  /* 0x00000019202b7212 */ /* 0x000fe200078ee823 */
[----:B------:R-:W-:Y:S01]  /*9fd0*/  IMAD.IADD R25, R39, 0x1, R0 ;  /* 0x0000000127197824 */ /* 0x000fe200078e0200 */
[----:B------:R-:W-:Y:S02]  /*9fe0*/  IADD3 R26, PT, PT, R44, UR10, R45 ;  /* 0x0000000a2c1a7c10 */ /* 0x000fe4000fffe02d */
[----:B------:R-:W-:-:S03]  /*9ff0*/  IADD3 R36, PT, PT, R29, R42, R43 ;  /* 0x0000002a1d247210 */ /* 0x000fc60007ffe02b */
        /* <DEDUP_REMOVED lines=8> */
[----:B------:R-:W-:Y:S02]  /*a080*/  IADD3 R0, PT, PT, R12, R41, R27 ;  /* 0x000000290c007210 */ /* 0x000fe40007ffe01b */
[----:B------:R-:W-:Y:S02]  /*a090*/  LOP3.LUT R29, R39, R29, R42, 0x96, !PT ;  /* 0x0000001d271d7212 */ /* 0x000fe400078e962a */
[----:B------:R-:W-:Y:S02]  /*a0a0*/  LOP3.LUT R43, R45, R43, R44, 0x96, !PT ;  /* 0x0000002b2d2b7212 */ /* 0x000fe400078e962c */
[C-C-:B------:R-:W-:Y:S02]  /*a0b0*/  LEA.HI R41, R37.reuse, R30, R37.reuse, 0x1a ;  /* 0x0000001e25297211 */ /* 0x140fe400078fd025 */
[C-C-:B------:R-:W-:Y:S02]  /*a0c0*/  SHF.L.W.U32.HI R42, R37.reuse, 0x15, R37.reuse ;  /* 0x00000015252a7819 */ /* 0x140fe40000010e25 */
[----:B------:R-:W-:-:S04]  /*a0d0*/  SHF.L.W.U32.HI R44, R37, 0x7, R37 ;  /* 0x00000007252c7819 */ /* 0x000fc80000010e25 */
[----:B------:R-:W-:Y:S02]  /*a0e0*/  LOP3.LUT R41, R41, R44, R42, 0x96, !PT ;  /* 0x0000002c29297212 */ /* 0x000fe400078e962a */
[----:B------:R-:W-:Y:S01]  /*a0f0*/  LOP3.LUT R42, R37, R33, R34, 0x90, !PT ;  /* 0x00000021252a7212 */ /* 0x000fe200078e9022 */
[----:B------:R-:W-:Y:S01]  /*a100*/  IMAD.IADD R0, R29, 0x1, R0 ;  /* 0x000000011d007824 */ /* 0x000fe200078e0200 */
[C-C-:B------:R-:W-:Y:S02]  /*a110*/  SHF.L.W.U32.HI R12, R17.reuse, 0x19, R17.reuse ;  /* 0x00000019110c7819 */ /* 0x140fe40000010e11 */
[--C-:B------:R-:W-:Y:S02]  /*a120*/  SHF.L.W.U32.HI R39, R17, 0xe, R17.reuse ;  /* 0x0000000e11277819 */ /* 0x100fe40000010e11 */
[----:B------:R-:W-:Y:S02]  /*a130*/  SHF.R.U32.HI R30, RZ, 0x3, R17 ;  /* 0x00000003ff1e7819 */ /* 0x000fe40000011611 */
[----:B------:R-:W-:-:S02]  /*a140*/  LOP3.LUT R32, R35, R32, R36, 0xe8, !PT ;  /* 0x0000002023207212 */ /* 0x000fc400078ee824 */
[----:B------:R-:W-:Y:S01]  /*a150*/  IADD3 R29, PT, PT, R41, UR11, R42 ;  /* 0x0000000b291d7c10 */ /* 0x000fe2000fffe02a */
[----:B------:R-:W1:Y:S01]  /*a160*/  LDCU.128 UR8, c[0x3][0x80] ;  /* 0x00c01000ff0877ac */ /* 0x000e620008000c00 */
[----:B------:R-:W-:Y:S02]  /*a170*/  LOP3.LUT R12, R30, R12, R39, 0x96, !PT ;  /* 0x0000000c1e0c7212 */ /* 0x000fe400078e9627 */
[----:B------:R-:W-:Y:S01]  /*a180*/  IADD3 R39, PT, PT, R10, R43, R32 ;  /* 0x0000002b0a277210 */ /* 0x000fe20007ffe020 */
        /* <DEDUP_REMOVED lines=8> */
[----:B------:R-:W-:Y:S02]  /*a210*/  LOP3.LUT R41, R42, R30, R41, 0x96, !PT ;  /* 0x0000001e2a297212 */ /* 0x000fe400078e9629 */
[----:B------:R-:W-:Y:S02]  /*a220*/  LOP3.LUT R43, R45, R43, R44, 0x96, !PT ;  /* 0x0000002b2d2b7212 */ /* 0x000fe400078e962c */
[----:B------:R-:W-:-:S02]  /*a230*/  LEA.HI R30, R32, R33, R32, 0x1a ;  /* 0x00000021201e7211 */ /* 0x000fc400078fd020 */
[C-C-:B------:R-:W-:Y:S02]  /*a240*/  SHF.L.W.U32.HI R45, R32.reuse, 0x15, R32.reuse ;  /* 0x00000015202d7819 */ /* 0x140fe40000010e20 */
[----:B------:R-:W-:Y:S02]  /*a250*/  SHF.L.W.U32.HI R42, R32, 0x7, R32 ;  /* 0x00000007202a7819 */ /* 0x000fe40000010e20 */
[----:B------:R-:W-:Y:S02]  /*a260*/  IADD3 R10, PT, PT, R16, R12, R31 ;  /* 0x0000000c100a7210 */ /* 0x000fe40007ffe01f */
[----:B------:R-:W-:Y:S02]  /*a270*/  LOP3.LUT R30, R30, R42, R45, 0x96, !PT ;  /* 0x0000002a1e1e7212 */ /* 0x000fe400078e962d */
[----:B------:R-:W-:Y:S01]  /*a280*/  LOP3.LUT R45, R32, R34, R37, 0x90, !PT ;  /* 0x00000022202d7212 */ /* 0x000fe200078e9025 */
[----:B------:R-:W-:Y:S01]  /*a290*/  IMAD.IADD R10, R41, 0x1, R10 ;  /* 0x00000001290a7824 */ /* 0x000fe200078e020a */
[----:B------:R-:W-:-:S02]  /*a2a0*/  LOP3.LUT R35, R36, R35, R39, 0xe8, !PT ;  /* 0x0000002324237212 */ /* 0x000fc400078ee827 */
[----:B-1----:R-:W-:Y:S02]  /*a2b0*/  IADD3 R45, PT, PT, R30, UR8, R45 ;  /* 0x000000081e2d7c10 */ /* 0x002fe4000fffe02d */
[C-C-:B------:R-:W-:Y:S02]  /*a2c0*/  SHF.L.W.U32.HI R12, R28.reuse, 0x19, R28.reuse ;  /* 0x000000191c0c7819 */ /* 0x140fe40000010e1c */
[--C-:B------:R-:W-:Y:S02]  /*a2d0*/  SHF.L.W.U32.HI R33, R28, 0xe, R28.reuse ;  /* 0x0000000e1c217819 */ /* 0x100fe40000010e1c */
[----:B------:R-:W-:Y:S02]  /*a2e0*/  SHF.R.U32.HI R16, RZ, 0x3, R28 ;  /* 0x00000003ff107819 */ /* 0x000fe4000001161c */
[----:B------:R-:W-:Y:S01]  /*a2f0*/  IADD3 R35, PT, PT, R24, R43, R35 ;  /* 0x0000002b18237210 */ /* 0x000fe20007ffe023 */
[----:B------:R-:W-:Y:S01]  /*a300*/  IMAD.IADD R24, R10, 0x1, R45 ;  /* 0x000000010a187824 */ /* 0x000fe200078e022d */
[----:B------:R-:W-:-:S02]  /*a310*/  LOP3.LUT R12, R16, R12, R33, 0x96, !PT ;  /* 0x0000000c100c7212 */ /* 0x000fc400078e9621 */
[C-C-:B------:R-:W-:Y:S01]  /*a320*/  SHF.L.W.U32.HI R42, R35.reuse, 0x1e, R35.reuse ;  /* 0x0000001e232a7819 */ /* 0x140fe20000010e23 */
[C---:B------:R-:W-:Y:S01]  /*a330*/  IMAD.IADD R33, R35.reuse, 0x1, R24 ;  /* 0x0000000123217824 */ /* 0x040fe200078e0218 */
[C-C-:B------:R-:W-:Y:S02]  /*a340*/  SHF.L.W.U32.HI R43, R35.reuse, 0x13, R35.reuse ;  /* 0x00000013232b7819 */ /* 0x140fe40000010e23 */
[----:B------:R-:W-:Y:S02]  /*a350*/  SHF.L.W.U32.HI R44, R35, 0xa, R35 ;  /* 0x0000000a232c7819 */ /* 0x000fe40000010e23 */
[C---:B------:R-:W-:Y:S02]  /*a360*/  LEA.HI R34, R33.reuse, R34, R33, 0x1a ;  /* 0x0000002221227211 */ /* 0x040fe400078fd021 */
[----:B------:R-:W-:Y:S02]  /*a370*/  LOP3.LUT R43, R44, R42, R43, 0x96, !PT ;  /* 0x0000002a2c2b7212 */ /* 0x000fe400078e962b */
[----:B------:R-:W-:-:S02]  /*a380*/  SHF.L.W.U32.HI R45, R33, 0x15, R33 ;  /* 0x00000015212d7819 */ /* 0x000fc40000010e21 */
[----:B------:R-:W-:Y:S02]  /*a390*/  SHF.L.W.U32.HI R42, R33, 0x7, R33 ;  /* 0x00000007212a7819 */ /* 0x000fe40000010e21 */
[C-C-:B------:R-:W-:Y:S02]  /*a3a0*/  SHF.L.W.U32.HI R16, R0.reuse, 0xf, R0.reuse ;  /* 0x0000000f00107819 */ /* 0x140fe40000010e00 */
[--C-:B------:R-:W-:Y:S02]  /*a3b0*/  SHF.L.W.U32.HI R41, R0, 0xd, R0.reuse ;  /* 0x0000000d00297819 */ /* 0x100fe40000010e00 */
[----:B------:R-:W-:Y:S02]  /*a3c0*/  SHF.R.U32.HI R30, RZ, 0xa, R0 ;  /* 0x0000000aff1e7819 */ /* 0x000fe40000011600 */
[----:B------:R-:W-:Y:S02]  /*a3d0*/  LOP3.LUT R34, R34, R42, R45, 0x96, !PT ;  /* 0x0000002a22227212 */ /* 0x000fe400078e962d */
[----:B------:R-:W-:-:S02]  /*a3e0*/  IADD3 R12, PT, PT, R17, R12, R14 ;  /* 0x0000000c110c7210 */ /* 0x000fc40007ffe00e */
[----:B------:R-:W-:Y:S02]  /*a3f0*/  LOP3.LUT R41, R30, R16, R41, 0x96, !PT ;  /* 0x000000101e297212 */ /* 0x000fe400078e9629 */
[----:B------:R-:W-:Y:S02]  /*a400*/  LOP3.LUT R45, R33, R37, R32, 0x90, !PT ;  /* 0x00000025212d7212 */ /* 0x000fe400078e9020 */
[C---:B------:R-:W-:Y:S01]  /*a410*/  SHF.L.W.U32.HI R16, R20.reuse, 0x19, R20 ;  /* 0x0000001914107819 */ /* 0x040fe20000010e14 */
[----:B------:R-:W-:Y:S01]  /*a420*/  IMAD.IADD R12, R41, 0x1, R12 ;  /* 0x00000001290c7824 */ /* 0x000fe200078e020c */
[--C-:B------:R-:W-:Y:S02]  /*a430*/  SHF.L.W.U32.HI R17, R20, 0xe, R20.reuse ;  /* 0x0000000e14117819 */ /* 0x100fe40000010e14 */
[----:B------:R-:W-:Y:S02]  /*a440*/  SHF.R.U32.HI R30, RZ, 0x3, R20 ;  /* 0x00000003ff1e7819 */ /* 0x000fe40000011614 */
[----:B------:R-:W-:-:S02]  /*a450*/  LOP3.LUT R36, R39, R36, R35, 0xe8, !PT ;  /* 0x0000002427247212 */ /* 0x000fc400078ee823 */
[----:B------:R-:W-:Y:S02]  /*a460*/  IADD3 R45, PT, PT, R34, UR9, R45 ;  /* 0x00000009222d7c10 */ /* 0x000fe4000fffe02d */
        /* <DEDUP_REMOVED lines=20> */
[----:B------:R-:W-:Y:S02]  /*a5b0*/  IADD3 R17, PT, PT, R41, UR10, R42 ;  /* 0x0000000a29117c10 */ /* 0x000fe4000fffe02a */
[C-C-:B------:R-:W-:Y:S02]  /*a5c0*/  SHF.L.W.U32.HI R28, R40.reuse, 0x19, R40.reuse ;  /* 0x00000019281c7819 */ /* 0x140fe40000010e28 */
[--C-:B------:R-:W-:Y:S02]  /*a5d0*/  SHF.L.W.U32.HI R37, R40, 0xe, R40.reuse ;  /* 0x0000000e28257819 */ /* 0x100fe40000010e28 */
[----:B------:R-:W-:Y:S02]  /*a5e0*/  SHF.R.U32.HI R36, RZ, 0x3, R40 ;  /* 0x00000003ff247819 */ /* 0x000fe40000011628 */
[----:B------:R-:W-:Y:S01]  /*a5f0*/  IADD3 R39, PT, PT, R26, R43, R39 ;  /* 0x0000002b1a277210 */ /* 0x000fe20007ffe027 */
[----:B------:R-:W-:Y:S01]  /*a600*/  IMAD.IADD R26, R16, 0x1, R17 ;  /* 0x00000001101a7824 */ /* 0x000fe200078e0211 */
[----:B------:R-:W-:-:S02]  /*a610*/  LOP3.LUT R28, R36, R28, R37, 0x96, !PT ;  /* 0x0000001c241c7212 */ /* 0x000fc400078e9625 */
[C---:B------:R-:W-:Y:S01]  /*a620*/  SHF.L.W.U32.HI R36, R12.reuse, 0xf, R12 ;  /* 0x0000000f0c247819 */ /* 0x040fe20000010e0c */
[C---:B------:R-:W-:Y:S01]  /*a630*/  IMAD.IADD R37, R39.reuse, 0x1, R26 ;  /* 0x0000000127257824 */ /* 0x040fe200078e021a */
[--C-:B------:R-:W-:Y:S02]  /*a640*/  SHF.L.W.U32.HI R41, R12, 0xd, R12.reuse ;  /* 0x0000000d0c297819 */ /* 0x100fe40000010e0c */
        /* <DEDUP_REMOVED lines=10> */
[----:B------:R-:W-:Y:S02]  /*a6f0*/  LOP3.LUT R42, R32, R42, R43, 0x96, !PT ;  /* 0x0000002a202a7212 */ /* 0x000fe400078e962b */
[C-C-:B------:R-:W-:Y:S02]  /*a700*/  SHF.L.W.U32.HI R20, R38.reuse, 0x19, R38.reuse ;  /* 0x0000001926147819 */ /* 0x140fe40000010e26 */
[--C-:B------:R-:W-:Y:S02]  /*a710*/  SHF.L.W.U32.HI R41, R38, 0xe, R38.reuse ;  /* 0x0000000e26297819 */ /* 0x100fe40000010e26 */
[----:B------:R-:W-:Y:S02]  /*a720*/  SHF.R.U32.HI R28, RZ, 0x3, R38 ;  /* 0x00000003ff1c7819 */ /* 0x000fe40000011626 */
[----:B------:R-:W-:Y:S02]  /*a730*/  LOP3.LUT R32, R18, R35, R39, 0xe8, !PT ;  /* 0x0000002312207212 */ /* 0x000fe400078ee827 */
[----:B------:R-:W-:-:S02]  /*a740*/  LOP3.LUT R35, R37, R33, R34, 0x90, !PT ;  /* 0x0000002125237212 */ /* 0x000fc400078e9022 */
[----:B------:R-:W-:Y:S01]  /*a750*/  LOP3.LUT R20, R28, R20, R41, 0x96, !PT ;  /* 0x000000141c147212 */ /* 0x000fe200078e9629 */
[----:B------:R-:W-:Y:S01]  /*a760*/  IMAD.IADD R17, R36, 0x1, R17 ;  /* 0x0000000124117824 */ /* 0x000fe200078e0211 */
[----:B------:R-:W-:Y:S01]  /*a770*/  IADD3 R28, PT, PT, R42, UR11, R35 ;  /* 0x0000000b2a1c7c10 */ /* 0x000fe2000fffe023 */
[----:B------:R-:W1:Y:S01]  /*a780*/  LDCU.128 UR8, c[0x3][0x90] ;  /* 0x00c01200ff0877ac */ /* 0x000e620008000c00 */
[----:B------:R-:W-:-:S03]  /*a790*/  IADD3 R32, PT, PT, R29, R44, R32 ;  /* 0x0000002c1d207210 */ /* 0x000fc60007ffe020 */
        /* <DEDUP_REMOVED lines=15> */
[----:B------:R-:W-:Y:S02]  /*a890*/  LOP3.LUT R44, R36, R34, R37, 0x90, !PT ;  /* 0x00000022242c7212 */ /* 0x000fe400078e9025 */
[----:B------:R-:W-:Y:S01]  /*a8a0*/  LOP3.LUT R42, R39, R18, R32, 0xe8, !PT ;  /* 0x00000012272a7212 */ /* 0x000fe200078ee820 */
[----:B------:R-:W-:Y:S01]  /*a8b0*/  IMAD.IADD R18, R29, 0x1, R40 ;  /* 0x000000011d127824 */ /* 0x000fe200078e0228 */
[C-C-:B------:R-:W-:Y:S02]  /*a8c0*/  SHF.L.W.U32.HI R20, R21.reuse, 0x19, R21.reuse ;  /* 0x0000001915147819 */ /* 0x140fe40000010e15 */
[--C-:B------:R-:W-:Y:S02]  /*a8d0*/  SHF.L.W.U32.HI R33, R21, 0xe, R21.reuse ;  /* 0x0000000e15217819 */ /* 0x100fe40000010e15 */
[----:B------:R-:W-:-:S02]  /*a8e0*/  SHF.R.U32.HI R35, RZ, 0x3, R21 ;  /* 0x00000003ff237819 */ /* 0x000fc40000011615 */
[----:B-1----:R-:W-:Y:S02]  /*a8f0*/  IADD3 R29, PT, PT, R43, UR8, R44 ;  /* 0x000000082b1d7c10 */ /* 0x002fe4000fffe02c */
[----:B------:R-:W-:Y:S02]  /*a900*/  LOP3.LUT R20, R35, R20, R33, 0x96, !PT ;  /* 0x0000001423147212 */ /* 0x000fe400078e9621 */
[----:B------:R-:W-:Y:S01]  /*a910*/  IADD3 R35, PT, PT, R24, R41, R42 ;  /* 0x0000002918237210 */ /* 0x000fe20007ffe02a */
[----:B------:R-:W-:Y:S01]  /*a920*/  IMAD.IADD R29, R18, 0x1, R29 ;  /* 0x00000001121d7824 */ /* 0x000fe200078e021d */
[C-C-:B------:R-:W-:Y:S02]  /*a930*/  SHF.L.W.U32.HI R24, R17.reuse, 0xf, R17.reuse ;  /* 0x0000000f11187819 */ /* 0x140fe40000010e11 */
[----:B------:R-:W-:Y:S01]  /*a940*/  SHF.L.W.U32.HI R41, R17, 0xd, R17 ;  /* 0x0000000d11297819 */ /* 0x000fe20000010e11 */
[----:B------:R-:W-:Y:S01]  /*a950*/  IMAD.IADD R33, R35, 0x1, R29 ;  /* 0x0000000123217824 */ /* 0x000fe200078e021d */
[----:B------:R-:W-:-:S02]  /*a960*/  SHF.R.U32.HI R40, RZ, 0xa, R17 ;  /* 0x0000000aff287819 */ /* 0x000fc40000011611 */
[----:B------:R-:W-:Y:S02]  /*a970*/  IADD3 R20, PT, PT, R38, R20, R25 ;  /* 0x0000001426147210 */ /* 0x000fe40007ffe019 */
[----:B------:R-:W-:Y:S02]  /*a980*/  LOP3.LUT R41, R40, R24, R41, 0x96, !PT ;  /* 0x0000001828297212 */ /* 0x000fe400078e9629 */
[C-C-:B------:R-:W-:Y:S02]  /*a990*/  SHF.L.W.U32.HI R42, R35.reuse, 0x1e, R35.reuse ;  /* 0x0000001e232a7819 */ /* 0x140fe40000010e23 */
[C-C-:B------:R-:W-:Y:S02]  /*a9a0*/  SHF.L.W.U32.HI R43, R35.reuse, 0x13, R35.reuse ;  /* 0x00000013232b7819 */ /* 0x140fe40000010e23 */
[----:B------:R-:W-:Y:S02]  /*a9b0*/  SHF.L.W.U32.HI R44, R35, 0xa, R35 ;  /* 0x0000000a232c7819 */ /* 0x000fe40000010e23 */
[----:B------:R-:W-:-:S02]  /*a9c0*/  LEA.HI R38, R33, R34, R33, 0x1a ;  /* 0x0000002221267211 */ /* 0x000fc400078fd021 */
[C-C-:B------:R-:W-:Y:S02]  /*a9d0*/  SHF.L.W.U32.HI R47, R33.reuse, 0x15, R33.reuse ;  /* 0x00000015212f7819 */ /* 0x140fe40000010e21 */
[----:B------:R-:W-:Y:S02]  /*a9e0*/  SHF.L.W.U32.HI R40, R33, 0x7, R33 ;  /* 0x0000000721287819 */ /* 0x000fe40000010e21 */
[----:B------:R-:W-:Y:S02]  /*a9f0*/  LOP3.LUT R45, R44, R42, R43, 0x96, !PT ;  /* 0x0000002a2c2d7212 */ /* 0x000fe400078e962b */
[----:B------:R-:W-:Y:S02]  /*aa00*/  LOP3.LUT R40, R38, R40, R47, 0x96, !PT ;  /* 0x0000002826287212 */ /* 0x000fe400078e962f */
[C-C-:B------:R-:W-:Y:S02]  /*aa10*/  SHF.L.W.U32.HI R24, R15.reuse, 0x19, R15.reuse ;  /* 0x000000190f187819 */ /* 0x140fe40000010e0f */
[----:B------:R-:W-:-:S02]  /*aa20*/  SHF.L.W.U32.HI R43, R15, 0xe, R15 ;  /* 0x0000000e0f2b7819 */ /* 0x000fc40000010e0f */
[----:B------:R-:W-:Y:S02]  /*aa30*/  SHF.R.U32.HI R34, RZ, 0x3, R15 ;  /* 0x00000003ff227819 */ /* 0x000fe4000001160f */
[----:B------:R-:W-:Y:S02]  /*aa40*/  LOP3.LUT R38, R32, R39, R35, 0xe8, !PT ;  /* 0x0000002720267212 */ /* 0x000fe400078ee823 */
[----:B------:R-:W-:Y:S02]  /*aa50*/  LOP3.LUT R39, R33, R37, R36, 0x90, !PT ;  /* 0x0000002521277212 */ /* 0x000fe400078e9024 */
[----:B------:R-:W-:Y:S01]  /*aa60*/  LOP3.LUT R24, R34, R24, R43, 0x96, !PT ;  /* 0x0000001822187212 */ /* 0x000fe200078e962b */
[----:B------:R-:W-:Y:S01]  /*aa70*/  IMAD.IADD R20, R41, 0x1, R20 ;  /* 0x0000000129147824 */ /* 0x000fe200078e0214 */
[----:B------:R-:W-:Y:S02]  /*aa80*/  IADD3 R43, PT, PT, R40, UR9, R39 ;  /* 0x00000009282b7c10 */ /* 0x000fe4000fffe027 */
        /* <DEDUP_REMOVED lines=20> */
[----:B------:R-:W-:Y:S01]  /*abd0*/  LOP3.LUT R40, R37, R21, R40, 0x96, !PT ;  /* 0x0000001525287212 */ /* 0x000fe200078e9628 */
[----:B------:R-:W-:Y:S01]  /*abe0*/  IMAD.IADD R24, R39, 0x1, R24 ;  /* 0x0000000127187824 */ /* 0x000fe200078e0218 */
[----:B------:R-:W-:-:S02]  /*abf0*/  LOP3.LUT R32, R35, R32, R38, 0xe8, !PT ;  /* 0x0000002023207212 */ /* 0x000fc400078ee826 */
        /* <DEDUP_REMOVED lines=15> */
[----:B------:R-:W-:-:S02]  /*acf0*/  LOP3.LUT R35, R38, R35, R21, 0xe8, !PT ;  /* 0x0000002326237212 */ /* 0x000fc400078ee815 */
[----:B------:R-:W-:Y:S02]  /*ad00*/  LOP3.LUT R41, R41, R44, R42, 0x96, !PT ;  /* 0x0000002c29297212 */ /* 0x000fe400078e962a */
[----:B------:R-:W-:Y:S02]  /*ad10*/  IADD3 R26, PT, PT, R15, R40, R10 ;  /* 0x000000280f1a7210 */ /* 0x000fe40007ffe00a */
[----:B------:R-:W-:Y:S02]  /*ad20*/  LOP3.LUT R42, R37, R33, R34, 0x90, !PT ;  /* 0x00000021252a7212 */ /* 0x000fe400078e9022 */
[----:B------:R-:W-:Y:S01]  /*ad30*/  IADD3 R35, PT, PT, R28, R43, R35 ;  /* 0x0000002b1c237210 */ /* 0x000fe20007ffe023 */
[----:B------:R-:W-:Y:S01]  /*ad40*/  IMAD.IADD R26, R39, 0x1, R26 ;  /* 0x00000001271a7824 */ /* 0x000fe200078e021a */
[----:B------:R-:W-:Y:S01]  /*ad50*/  IADD3 R43, PT, PT, R41, UR11, R42 ;  /* 0x0000000b292b7c10 */ /* 0x000fe2000fffe02a */
[----:B------:R-:W1:Y:S01]  /*ad60*/  LDCU.128 UR8, c[0x3][0xa0] ;  /* 0x00c01400ff0877ac */ /* 0x000e620008000c00 */
[----:B------:R-:W-:-:S02]  /*ad70*/  SHF.L.W.U32.HI R15, R31, 0x19, R31 ;  /* 0x000000191f0f7819 */ /* 0x000fc40000010e1f */
[----:B------:R-:W-:Y:S01]  /*ad80*/  SHF.L.W.U32.HI R36, R31, 0xe, R31 ;  /* 0x0000000e1f247819 */ /* 0x000fe20000010e1f */
[----:B------:R-:W-:Y:S01]  /*ad90*/  IMAD.IADD R28, R26, 0x1, R43 ;  /* 0x000000011a1c7824 */ /* 0x000fe200078e022b */
[----:B------:R-:W-:Y:S02]  /*ada0*/  SHF.R.U32.HI R40, RZ, 0x3, R31 ;  /* 0x00000003ff287819 */ /* 0x000fe4000001161f */
[----:B------:R-:W-:Y:S02]  /*adb0*/  SHF.L.W.U32.HI R39, R24, 0xf, R24 ;  /* 0x0000000f18277819 */ /* 0x000fe40000010e18 */
[----:B------:R-:W-:Y:S01]  /*adc0*/  LOP3.LUT R15, R40, R15, R36, 0x96, !PT ;  /* 0x0000000f280f7212 */ /* 0x000fe200078e9624 */
[----:B------:R-:W-:Y:S01]  /*add0*/  IMAD.IADD R36, R35, 0x1, R28 ;  /* 0x0000000123247824 */ /* 0x000fe200078e021c */
[--C-:B------:R-:W-:Y:S02]  /*ade0*/  SHF.L.W.U32.HI R40, R24, 0xd, R24.reuse ;  /* 0x0000000d18287819 */ /* 0x100fe40000010e18 */
[----:B------:R-:W-:-:S02]  /*adf0*/  SHF.R.U32.HI R41, RZ, 0xa, R24 ;  /* 0x0000000aff297819 */ /* 0x000fc40000011618 */
[C---:B------:R-:W-:Y:S02]  /*ae00*/  SHF.L.W.U32.HI R46, R36.reuse, 0x15, R36 ;  /* 0x00000015242e7819 */ /* 0x040fe40000010e24 */
[----:B------:R-:W-:Y:S02]  /*ae10*/  LOP3.LUT R40, R41, R39, R40, 0x96, !PT ;  /* 0x0000002729287212 */ /* 0x000fe400078e9628 */
[C-C-:B------:R-:W-:Y:S02]  /*ae20*/  LEA.HI R39, R36.reuse, R33, R36.reuse, 0x1a ;  /* 0x0000002124277211 */ /* 0x140fe400078fd024 */
[----:B------:R-:W-:Y:S02]  /*ae30*/  SHF.L.W.U32.HI R41, R36, 0x7, R36 ;  /* 0x0000000724297819 */ /* 0x000fe40000010e24 */
[----:B------:R-:W-:Y:S02]  /*ae40*/  SHF.L.W.U32.HI R42, R35, 0x1e, R35 ;  /* 0x0000001e232a7819 */ /* 0x000fe40000010e23 */
[----:B------:R-:W-:-:S02]  /*ae50*/  LOP3.LUT R39, R39, R41, R46, 0x96, !PT ;  /* 0x0000002927277212 */ /* 0x000fc400078e962e */
        /* <DEDUP_REMOVED lines=14> */
[--C-:B------:R-:W-:Y:S01]  /*af40*/  SHF.L.W.U32.HI R39, R26, 0xf, R26.reuse ;  /* 0x0000000f1a277819 */ /* 0x100fe20000010e1a */
[----:B------:R-:W-:Y:S01]  /*af50*/  IMAD.IADD R33, R38, 0x1, R29 ;  /* 0x0000000126217824 */ /* 0x000fe200078e021d */
        /* <DEDUP_REMOVED lines=36> */
[----:B------:R-:W-:Y:S01]  /*b1a0*/  LOP3.LUT R42, R34, R36, R33, 0x90, !PT ;  /* 0x00000024222a7212 */ /* 0x000fe200078e9021 */
[----:B------:R-:W-:Y:S01]  /*b1b0*/  IMAD.IADD R27, R40, 0x1, R27 ;  /* 0x00000001281b7824 */ /* 0x000fe200078e021b */
[C-C-:B------:R-:W-:Y:S02]  /*b1c0*/  SHF.L.W.U32.HI R14, R19.reuse, 0x19, R19.reuse ;  /* 0x00000019130e7819 */ /* 0x140fe40000010e13 */
        /* <DEDUP_REMOVED lines=20> */
[C-C-:B------:R-:W-:Y:S02]  /*b310*/  SHF.L.W.U32.HI R14, R11.reuse, 0x19, R11.reuse ;  /* 0x000000190b0e7819 */ /* 0x140fe40000010e0b */
[--C-:B------:R-:W-:Y:S02]  /*b320*/  SHF.L.W.U32.HI R37, R11, 0xe, R11.reuse ;  /* 0x0000000e0b257819 */ /* 0x100fe40000010e0b */
[----:B------:R-:W-:-:S02]  /*b330*/  SHF.R.U32.HI R36, RZ, 0x3, R11 ;  /* 0x00000003ff247819 */ /* 0x000fc4000001160b */
[----:B------:R-:W-:Y:S02]  /*b340*/  LOP3.LUT R41, R41, R44, R42, 0x96, !PT ;  /* 0x0000002c29297212 */ /* 0x000fe400078e962a */
[----:B------:R-:W-:Y:S02]  /*b350*/  LOP3.LUT R38, R39, R38, R40, 0xe8, !PT ;  /* 0x0000002627267212 */ /* 0x000fe400078ee828 */
[----:B------:R-:W-:Y:S02]  /*b360*/  LOP3.LUT R42, R35, R33, R34, 0x90, !PT ;  /* 0x00000021232a7212 */ /* 0x000fe400078e9022 */
[----:B------:R-:W-:Y:S02]  /*b370*/  LOP3.LUT R14, R36, R14, R37, 0x96, !PT ;  /* 0x0000000e240e7212 */ /* 0x000fe400078e9625 */
[----:B------:R-:W-:Y:S01]  /*b380*/  IADD3 R37, PT, PT, R28, R43, R38 ;  /* 0x0000002b1c257210 */ /* 0x000fe20007ffe026 */
[----:B------:R-:W-:Y:S01]  /*b390*/  IMAD.IADD R13, R32, 0x1, R13 ;  /* 0x00000001200d7824 */ /* 0x000fe200078e020d */
[----:B------:R-:W-:Y:S01]  /*b3a0*/  IADD3 R28, PT, PT, R41, UR11, R42 ;  /* 0x0000000b291c7c10 */ /* 0x000fe2000fffe02a */
[----:B------:R-:W1:Y:S04]  /*b3b0*/  LDCU.128 UR8, c[0x3][0xb0] ;  /* 0x00c01600ff0877ac */ /* 0x000e680008000c00 */
[----:B------:R-:W-:Y:S01]  /*b3c0*/  IMAD.IADD R28, R13, 0x1, R28 ;  /* 0x000000010d1c7824 */ /* 0x000fe200078e021c */
[----:B------:R-:W-:-:S02]  /*b3d0*/  SHF.L.W.U32.HI R32, R27, 0xf, R27 ;  /* 0x0000000f1b207819 */ /* 0x000fc40000010e1b */
[--C-:B------:R-:W-:Y:S01]  /*b3e0*/  SHF.L.W.U32.HI R41, R27, 0xd, R27.reuse ;  /* 0x0000000d1b297819 */ /* 0x100fe20000010e1b */
[C---:B------:R-:W-:Y:S01]  /*b3f0*/  IMAD.IADD R36, R37.reuse, 0x1, R28 ;  /* 0x0000000125247824 */ /* 0x040fe200078e021c */
[----:B------:R-:W-:Y:S02]  /*b400*/  SHF.R.U32.HI R38, RZ, 0xa, R27 ;  /* 0x0000000aff267819 */ /* 0x000fe4000001161b */
[C-C-:B------:R-:W-:Y:S02]  /*b410*/  SHF.L.W.U32.HI R42, R37.reuse, 0x1e, R37.reuse ;  /* 0x0000001e252a7819 */ /* 0x140fe40000010e25 */
[C-C-:B------:R-:W-:Y:S02]  /*b420*/  SHF.L.W.U32.HI R43, R37.reuse, 0x13, R37.reuse ;  /* 0x00000013252b7819 */ /* 0x140fe40000010e25 */
[----:B------:R-:W-:Y:S02]  /*b430*/  SHF.L.W.U32.HI R44, R37, 0xa, R37 ;  /* 0x0000000a252c7819 */ /* 0x000fe40000010e25 */
[----:B------:R-:W-:-:S02]  /*b440*/  LOP3.LUT R41, R38, R32, R41, 0x96, !PT ;  /* 0x0000002026297212 */ /* 0x000fc400078e9629 */
[----:B------:R-:W-:Y:S02]  /*b450*/  LOP3.LUT R42, R44, R42, R43, 0x96, !PT ;  /* 0x0000002a2c2a7212 */ /* 0x000fe400078e962b */
[C-C-:B------:R-:W-:Y:S02]  /*b460*/  LEA.HI R38, R36.reuse, R33, R36.reuse, 0x1a ;  /* 0x0000002124267211 */ /* 0x140fe400078fd024 */
[C-C-:B------:R-:W-:Y:S02]  /*b470*/  SHF.L.W.U32.HI R43, R36.reuse, 0x15, R36.reuse ;  /* 0x00000015242b7819 */ /* 0x140fe40000010e24 */
[----:B------:R-:W-:Y:S02]  /*b480*/  SHF.L.W.U32.HI R44, R36, 0x7, R36 ;  /* 0x00000007242c7819 */ /* 0x000fe40000010e24 */
[----:B------:R-:W-:Y:S02]  /*b490*/  IADD3 R14, PT, PT, R19, R14, R20 ;  /* 0x0000000e130e7210 */ /* 0x000fe40007ffe014 */
[----:B------:R-:W-:-:S02]  /*b4a0*/  LOP3.LUT R38, R38, R44, R43, 0x96, !PT ;  /* 0x0000002c26267212 */ /* 0x000fc400078e962b */
[----:B------:R-:W-:Y:S02]  /*b4b0*/  LOP3.LUT R43, R36, R34, R35, 0x90, !PT ;  /* 0x00000022242b7212 */ /* 0x000fe400078e9023 */
[C-C-:B------:R-:W-:Y:S02]  /*b4c0*/  SHF.L.W.U32.HI R19, R25.reuse, 0x19, R25.reuse ;  /* 0x0000001919137819 */ /* 0x140fe40000010e19 */
[--C-:B------:R-:W-:Y:S02]  /*b4d0*/  SHF.L.W.U32.HI R32, R25, 0xe, R25.reuse ;  /* 0x0000000e19207819 */ /* 0x100fe40000010e19 */
[----:B------:R-:W-:Y:S01]  /*b4e0*/  SHF.R.U32.HI R33, RZ, 0x3, R25 ;  /* 0x00000003ff217819 */ /* 0x000fe20000011619 */
[----:B------:R-:W-:Y:S01]  /*b4f0*/  IMAD.IADD R14, R41, 0x1, R14 ;  /* 0x00000001290e7824 */ /* 0x000fe200078e020e */
[----:B------:R-:W-:Y:S02]  /*b500*/  LOP3.LUT R39, R40, R39, R37, 0xe8, !PT ;  /* 0x0000002728277212 */ /* 0x000fe400078ee825 */
[----:B-1----:R-:W-:-:S02]  /*b510*/  IADD3 R43, PT, PT, R38, UR8, R43 ;  /* 0x00000008262b7c10 */ /* 0x002fc4000fffe02b */
[----:B------:R-:W-:Y:S02]  /*b520*/  LOP3.LUT R19, R33, R19, R32, 0x96, !PT ;  /* 0x0000001321137212 */ /* 0x000fe400078e9620 */
[----:B------:R-:W-:Y:S01]  /*b530*/  IADD3 R33, PT, PT, R29, R42, R39 ;  /* 0x0000002a1d217210 */ /* 0x000fe20007ffe027 */
[----:B------:R-:W-:Y:S01]  /*b540*/  IMAD.IADD R32, R14, 0x1, R43 ;  /* 0x000000010e207824 */ /* 0x000fe200078e022b */
[C-C-:B------:R-:W-:Y:S02]  /*b550*/  SHF.L.W.U32.HI R38, R13.reuse, 0xf, R13.reuse ;  /* 0x0000000f0d267819 */ /* 0x140fe40000010e0d */
[--C-:B------:R-:W-:Y:S01]  /*b560*/  SHF.L.W.U32.HI R39, R13, 0xd, R13.reuse ;  /* 0x0000000d0d277819 */ /* 0x100fe20000010e0d */
[C---:B------:R-:W-:Y:S01]  /*b570*/  IMAD.IADD R29, R33.reuse, 0x1, R32 ;  /* 0x00000001211d7824 */ /* 0x040fe200078e0220 */
[----:B------:R-:W-:Y:S02]  /*b580*/  SHF.R.U32.HI R41, RZ, 0xa, R13 ;  /* 0x0000000aff297819 */ /* 0x000fe4000001160d */
[----:B------:R-:W-:-:S02]  /*b590*/  SHF.L.W.U32.HI R42, R33, 0x1e, R33 ;  /* 0x0000001e212a7819 */ /* 0x000fc40000010e21 */
[C-C-:B------:R-:W-:Y:S02]  /*b5a0*/  SHF.L.W.U32.HI R43, R33.reuse, 0x13, R33.reuse ;  /* 0x00000013212b7819 */ /* 0x140fe40000010e21 */
[----:B------:R-:W-:Y:S02]  /*b5b0*/  SHF.L.W.U32.HI R44, R33, 0xa, R33 ;  /* 0x0000000a212c7819 */ /* 0x000fe40000010e21 */
[----:B------:R-:W-:Y:S02]  /*b5c0*/  LOP3.LUT R38, R41, R38, R39, 0x96, !PT ;  /* 0x0000002629267212 */ /* 0x000fe400078e9627 */
[----:B------:R-:W-:Y:S02]  /*b5d0*/  LOP3.LUT R43, R44, R42, R43, 0x96, !PT ;  /* 0x0000002a2c2b7212 */ /* 0x000fe400078e962b */
[C-C-:B------:R-:W-:Y:S02]  /*b5e0*/  LEA.HI R41, R29.reuse, R34, R29.reuse, 0x1a ;  /* 0x000000221d297211 */ /* 0x140fe400078fd01d */
[----:B------:R-:W-:-:S02]  /*b5f0*/  SHF.L.W.U32.HI R42, R29, 0x15, R29 ;  /* 0x000000151d2a7819 */ /* 0x000fc40000010e1d */
[----:B------:R-:W-:Y:S02]  /*b600*/  SHF.L.W.U32.HI R44, R29, 0x7, R29 ;  /* 0x000000071d2c7819 */ /* 0x000fe40000010e1d */
[----:B------:R-:W-:Y:S02]  /*b610*/  IADD3 R11, PT, PT, R11, R19, R24 ;  /* 0x000000130b0b7210 */ /* 0x000fe40007ffe018 */
[----:B------:R-:W-:Y:S02]  /*b620*/  LOP3.LUT R41, R41, R44, R42, 0x96, !PT ;  /* 0x0000002c29297212 */ /* 0x000fe400078e962a */
[----:B------:R-:W-:Y:S02]  /*b630*/  LOP3.LUT R40, R37, R40, R33, 0xe8, !PT ;  /* 0x0000002825287212 */ /* 0x000fe400078ee821 */
[----:B------:R-:W-:Y:S01]  /*b640*/  LOP3.LUT R42, R29, R35, R36, 0x90, !PT ;  /* 0x000000231d2a7212 */ /* 0x000fe200078e9024 */
[----:B------:R-:W-:Y:S01]  /*b650*/  IMAD.IADD R11, R38, 0x1, R11 ;  /* 0x00000001260b7824 */ /* 0x000fe200078e020b */
[----:B------:R-:W-:-:S02]  /*b660*/  IADD3 R38, PT, PT, R30, R43, R40 ;  /* 0x0000002b1e267210 */ /* 0x000fc40007ffe028 */
[----:B------:R-:W-:Y:S02]  /*b670*/  IADD3 R30, PT, PT, R41, UR9, R42 ;  /* 0x00000009291e7c10 */ /* 0x000fe4000fffe02a */
[C-C-:B------:R-:W-:Y:S02]  /*b680*/  SHF.L.W.U32.HI R19, R0.reuse, 0x19, R0.reuse ;  /* 0x0000001900137819 */ /* 0x140fe40000010e00 */
[----:B------:R-:W-:Y:S01]  /*b690*/  SHF.L.W.U32.HI R34, R0, 0xe, R0 ;  /* 0x0000000e00227819 */ /* 0x000fe20000010e00 */
[----:B------:R-:W-:Y:S01]  /*b6a0*/  IMAD.IADD R30, R11, 0x1, R30 ;  /* 0x000000010b1e7824 */ /* 0x000fe200078e021e */
[----:B------:R-:W-:Y:S02]  /*b6b0*/  SHF.R.U32.HI R39, RZ, 0x3, R0 ;  /* 0x00000003ff277819 */ /* 0x000fe40000011600 */
[----:B------:R-:W-:Y:S02]  /*b6c0*/  SHF.L.W.U32.HI R40, R14, 0xd, R14 ;  /* 0x0000000d0e287819 */ /* 0x000fe40000010e0e */
[----:B------:R-:W-:Y:S01]  /*b6d0*/  LOP3.LUT R19, R39, R19, R34, 0x96, !PT ;  /* 0x0000001327137212 */ /* 0x000fe200078e9622 */
[----:B------:R-:W-:Y:S01]  /*b6e0*/  IMAD.IADD R34, R38, 0x1, R30 ;  /* 0x0000000126227824 */ /* 0x000fe200078e021e */
[----:B------:R-:W-:-:S02]  /*b6f0*/  SHF.L.W.U32.HI R39, R14, 0xf, R14 ;  /* 0x0000000f0e277819 */ /* 0x000fc40000010e0e */
[----:B------:R-:W-:Y:S02]  /*b700*/  SHF.R.U32.HI R41, RZ, 0xa, R14 ;  /* 0x0000000aff297819 */ /* 0x000fe4000001160e */
[C---:B------:R-:W-:Y:S02]  /*b710*/  SHF.L.W.U32.HI R46, R34.reuse, 0x15, R34 ;  /* 0x00000015222e7819 */ /* 0x040fe40000010e22 */
[----:B------:R-:W-:Y:S02]  /*b720*/  LOP3.LUT R40, R41, R39, R40, 0x96, !PT ;  /* 0x0000002729287212 */ /* 0x000fe400078e9628 */
[C-C-:B------:R-:W-:Y:S02]  /*b730*/  LEA.HI R39, R34.reuse, R35, R34.reuse, 0x1a ;  /* 0x0000002322277211 */ /* 0x140fe400078fd022 */
[----:B------:R-:W-:Y:S02]  /*b740*/  SHF.L.W.U32.HI R41, R34, 0x7, R34 ;  /* 0x0000000722297819 */ /* 0x000fe40000010e22 */
[----:B------:R-:W-:-:S02]  /*b750*/  SHF.L.W.U32.HI R42, R38, 0x1e, R38 ;  /* 0x0000001e262a7819 */ /* 0x000fc40000010e26 */
[----:B------:R-:W-:Y:S02]  /*b760*/  LOP3.LUT R39, R39, R41, R46, 0x96, !PT ;  /* 0x0000002927277212 */ /* 0x000fe400078e962e */
        /* <DEDUP_REMOVED lines=14> */
[----:B------:R-:W-:Y:S01]  /*b850*/  SHF.L.W.U32.HI R39, R11, 0xf, R11 ;  /* 0x0000000f0b277819 */ /* 0x000fe20000010e0b */
        /* <DEDUP_REMOVED lines=38> */
[----:B------:R-:W-:Y:S02]  /*bac0*/  LOP3.LUT R38, R37, R38, R33, 0xe8, !PT ;  /* 0x0000002625267212 */ /* 0x000fe400078ee821 */
[----:B------:R-:W-:-:S02]  /*bad0*/  SHF.L.W.U32.HI R0, R16, 0x19, R16 ;  /* 0x0000001910007819 */ /* 0x000fc40000010e10 */
[--C-:B------:R-:W-:Y:S02]  /*bae0*/  SHF.L.W.U32.HI R29, R16, 0xe, R16.reuse ;  /* 0x0000000e101d7819 */ /* 0x100fe40000010e10 */
[----:B------:R-:W-:Y:S02]  /*baf0*/  SHF.R.U32.HI R40, RZ, 0x3, R16 ;  /* 0x00000003ff287819 */ /* 0x000fe40000011610 */
[----:B------:R-:W-:Y:S02]  /*bb00*/  LOP3.LUT R42, R36, R34, R35, 0x90, !PT ;  /* 0x00000022242a7212 */ /* 0x000fe400078e9023 */
[----:B------:R-:W-:Y:S02]  /*bb10*/  IADD3 R38, PT, PT, R32, R43, R38 ;  /* 0x0000002b20267210 */ /* 0x000fe40007ffe026 */
[----:B------:R-:W-:Y:S01]  /*bb20*/  LOP3.LUT R0, R40, R0, R29, 0x96, !PT ;  /* 0x0000000028007212 */ /* 0x000fe200078e961d */
[----:B------:R-:W-:Y:S01]  /*bb30*/  IMAD.IADD R29, R39, 0x1, R10 ;  /* 0x00000001271d7824 */ /* 0x000fe200078e020a */
[----:B-1----:R-:W-:-:S05]  /*bb40*/  IADD3 R32, PT, PT, R41, UR8, R42 ;  /* 0x0000000829207c10 */ /* 0x002fca000fffe02a */
[----:B------:R-:W-:Y:S01]  /*bb50*/  IMAD.IADD R32, R29, 0x1, R32 ;  /* 0x000000011d207824 */ /* 0x000fe200078e0220 */
[C-C-:B------:R-:W-:Y:S02]  /*bb60*/  SHF.L.W.U32.HI R10, R25.reuse, 0xf, R25.reuse ;  /* 0x0000000f190a7819 */ /* 0x140fe40000010e19 */
[--C-:B------:R-:W-:Y:S01]  /*bb70*/  SHF.L.W.U32.HI R41, R25, 0xd, R25.reuse ;  /* 0x0000000d19297819 */ /* 0x100fe20000010e19 */
[----:B------:R-:W-:Y:S01]  /*bb80*/  IMAD.IADD R39, R38, 0x1, R32 ;  /* 0x0000000126277824 */ /* 0x000fe200078e0220 */
        /* <DEDUP_REMOVED lines=39> */
[----:B------:R-:W-:Y:S02]  /*be00*/  IADD3 R31, PT, PT, R42, UR10, R43 ;  /* 0x0000000a2a1f7c10 */ /* 0x000fe4000fffe02b */
[----:B------:R-:W-:-:S02]  /*be10*/  SHF.L.W.U32.HI R12, R18, 0x19, R18 ;  /* 0x00000019120c7819 */ /* 0x000fc40000010e12 */
[--C-:B------:R-:W-:Y:S01]  /*be20*/  SHF.L.W.U32.HI R35, R18, 0xe, R18.reuse ;  /* 0x0000000e12237819 */ /* 0x100fe20000010e12 */
[----:B------:R-:W-:Y:S01]  /*be30*/  IMAD.IADD R31, R10, 0x1, R31 ;  /* 0x000000010a1f7824 */ /* 0x000fe200078e021f */
[----:B------:R-:W-:Y:S02]  /*be40*/  SHF.R.U32.HI R16, RZ, 0x3, R18 ;  /* 0x00000003ff107819 */ /* 0x000fe40000011612 */
[--C-:B------:R-:W-:Y:S01]  /*be50*/  SHF.R.U32.HI R41, RZ, 0xa, R0.reuse ;  /* 0x0000000aff297819 */ /* 0x100fe20000011600 */
[----:B------:R-:W-:Y:S01]  /*be60*/  IMAD.IADD R33, R40, 0x1, R31 ;  /* 0x0000000128217824 */ /* 0x000fe200078e021f */
[----:B------:R-:W-:Y:S02]  /*be70*/  LOP3.LUT R12, R16, R12, R35, 0x96, !PT ;  /* 0x0000000c100c7212 */ /* 0x000fe400078e9623 */
[C-C-:B------:R-:W-:Y:S02]  /*be80*/  SHF.L.W.U32.HI R16, R0.reuse, 0xf, R0.reuse ;  /* 0x0000000f00107819 */ /* 0x140fe40000010e00 */
[----:B------:R-:W-:-:S02]  /*be90*/  SHF.L.W.U32.HI R35, R0, 0xd, R0 ;  /* 0x0000000d00237819 */ /* 0x000fc40000010e00 */
        /* <DEDUP_REMOVED lines=11> */
[----:B------:R-:W-:Y:S01]  /*bf50*/  LOP3.LUT R42, R33, R39, R34, 0x90, !PT ;  /* 0x00000027212a7212 */ /* 0x000fe200078e9022 */
[----:B------:R-:W-:Y:S01]  /*bf60*/  IMAD.IADD R12, R35, 0x1, R12 ;  /* 0x00000001230c7824 */ /* 0x000fe200078e020c */
[----:B------:R-:W-:-:S02]  /*bf70*/  IADD3 R35, PT, PT, R28, R43, R38 ;  /* 0x0000002b1c237210 */ /* 0x000fc40007ffe026 */
[----:B------:R-:W-:Y:S01]  /*bf80*/  IADD3 R43, PT, PT, R41, UR11, R42 ;  /* 0x0000000b292b7c10 */ /* 0x000fe2000fffe02a */
[----:B------:R-:W1:Y:S01]  /*bf90*/  LDCU.128 UR8, c[0x3][0xd0] ;  /* 0x00c01a00ff0877ac */ /* 0x000e620008000c00 */
[C-C-:B------:R-:W-:Y:S02]  /*bfa0*/  SHF.L.W.U32.HI R16, R20.reuse, 0x19, R20.reuse ;  /* 0x0000001914107819 */ /* 0x140fe40000010e14 */
[--C-:B------:R-:W-:Y:S01]  /*bfb0*/  SHF.L.W.U32.HI R17, R20, 0xe, R20.reuse ;  /* 0x0000000e14117819 */ /* 0x100fe20000010e14 */
[----:B------:R-:W-:Y:S01]  /*bfc0*/  IMAD.IADD R28, R12, 0x1, R43 ;  /* 0x000000010c1c7824 */ /* 0x000fe200078e022b */
[----:B------:R-:W-:Y:S02]  /*bfd0*/  SHF.R.U32.HI R36, RZ, 0x3, R20 ;  /* 0x00000003ff247819 */ /* 0x000fe40000011614 */
[----:B------:R-:W-:Y:S02]  /*bfe0*/  SHF.L.W.U32.HI R38, R10, 0xd, R10 ;  /* 0x0000000d0a267819 */ /* 0x000fe40000010e0a */
[----:B------:R-:W-:Y:S01]  /*bff0*/  LOP3.LUT R16, R36, R16, R17, 0x96, !PT ;  /* 0x0000001024107212 */ /* 0x000fe200078e9611 */
[----:B------:R-:W-:Y:S01]  /*c000*/  IMAD.IADD R36, R35, 0x1, R28 ;  /* 0x0000000123247824 */ /* 0x000fe200078e021c */
[----:B------:R-:W-:-:S02]  /*c010*/  SHF.L.W.U32.HI R17, R10, 0xf, R10 ;  /* 0x0000000f0a117819 */ /* 0x000fc40000010e0a */
[----:B------:R-:W-:Y:S02]  /*c020*/  SHF.R.U32.HI R41, RZ, 0xa, R10 ;  /* 0x0000000aff297819 */ /* 0x000fe4000001160a */
[C-C-:B------:R-:W-:Y:S02]  /*c030*/  SHF.L.W.U32.HI R42, R35.reuse, 0x1e, R35.reuse ;  /* 0x0000001e232a7819 */ /* 0x140fe40000010e23 */
[C-C-:B------:R-:W-:Y:S02]  /*c040*/  SHF.L.W.U32.HI R43, R35.reuse, 0x13, R35.reuse ;  /* 0x00000013232b7819 */ /* 0x140fe40000010e23 */
[----:B------:R-:W-:Y:S02]  /*c050*/  SHF.L.W.U32.HI R44, R35, 0xa, R35 ;  /* 0x0000000a232c7819 */ /* 0x000fe40000010e23 */
[----:B------:R-:W-:Y:S02]  /*c060*/  LOP3.LUT R17, R41, R17, R38, 0x96, !PT ;  /* 0x0000001129117212 */ /* 0x000fe400078e9626 */
[----:B------:R-:W-:-:S02]  /*c070*/  LOP3.LUT R43, R44, R42, R43, 0x96, !PT ;  /* 0x0000002a2c2b7212 */ /* 0x000fc400078e962b */
        /* <DEDUP_REMOVED lines=10> */
[----:B------:R-:W-:Y:S02]  /*c120*/  LOP3.LUT R37, R40, R37, R35, 0xe8, !PT ;  /* 0x0000002528257212 */ /* 0x000fe400078ee823 */
[----:B-1----:R-:W-:Y:S02]  /*c130*/  IADD3 R17, PT, PT, R41, UR8, R42 ;  /* 0x0000000829117c10 */ /* 0x002fe4000fffe02a */
[----:B------:R-:W-:Y:S02]  /*c140*/  LOP3.LUT R18, R38, R18, R39, 0x96, !PT ;  /* 0x0000001226127212 */ /* 0x000fe400078e9627 */
[----:B------:R-:W-:Y:S01]  /*c150*/  IADD3 R38, PT, PT, R32, R43, R37 ;  /* 0x0000002b20267210 */ /* 0x000fe20007ffe025 */
[----:B------:R-:W-:Y:S01]  /*c160*/  IMAD.IADD R32, R16, 0x1, R17 ;  /* 0x0000000110207824 */ /* 0x000fe200078e0211 */
[----:B------:R-:W-:-:S02]  /*c170*/  SHF.L.W.U32.HI R39, R12, 0xf, R12 ;  /* 0x0000000f0c277819 */ /* 0x000fc40000010e0c */
[----:B------:R-:W-:Y:S01]  /*c180*/  SHF.L.W.U32.HI R42, R12, 0xd, R12 ;  /* 0x0000000d0c2a7819 */ /* 0x000fe20000010e0c */
        /* <DEDUP_REMOVED lines=20> */
[----:B------:R-:W-:Y:S02]  /*c2d0*/  IADD3 R30, PT, PT, R34, UR9, R41 ;  /* 0x00000009221e7c10 */ /* 0x000fe4000fffe029 */
[----:B------:R-:W-:-:S03]  /*c2e0*/  SHF.L.W.U32.HI R20, R16, 0xf, R16 ;  /* 0x0000000f10147819 */ /* 0x000fc60000010e10 */
[----:B------:R-:W-:Y:S01]  /*c2f0*/  IMAD.IADD R30, R17, 0x1, R30 ;  /* 0x00000001111e7824 */ /* 0x000fe200078e021e */
[--C-:B------:R-:W-:Y:S02]  /*c300*/  SHF.L.W.U32.HI R41, R16, 0xd, R16.reuse ;  /* 0x0000000d10297819 */ /* 0x100fe40000010e10 */
[----:B------:R-:W-:Y:S02]  /*c310*/  SHF.R.U32.HI R34, RZ, 0xa, R16 ;  /* 0x0000000aff227819 */ /* 0x000fe40000011610 */
[----:B------:R-:W-:Y:S01]  /*c320*/  IADD3 R43, PT, PT, R24, R18, R25 ;  /* 0x00000012182b7210 */ /* 0x000fe20007ffe019 */
[C---:B------:R-:W-:Y:S01]  /*c330*/  IMAD.IADD R24, R39.reuse, 0x1, R30 ;  /* 0x0000000127187824 */ /* 0x040fe200078e021e */
[----:B------:R-:W-:Y:S02]  /*c340*/  LOP3.LUT R18, R34, R20, R41, 0x96, !PT ;  /* 0x0000001422127212 */ /* 0x000fe400078e9629 */
[C-C-:B------:R-:W-:Y:S02]  /*c350*/  SHF.L.W.U32.HI R20, R39.reuse, 0x1e, R39.reuse ;  /* 0x0000001e27147819 */ /* 0x140fe40000010e27 */
        /* <DEDUP_REMOVED lines=8> */
[C-C-:B------:R-:W-:Y:S02]  /*c3e0*/  SHF.L.W.U32.HI R20, R15.reuse, 0x19, R15.reuse ;  /* 0x000000190f147819 */ /* 0x140fe40000010e0f */
[--C-:B------:R-:W-:Y:S02]  /*c3f0*/  SHF.L.W.U32.HI R33, R15, 0xe, R15.reuse ;  /* 0x0000000e0f217819 */ /* 0x100fe40000010e0f */
[----:B------:R-:W-:Y:S01]  /*c400*/  SHF.R.U32.HI R34, RZ, 0x3, R15 ;  /* 0x00000003ff227819 */ /* 0x000fe2000001160f */
[----:B------:R-:W-:Y:S01]  /*c410*/  IMAD.IADD R18, R18, 0x1, R43 ;  /* 0x0000000112127824 */ /* 0x000fe200078e022b */
[----:B------:R-:W-:Y:S02]  /*c420*/  LOP3.LUT R35, R38, R35, R39, 0xe8, !PT ;  /* 0x0000002326237212 */ /* 0x000fe400078ee827 */
[----:B------:R-:W-:-:S02]  /*c430*/  IADD3 R41, PT, PT, R42, UR10, R41 ;  /* 0x0000000a2a297c10 */ /* 0x000fc4000fffe029 */
[----:B------:R-:W-:Y:S02]  /*c440*/  LOP3.LUT R20, R34, R20, R33, 0x96, !PT ;  /* 0x0000001422147212 */ /* 0x000fe400078e9621 */
[----:B------:R-:W-:Y:S01]  /*c450*/  IADD3 R34, PT, PT, R31, R40, R35 ;  /* 0x000000281f227210 */ /* 0x000fe20007ffe023 */
[----:B------:R-:W-:-:S04]  /*c460*/  IMAD.IADD R33, R18, 0x1, R41 ;  /* 0x0000000112217824 */ /* 0x000fc800078e0229 */
[C---:B------:R-:W-:Y:S01]  /*c470*/  IMAD.IADD R31, R34.reuse, 0x1, R33 ;  /* 0x00000001221f7824 */ /* 0x040fe200078e0221 */
[C-C-:B------:R-:W-:Y:S02]  /*c480*/  SHF.L.W.U32.HI R35, R17.reuse, 0xf, R17.reuse ;  /* 0x0000000f11237819 */ /* 0x140fe40000010e11 */
[--C-:B------:R-:W-:Y:S02]  /*c490*/  SHF.L.W.U32.HI R40, R17, 0xd, R17.reuse ;  /* 0x0000000d11287819 */ /* 0x100fe40000010e11 */
[----:B------:R-:W-:Y:S02]  /*c4a0*/  SHF.R.U32.HI R41, RZ, 0xa, R17 ;  /* 0x0000000aff297819 */ /* 0x000fe40000011611 */
[C-C-:B------:R-:W-:Y:S02]  /*c4b0*/  SHF.L.W.U32.HI R42, R34.reuse, 0x1e, R34.reuse ;  /* 0x0000001e222a7819 */ /* 0x140fe40000010e22 */
[C-C-:B------:R-:W-:Y:S02]  /*c4c0*/  SHF.L.W.U32.HI R45, R34.reuse, 0x13, R34.reuse ;  /* 0x00000013222d7819 */ /* 0x140fe40000010e22 */
[----:B------:R-:W-:-:S02]  /*c4d0*/  SHF.L.W.U32.HI R44, R34, 0xa, R34 ;  /* 0x0000000a222c7819 */ /* 0x000fc40000010e22 */
[C-C-:B------:R-:W-:Y:S02]  /*c4e0*/  LEA.HI R36, R31.reuse, R36, R31.reuse, 0x1a ;  /* 0x000000241f247211 */ /* 0x140fe400078fd01f */
[C-C-:B------:R-:W-:Y:S02]  /*c4f0*/  SHF.L.W.U32.HI R47, R31.reuse, 0x15, R31.reuse ;  /* 0x000000151f2f7819 */ /* 0x140fe40000010e1f */
[----:B------:R-:W-:Y:S02]  /*c500*/  SHF.L.W.U32.HI R46, R31, 0x7, R31 ;  /* 0x000000071f2e7819 */ /* 0x000fe40000010e1f */
[----:B------:R-:W-:Y:S02]  /*c510*/  IADD3 R43, PT, PT, R26, R20, R29 ;  /* 0x000000141a2b7210 */ /* 0x000fe40007ffe01d */
[----:B------:R-:W-:Y:S02]  /*c520*/  LOP3.LUT R20, R41, R35, R40, 0x96, !PT ;  /* 0x0000002329147212 */ /* 0x000fe400078e9628 */
[----:B------:R-:W-:-:S02]  /*c530*/  LOP3.LUT R35, R44, R42, R45, 0x96, !PT ;  /* 0x0000002a2c237212 */ /* 0x000fc400078e962d */
[----:B------:R-:W-:Y:S02]  /*c540*/  LOP3.LUT R36, R36, R46, R47, 0x96, !PT ;  /* 0x0000002e24247212 */ /* 0x000fe400078e962f */
[----:B------:R-:W-:Y:S02]  /*c550*/  LOP3.LUT R38, R39, R38, R34, 0xe8, !PT ;  /* 0x0000002627267212 */ /* 0x000fe400078ee822 */
[----:B------:R-:W-:Y:S02]  /*c560*/  LOP3.LUT R41, R31, R37, R24, 0x90, !PT ;  /* 0x000000251f297212 */ /* 0x000fe400078e9018 */
[----:B------:R-:W-:Y:S02]  /*c570*/  IADD3 R35, PT, PT, R28, R35, R38 ;  /* 0x000000231c237210 */ /* 0x000fe40007ffe026 */
[----:B------:R-:W-:Y:S01]  /*c580*/  IADD3 R45, PT, PT, R36, UR11, R41 ;  /* 0x0000000b242d7c10 */ /* 0x000fe2000fffe029 */
[----:B------:R-:W-:Y:S01]  /*c590*/  IMAD.IADD R20, R20, 0x1, R43 ;  /* 0x0000000114147824 */ /* 0x000fe200078e022b */
[C-C-:B------:R-:W-:Y:S01]  /*c5a0*/  SHF.L.W.U32.HI R26, R21.reuse, 0x19, R21.reuse ;  /* 0x00000019151a7819 */ /* 0x140fe20000010e15 */
[----:B------:R-:W1:Y:S01]  /*c5b0*/  LDCU.128 UR8, c[0x3][0xe0] ;  /* 0x00c01c00ff0877ac */ /* 0x000e620008000c00 */
[----:B------:R-:W-:-:S02]  /*c5c0*/  SHF.L.W.U32.HI R41, R21, 0xe, R21 ;  /* 0x0000000e15297819 */ /* 0x000fc40000010e15 */
[----:B------:R-:W-:-:S04]  /*c5d0*/  SHF.R.U32.HI R28, RZ, 0x3, R21 ;  /* 0x00000003ff1c7819 */ /* 0x000fc80000011615 */
[----:B------:R-:W-:Y:S01]  /*c5e0*/  LOP3.LUT R41, R28, R26, R41, 0x96, !PT ;  /* 0x0000001a1c297212 */ /* 0x000fe200078e9629 */
[----:B------:R-:W-:Y:S01]  /*c5f0*/  IMAD.IADD R28, R20, 0x1, R45 ;  /* 0x00000001141c7824 */ /* 0x000fe200078e022d */
[C-C-:B------:R-:W-:Y:S02]  /*c600*/  SHF.L.W.U32.HI R36, R35.reuse, 0x1e, R35.reuse ;  /* 0x0000001e23247819 */ /* 0x140fe40000010e23 */
[C-C-:B------:R-:W-:Y:S01]  /*c610*/  SHF.L.W.U32.HI R43, R35.reuse, 0x13, R35.reuse ;  /* 0x00000013232b7819 */ /* 0x140fe20000010e23 */
[C---:B------:R-:W-:Y:S01]  /*c620*/  IMAD.IADD R26, R35.reuse, 0x1, R28 ;  /* 0x00000001231a7824 */ /* 0x040fe200078e021c */
[----:B------:R-:W-:-:S04]  /*c630*/  SHF.L.W.U32.HI R38, R35, 0xa, R35 ;  /* 0x0000000a23267819 */ /* 0x000fc80000010e23 */
[----:B------:R-:W-:Y:S02]  /*c640*/  LOP3.LUT R45, R38, R36, R43, 0x96, !PT ;  /* 0x00000024262d7212 */ /* 0x000fe400078e962b */
[C-C-:B------:R-:W-:Y:S02]  /*c650*/  SHF.L.W.U32.HI R36, R18.reuse, 0xf, R18.reuse ;  /* 0x0000000f12247819 */ /* 0x140fe40000010e12 */
[--C-:B------:R-:W-:Y:S02]  /*c660*/  SHF.L.W.U32.HI R43, R18, 0xd, R18.reuse ;  /* 0x0000000d122b7819 */ /* 0x100fe40000010e12 */
[----:B------:R-:W-:Y:S02]  /*c670*/  SHF.R.U32.HI R38, RZ, 0xa, R18 ;  /* 0x0000000aff267819 */ /* 0x000fe40000011612 */
[C-C-:B------:R-:W-:Y:S02]  /*c680*/  LEA.HI R37, R26.reuse, R37, R26.reuse, 0x1a ;  /* 0x000000251a257211 */ /* 0x140fe400078fd01a */
[----:B------:R-:W-:-:S02]  /*c690*/  SHF.L.W.U32.HI R40, R26, 0x15, R26 ;  /* 0x000000151a287819 */ /* 0x000fc40000010e1a */
[----:B------:R-:W-:Y:S02]  /*c6a0*/  SHF.L.W.U32.HI R42, R26, 0x7, R26 ;  /* 0x000000071a2a7819 */ /* 0x000fe40000010e1a */
[----:B------:R-:W-:Y:S02]  /*c6b0*/  IADD3 R41, PT, PT, R15, R41, R0 ;  /* 0x000000290f297210 */ /* 0x000fe40007ffe000 */
[----:B------:R-:W-:Y:S02]  /*c6c0*/  LOP3.LUT R39, R34, R39, R35, 0xe8, !PT ;  /* 0x0000002722277212 */ /* 0x000fe400078ee823 */
        /* <DEDUP_REMOVED lines=9> */
[----:B-1----:R-:W-:-:S02]  /*c760*/  IADD3 R15, PT, PT, R42, UR8, R43 ;  /* 0x000000082a0f7c10 */ /* 0x002fc4000fffe02b */
[C-C-:B------:R-:W-:Y:S02]  /*c770*/  SHF.L.W.U32.HI R38, R32.reuse, 0x1e, R32.reuse ;  /* 0x0000001e20267819 */ /* 0x140fe40000010e20 */
[C-C-:B------:R-:W-:Y:S02]  /*c780*/  SHF.L.W.U32.HI R39, R32.reuse, 0x13, R32.reuse ;  /* 0x0000001320277819 */ /* 0x140fe40000010e20 */
[----:B------:R-:W-:Y:S01]  /*c790*/  SHF.L.W.U32.HI R40, R32, 0xa, R32 ;  /* 0x0000000a20287819 */ /* 0x000fe20000010e20 */
[----:B------:R-:W-:Y:S01]  /*c7a0*/  IMAD.IADD R15, R0, 0x1, R15 ;  /* 0x00000001000f7824 */ /* 0x000fe200078e020f */
[----:B------:R-:W-:Y:S02]  /*c7b0*/  IADD3 R41, PT, PT, R21, R36, R10 ;  /* 0x0000002415297210 */ /* 0x000fe40007ffe00a */
[----:B------:R-:W-:Y:S02]  /*c7c0*/  LOP3.LUT R37, R40, R38, R39, 0x96, !PT ;  /* 0x0000002628257212 */ /* 0x000fe400078e9627 */
[----:B------:R-:W-:Y:S01]  /*c7d0*/  LOP3.LUT R40, R35, R34, R32, 0xe8, !PT ;  /* 0x0000002223287212 */ /* 0x000fe200078ee820 */
[----:B------:R-:W-:Y:S01]  /*c7e0*/  IMAD.IADD R21, R32, 0x1, R15 ;  /* 0x0000000120157824 */ /* 0x000fe200078e020f */
        /* <DEDUP_REMOVED lines=9> */
[C-C-:B------:R-:W-:Y:S02]  /*c880*/  SHF.L.W.U32.HI R10, R37.reuse, 0x1e, R37.reuse ;  /* 0x0000001e250a7819 */ /* 0x140fe40000010e25 */
[C-C-:B------:R-:W-:Y:S02]  /*c890*/  SHF.L.W.U32.HI R39, R37.reuse, 0x13, R37.reuse ;  /* 0x0000001325277819 */ /* 0x140fe40000010e25 */
[----:B------:R-:W-:Y:S02]  /*c8a0*/  SHF.L.W.U32.HI R30, R37, 0xa, R37 ;  /* 0x0000000a251e7819 */ /* 0x000fe40000010e25 */
[----:B------:R-:W-:Y:S02]  /*c8b0*/  LOP3.LUT R36, R36, R38, R43, 0x96, !PT ;  /* 0x0000002624247212 */ /* 0x000fe400078e962b */
[----:B------:R-:W-:-:S02]  /*c8c0*/  LOP3.LUT R41, R21, R31, R26, 0x90, !PT ;  /* 0x0000001f15297212 */ /* 0x000fc400078e901a */
[----:B------:R-:W-:Y:S02]  /*c8d0*/  LOP3.LUT R34, R30, R10, R39, 0x96, !PT ;  /* 0x0000000a1e227212 */ /* 0x000fe400078e9627 */
[C-C-:B------:R-:W-:Y:S02]  /*c8e0*/  SHF.L.W.U32.HI R10, R13.reuse, 0x19, R13.reuse ;  /* 0x000000190d0a7819 */ /* 0x140fe40000010e0d */
[--C-:B------:R-:W-:Y:S02]  /*c8f0*/  SHF.L.W.U32.HI R39, R13, 0xe, R13.reuse ;  /* 0x0000000e0d277819 */ /* 0x100fe40000010e0d */
[----:B------:R-:W-:Y:S02]  /*c900*/  SHF.R.U32.HI R30, RZ, 0x3, R13 ;  /* 0x00000003ff1e7819 */ /* 0x000fe4000001160d */
[----:B------:R-:W-:Y:S02]  /*c910*/  IADD3 R41, PT, PT, R36, UR9, R41 ;  /* 0x0000000924297c10 */ /* 0x000fe4000fffe029 */
[----:B------:R-:W-:-:S03]  /*c920*/  LOP3.LUT R39, R30, R10, R39, 0x96, !PT ;  /* 0x0000000a1e277212 */ /* 0x000fc600078e9627 */
[----:B------:R-:W-:Y:S01]  /*c930*/  IMAD.IADD R30, R24, 0x1, R41 ;  /* 0x00000001181e7824 */ /* 0x000fe200078e0229 */
[----:B------:R-:W-:-:S03]  /*c940*/  LOP3.LUT R35, R32, R35, R37, 0xe8, !PT ;  /* 0x0000002320237212 */ /* 0x000fc600078ee825 */
[----:B------:R-:W-:Y:S01]  /*c950*/  IMAD.IADD R10, R37, 0x1, R30 ;  /* 0x00000001250a7824 */ /* 0x000fe200078e021e */
[----:B------:R-:W-:Y:S02]  /*c960*/  IADD3 R34, PT, PT, R33, R34, R35 ;  /* 0x0000002221227210 */ /* 0x000fe40007ffe023 */
        /* <DEDUP_REMOVED lines=8> */
[C-C-:B------:R-:W-:Y:S02]  /*c9f0*/  SHF.L.W.U32.HI R38, R34.reuse, 0x1e, R34.reuse ;  /* 0x0000001e22267819 */ /* 0x140fe40000010e22 */
[C-C-:B------:R-:W-:Y:S02]  /*ca00*/  SHF.L.W.U32.HI R41, R34.reuse, 0x13, R34.reuse ;  /* 0x0000001322297819 */ /* 0x140fe40000010e22 */
[----:B------:R-:W-:-:S02]  /*ca10*/  SHF.L.W.U32.HI R40, R34, 0xa, R34 ;  /* 0x0000000a22287819 */ /* 0x000fc40000010e22 */
[----:B------:R-:W-:Y:S02]  /*ca20*/  LOP3.LUT R42, R42, R44, R43, 0x96, !PT ;  /* 0x0000002c2a2a7212 */ /* 0x000fe400078e962b */
[----:B------:R-:W-:Y:S02]  /*ca30*/  LOP3.LUT R35, R10, R26, R21, 0x90, !PT ;  /* 0x0000001a0a237212 */ /* 0x000fe400078e9015 */
[----:B------:R-:W-:Y:S01]  /*ca40*/  LOP3.LUT R27, R37, R32, R34, 0xe8, !PT ;  /* 0x00000020251b7212 */ /* 0x000fe200078ee822 */
[----:B------:R-:W-:Y:S01]  /*ca50*/  IMAD.IADD R32, R33, 0x1, R12 ;  /* 0x0000000121207824 */ /* 0x000fe200078e020c */
[----:B------:R-:W-:Y:S02]  /*ca60*/  LOP3.LUT R31, R40, R38, R41, 0x96, !PT ;  /* 0x00000026281f7212 */ /* 0x000fe400078e9629 */
[----:B------:R-:W-:Y:S02]  /*ca70*/  IADD3 R33, PT, PT, R42, UR10, R35 ;  /* 0x0000000a2a217c10 */ /* 0x000fe4000fffe023 */
[----:B------:R-:W-:-:S02]  /*ca80*/  IADD3 R31, PT, PT, R28, R31, R27 ;  /* 0x0000001f1c1f7210 */ /* 0x000fc40007ffe01b */
[--C-:B------:R-:W-:Y:S01]  /*ca90*/  SHF.L.W.U32.HI R12, R14, 0x19, R14.reuse ;  /* 0x000000190e0c7819 */ /* 0x100fe20000010e0e */
[----:B------:R-:W-:Y:S01]  /*caa0*/  IMAD.IADD R33, R32, 0x1, R33 ;  /* 0x0000000120217824 */ /* 0x000fe200078e0221 */
[--C-:B------:R-:W-:Y:S02]  /*cab0*/  SHF.L.W.U32.HI R27, R14, 0xe, R14.reuse ;  /* 0x0000000e0e1b7819 */ /* 0x100fe40000010e0e */
[----:B------:R-:W-:Y:S02]  /*cac0*/  SHF.R.U32.HI R28, RZ, 0x3, R14 ;  /* 0x00000003ff1c7819 */ /* 0x000fe4000001160e */
[C-C-:B------:R-:W-:Y:S02]  /*cad0*/  SHF.L.W.U32.HI R40, R31.reuse, 0x1e, R31.reuse ;  /* 0x0000001e1f287819 */ /* 0x140fe40000010e1f */
[C-C-:B------:R-:W-:Y:S02]  /*cae0*/  SHF.L.W.U32.HI R41, R31.reuse, 0x13, R31.reuse ;  /* 0x000000131f297819 */ /* 0x140fe40000010e1f */
[----:B------:R-:W-:-:S02]  /*caf0*/  SHF.L.W.U32.HI R42, R31, 0xa, R31 ;  /* 0x0000000a1f2a7819 */ /* 0x000fc40000010e1f */
[C-C-:B------:R-:W-:Y:S02]  /*cb00*/  SHF.L.W.U32.HI R36, R11.reuse, 0x19, R11.reuse ;  /* 0x000000190b247819 */ /* 0x140fe40000010e0b */
[--C-:B------:R-:W-:Y:S02]  /*cb10*/  SHF.L.W.U32.HI R39, R11, 0xe, R11.reuse ;  /* 0x0000000e0b277819 */ /* 0x100fe40000010e0b */
[----:B------:R-:W-:Y:S02]  /*cb20*/  SHF.R.U32.HI R38, RZ, 0x3, R11 ;  /* 0x00000003ff267819 */ /* 0x000fe4000001160b */
[----:B------:R-:W-:Y:S01]  /*cb30*/  LOP3.LUT R35, R28, R12, R27, 0x96, !PT ;  /* 0x0000000c1c237212 */ /* 0x000fe200078e961b */
[----:B------:R-:W-:Y:S01]  /*cb40*/  IMAD.IADD R27, R34, 0x1, R33 ;  /* 0x00000001221b7824 */ /* 0x000fe200078e0221 */
[----:B------:R-:W-:Y:S02]  /*cb50*/  LOP3.LUT R12, R42, R40, R41, 0x96, !PT ;  /* 0x000000282a0c7212 */ /* 0x000fe400078e9629 */
[----:B------:R-:W-:-:S02]  /*cb60*/  LOP3.LUT R37, R34, R37, R31, 0xe8, !PT ;  /* 0x0000002522257212 */ /* 0x000fc400078ee81f */
        /* <DEDUP_REMOVED lines=8> */
[----:B------:R-:W-:Y:S02]  /*cbf0*/  IADD3 R16, PT, PT, R13, R35, R16 ;  /* 0x000000230d107210 */ /* 0x000fe40007ffe010 */
[----:B------:R-:W-:Y:S02]  /*cc00*/  LOP3.LUT R13, R24, R36, R39, 0x96, !PT ;  /* 0x00000024180d7212 */ /* 0x000fe400078e9627 */
[----:B------:R-:W-:Y:S02]  /*cc10*/  LOP3.LUT R38, R26, R38, R41, 0x96, !PT ;  /* 0x000000261a267212 */ /* 0x000fe400078e9629 */
[----:B------:R-:W-:-:S02]  /*cc20*/  SHF.L.W.U32.HI R15, R12, 0x1e, R12 ;  /* 0x0000001e0c0f7819 */ /* 0x000fc40000010e0c */
[C-C-:B------:R-:W-:Y:S02]  /*cc30*/  SHF.L.W.U32.HI R24, R12.reuse, 0x13, R12.reuse ;  /* 0x000000130c187819 */ /* 0x140fe40000010e0c */
[----:B------:R-:W-:Y:S02]  /*cc40*/  SHF.L.W.U32.HI R26, R12, 0xa, R12 ;  /* 0x0000000a0c1a7819 */ /* 0x000fe40000010e0c */
[----:B------:R-:W-:Y:S02]  /*cc50*/  LOP3.LUT R37, R27, R21, R10, 0x90, !PT ;  /* 0x000000151b257212 */ /* 0x000fe400078e900a */
[----:B------:R-:W-:Y:S01]  /*cc60*/  LOP3.LUT R15, R26, R15, R24, 0x96, !PT ;  /* 0x0000000f1a0f7212 */ /* 0x000fe200078e9618 */
[----:B------:R-:W-:Y:S01]  /*cc70*/  IMAD.IADD R13, R13, 0x1, R16 ;  /* 0x000000010d0d7824 */ /* 0x000fe200078e0210 */
[----:B------:R-:W-:Y:S01]  /*cc80*/  IADD3 R24, PT, PT, R38, UR11, R37 ;  /* 0x0000000b26187c10 */ /* 0x000fe2000fffe025 */
[----:B------:R-:W1:Y:S01]  /*cc90*/  LDCU.128 UR8, c[0x3][0xf0] ;  /* 0x00c01e00ff0877ac */ /* 0x000e620008000c00 */
[----:B------:R-:W-:-:S02]  /*cca0*/  IADD3 R35, PT, PT, R14, R28, R17 ;  /* 0x0000001c0e237210 */ /* 0x000fc40007ffe011 */
[C-C-:B------:R-:W-:Y:S02]  /*ccb0*/  SHF.L.W.U32.HI R14, R32.reuse, 0xf, R32.reuse ;  /* 0x0000000f200e7819 */ /* 0x140fe40000010e20 */
[----:B------:R-:W-:Y:S01]  /*ccc0*/  SHF.L.W.U32.HI R17, R32, 0xd, R32 ;  /* 0x0000000d20117819 */ /* 0x000fe20000010e20 */
[----:B------:R-:W-:Y:S01]  /*ccd0*/  IMAD.IADD R24, R13, 0x1, R24 ;  /* 0x000000010d187824 */ /* 0x000fe200078e0218 */
[----:B------:R-:W-:Y:S02]  /*cce0*/  SHF.R.U32.HI R32, RZ, 0xa, R32 ;  /* 0x0000000aff207819 */ /* 0x000fe40000011620 */
[C---:B------:R-:W-:Y:S02]  /*ccf0*/  LOP3.LUT R34, R31.reuse, R34, R12, 0xe8, !PT ;  /* 0x000000221f227212 */ /* 0x040fe400078ee80c */
[----:B------:R-:W-:Y:S01]  /*cd00*/  LOP3.LUT R16, R32, R14, R17, 0x96, !PT ;  /* 0x0000000e20107212 */ /* 0x000fe200078e9611 */
[----:B------:R-:W-:Y:S01]  /*cd10*/  IMAD.IADD R14, R31, 0x1, R24 ;  /* 0x000000011f0e7824 */ /* 0x000fe200078e0218 */
[----:B------:R-:W-:-:S04]  /*cd20*/  IADD3 R15, PT, PT, R30, R15, R34 ;  /* 0x0000000f1e0f7210 */ /* 0x000fc80007ffe022 */
[C-C-:B------:R-:W-:Y:S02]  /*cd30*/  LEA.HI R21, R14.reuse, R21, R14.reuse, 0x1a ;  /* 0x000000150e157211 */ /* 0x140fe400078fd00e */
[C-C-:B------:R-:W-:Y:S02]  /*cd40*/  SHF.L.W.U32.HI R30, R14.reuse, 0x15, R14.reuse ;  /* 0x000000150e1e7819 */ /* 0x140fe40000010e0e */
[----:B------:R-:W-:Y:S01]  /*cd50*/  SHF.L.W.U32.HI R32, R14, 0x7, R14 ;  /* 0x000000070e207819 */ /* 0x000fe20000010e0e */
[----:B------:R-:W-:Y:S01]  /*cd60*/  IMAD.IADD R16, R16, 0x1, R35 ;  /* 0x0000000110107824 */ /* 0x000fe200078e0223 */
[C-C-:B------:R-:W-:Y:S02]  /*cd70*/  SHF.L.W.U32.HI R17, R15.reuse, 0x1e, R15.reuse ;  /* 0x0000001e0f117819 */ /* 0x140fe40000010e0f */
[C-C-:B------:R-:W-:Y:S02]  /*cd80*/  SHF.L.W.U32.HI R26, R15.reuse, 0x13, R15.reuse ;  /* 0x000000130f1a7819 */ /* 0x140fe40000010e0f */
[----:B------:R-:W-:-:S02]  /*cd90*/  SHF.L.W.U32.HI R28, R15, 0xa, R15 ;  /* 0x0000000a0f1c7819 */ /* 0x000fc40000010e0f */
[----:B------:R-:W-:Y:S02]  /*cda0*/  LOP3.LUT R30, R21, R32, R30, 0x96, !PT ;  /* 0x00000020151e7212 */ /* 0x000fe400078e961e */
[----:B------:R-:W-:Y:S02]  /*cdb0*/  LOP3.LUT R35, R14, R10, R27, 0x90, !PT ;  /* 0x0000000a0e237212 */ /* 0x000fe400078e901b */
[----:B------:R-:W-:Y:S02]  /*cdc0*/  LOP3.LUT R28, R28, R17, R26, 0x96, !PT ;  /* 0x000000111c1c7212 */ /* 0x000fe400078e961a */
[C-C-:B------:R-:W-:Y:S02]  /*cdd0*/  SHF.L.W.U32.HI R17, R19.reuse, 0x19, R19.reuse ;  /* 0x0000001913117819 */ /* 0x140fe40000010e13 */
[--C-:B------:R-:W-:Y:S02]  /*cde0*/  SHF.L.W.U32.HI R26, R19, 0xe, R19.reuse ;  /* 0x0000000e131a7819 */ /* 0x100fe40000010e13 */
[----:B------:R-:W-:-:S02]  /*cdf0*/  SHF.R.U32.HI R21, RZ, 0x3, R19 ;  /* 0x00000003ff157819 */ /* 0x000fc40000011613 */
[----:B-1----:R-:W-:Y:S02]  /*ce00*/  IADD3 R35, PT, PT, R30, UR8, R35 ;  /* 0x000000081e237c10 */ /* 0x002fe4000fffe023 */
[----:B------:R-:W-:Y:S02]  /*ce10*/  LOP3.LUT R31, R12, R31, R15, 0xe8, !PT ;  /* 0x0000001f0c1f7212 */ /* 0x000fe400078ee80f */
[----:B------:R-:W-:Y:S01]  /*ce20*/  LOP3.LUT R21, R21, R17, R26, 0x96, !PT ;  /* 0x0000001115157212 */ /* 0x000fe200078e961a */
[----:B------:R-:W-:Y:S01]  /*ce30*/  IMAD.IADD R17, R16, 0x1, R35 ;  /* 0x0000000110117824 */ /* 0x000fe200078e0223 */
[----:B------:R-:W-:Y:S02]  /*ce40*/  IADD3 R26, PT, PT, R33, R28, R31 ;  /* 0x0000001c211a7210 */ /* 0x000fe40007ffe01f */
[C-C-:B------:R-:W-:Y:S02]  /*ce50*/  SHF.L.W.U32.HI R28, R13.reuse, 0xf, R13.reuse ;  /* 0x0000000f0d1c7819 */ /* 0x140fe40000010e0d */
[----:B------:R-:W-:-:S02]  /*ce60*/  SHF.L.W.U32.HI R31, R13, 0xd, R13 ;  /* 0x0000000d0d1f7819 */ /* 0x000fc40000010e0d */
[----:B------:R-:W-:Y:S01]  /*ce70*/  SHF.R.U32.HI R30, RZ, 0xa, R13 ;  /* 0x0000000aff1e7819 */ /* 0x000fe2000001160d */
[----:B------:R-:W-:Y:S01]  /*ce80*/  IMAD.IADD R13, R12, 0x1, R17 ;  /* 0x000000010c0d7824 */ /* 0x000fe200078e0211 */
[----:B------:R-:W-:-:S04]  /*ce90*/  SHF.L.W.U32.HI R32, R26, 0x1e, R26 ;  /* 0x0000001e1a207819 */ /* 0x000fc80000010e1a */
[C-C-:B------:R-:W-:Y:S02]  /*cea0*/  LEA.HI R10, R13.reuse, R10, R13.reuse, 0x1a ;  /* 0x0000000a0d0a7211 */ /* 0x140fe400078fd00d */
[C-C-:B------:R-:W-:Y:S02]  /*ceb0*/  SHF.L.W.U32.HI R35, R13.reuse, 0x15, R13.reuse ;  /* 0x000000150d237819 */ /* 0x140fe40000010e0d */
[----:B------:R-:W-:Y:S02]  /*cec0*/  SHF.L.W.U32.HI R36, R13, 0x7, R13 ;  /* 0x000000070d247819 */ /* 0x000fe40000010e0d */
[C-C-:B------:R-:W-:Y:S02]  /*ced0*/  SHF.L.W.U32.HI R33, R26.reuse, 0x13, R26.reuse ;  /* 0x000000131a217819 */ /* 0x140fe40000010e1a */
[----:B------:R-:W-:Y:S02]  /*cee0*/  SHF.L.W.U32.HI R34, R26, 0xa, R26 ;  /* 0x0000000a1a227819 */ /* 0x000fe40000010e1a */
[----:B------:R-:W-:-:S02]  /*cef0*/  IADD3 R21, PT, PT, R11, R21, R18 ;  /* 0x000000150b157210 */ /* 0x000fc40007ffe012 */
[----:B------:R-:W-:Y:S02]  /*cf00*/  LOP3.LUT R28, R30, R28, R31, 0x96, !PT ;  /* 0x0000001c1e1c7212 */ /* 0x000fe400078e961f */
[----:B------:R-:W-:Y:S02]  /*cf10*/  LOP3.LUT R35, R10, R36, R35, 0x96, !PT ;  /* 0x000000240a237212 */ /* 0x000fe400078e9623 */
[----:B------:R-:W-:Y:S02]  /*cf20*/  LOP3.LUT R18, R13, R27, R14, 0x90, !PT ;  /* 0x0000001b0d127212 */ /* 0x000fe400078e900e */
[----:B------:R-:W-:Y:S02]  /*cf30*/  LOP3.LUT R11, R34, R32, R33, 0x96, !PT ;  /* 0x00000020220b7212 */ /* 0x000fe400078e9621 */
[----:B------:R-:W-:Y:S01]  /*cf40*/  LOP3.LUT R10, R15, R12, R26, 0xe8, !PT ;  /* 0x0000000c0f0a7212 */ /* 0x000fe200078ee81a */
[----:B------:R-:W-:Y:S01]  /*cf50*/  IMAD.IADD R12, R28, 0x1, R21 ;  /* 0x000000011c0c7824 */ /* 0x000fe200078e0215 */
[----:B------:R-:W-:-:S02]  /*cf60*/  IADD3 R35, PT, PT, R35, UR9, R18 ;  /* 0x0000000923237c10 */ /* 0x000fc4000fffe012 */
[----:B------:R-:W-:Y:S02]  /*cf70*/  IADD3 R11, PT, PT, R24, R11, R10 ;  /* 0x0000000b180b7210 */ /* 0x000fe40007ffe00a */
[C---:B------:R-:W-:Y:S01]  /*cf80*/  SHF.L.W.U32.HI R18, R25.reuse, 0x19, R25 ;  /* 0x0000001919127819 */ /* 0x040fe20000010e19 */
[----:B------:R-:W-:Y:S01]  /*cf90*/  IMAD.IADD R32, R12, 0x1, R35 ;  /* 0x000000010c207824 */ /* 0x000fe200078e0223 */
[--C-:B------:R-:W-:Y:S02]  /*cfa0*/  SHF.L.W.U32.HI R21, R25, 0xe, R25.reuse ;  /* 0x0000000e19157819 */ /* 0x100fe40000010e19 */
[----:B------:R-:W-:Y:S02]  /*cfb0*/  SHF.R.U32.HI R24, RZ, 0x3, R25 ;  /* 0x00000003ff187819 */ /* 0x000fe40000011619 */
[C-C-:B------:R-:W-:Y:S02]  /*cfc0*/  SHF.L.W.U32.HI R28, R11.reuse, 0x1e, R11.reuse ;  /* 0x0000001e0b1c7819 */ /* 0x140fe40000010e0b */
[----:B------:R-:W-:-:S02]  /*cfd0*/  SHF.L.W.U32.HI R31, R11, 0x13, R11 ;  /* 0x000000130b1f7819 */ /* 0x000fc40000010e0b */
[----:B------:R-:W-:Y:S01]  /*cfe0*/  SHF.L.W.U32.HI R30, R11, 0xa, R11 ;  /* 0x0000000a0b1e7819 */ /* 0x000fe20000010e0b */
[----:B------:R-:W-:Y:S01]  /*cff0*/  IMAD.IADD R10, R15, 0x1, R32 ;  /* 0x000000010f0a7824 */ /* 0x000fe200078e0220 */
[----:B------:R-:W-:Y:S02]  /*d000*/  LOP3.LUT R21, R24, R18, R21, 0x96, !PT ;  /* 0x0000001218157212 */ /* 0x000fe400078e9615 */
[----:B------:R-:W-:Y:S02]  /*d010*/  LOP3.LUT R18, R30, R28, R31, 0x96, !PT ;  /* 0x0000001c1e127212 */ /* 0x000fe400078e961f */
[----:B------:R-:W-:Y:S02]  /*d020*/  LOP3.LUT R15, R26, R15, R11, 0xe8, !PT ;  /* 0x0000000f1a0f7212 */ /* 0x000fe400078ee80b */
[C-C-:B------:R-:W-:Y:S02]  /*d030*/  LEA.HI R27, R10.reuse, R27, R10.reuse, 0x1a ;  /* 0x0000001b0a1b7211 */ /* 0x140fe400078fd00a */
[----:B------:R-:W-:-:S02]  /*d040*/  SHF.L.W.U32.HI R24, R10, 0x15, R10 ;  /* 0x000000150a187819 */ /* 0x000fc40000010e0a */
[----:B------:R-:W-:Y:S02]  /*d050*/  SHF.L.W.U32.HI R28, R10, 0x7, R10 ;  /* 0x000000070a1c7819 */ /* 0x000fe40000010e0a */
[----:B------:R-:W-:Y:S02]  /*d060*/  IADD3 R18, PT, PT, R17, R18, R15 ;  /* 0x0000001211127210 */ /* 0x000fe40007ffe00f */
[----:B------:R-:W-:Y:S02]  /*d070*/  IADD3 R21, PT, PT, R19, R21, R20 ;  /* 0x0000001513157210 */ /* 0x000fe40007ffe014 */
[----:B------:R-:W-:Y:S02]  /*d080*/  LOP3.LUT R27, R27, R28, R24, 0x96, !PT ;  /* 0x0000001c1b1b7212 */ /* 0x000fe400078e9618 */
[C-C-:B------:R-:W-:Y:S02]  /*d090*/  SHF.L.W.U32.HI R15, R16.reuse, 0xf, R16.reuse ;  /* 0x0000000f100f7819 */ /* 0x140fe40000010e10 */
[----:B------:R-:W-:-:S02]  /*d0a0*/  SHF.L.W.U32.HI R20, R16, 0xd, R16 ;  /* 0x0000000d10147819 */ /* 0x000fc40000010e10 */
[C-C-:B------:R-:W-:Y:S02]  /*d0b0*/  SHF.L.W.U32.HI R17, R18.reuse, 0x1e, R18.reuse ;  /* 0x0000001e12117819 */ /* 0x140fe40000010e12 */
[C-C-:B------:R-:W-:Y:S02]  /*d0c0*/  SHF.L.W.U32.HI R24, R18.reuse, 0x13, R18.reuse ;  /* 0x0000001312187819 */ /* 0x140fe40000010e12 */
[----:B------:R-:W-:Y:S02]  /*d0d0*/  SHF.L.W.U32.HI R19, R18, 0xa, R18 ;  /* 0x0000000a12137819 */ /* 0x000fe40000010e12 */
[----:B------:R-:W-:Y:S02]  /*d0e0*/  SHF.R.U32.HI R16, RZ, 0xa, R16 ;  /* 0x0000000aff107819 */ /* 0x000fe40000011610 */
[----:B------:R-:W-:Y:S02]  /*d0f0*/  LOP3.LUT R28, R10, R14, R13, 0x90, !PT ;  /* 0x0000000e0a1c7212 */ /* 0x000fe400078e900d */
[----:B------:R-:W-:-:S02]  /*d100*/  LOP3.LUT R17, R19, R17, R24, 0x96, !PT ;  /* 0x0000001113117212 */ /* 0x000fc400078e9618 */
[----:B------:R-:W-:Y:S02]  /*d110*/  LOP3.LUT R16, R16, R15, R20, 0x96, !PT ;  /* 0x0000000f10107212 */ /* 0x000fe400078e9614 */
[----:B------:R-:W-:Y:S02]  /*d120*/  IADD3 R27, PT, PT, R27, UR10, R28 ;  /* 0x0000000a1b1b7c10 */ /* 0x000fe4000fffe01c */
[----:B------:R-:W-:Y:S02]  /*d130*/  LOP3.LUT R19, R11, R26, R18, 0xe8, !PT ;  /* 0x0000001a0b137212 */ /* 0x000fe400078ee812 */
[----:B------:R-:W-:Y:S02]  /*d140*/  IADD3 R21, PT, PT, R27, R21, R16 ;  /* 0x000000151b157210 */ /* 0x000fe40007ffe010 */
[----:B------:R-:W-:Y:S02]  /*d150*/  IADD3 R15, PT, PT, R32, R17, R19 ;  /* 0x00000011200f7210 */ /* 0x000fe40007ffe013 */
[----:B------:R-:W-:-:S02]  /*d160*/  SHF.L.W.U32.HI R17, R29, 0x19, R29 ;  /* 0x000000191d117819 */ /* 0x000fc40000010e1d */
[----:B------:R-:W-:Y:S01]  /*d170*/  SHF.L.W.U32.HI R16, R29, 0xe, R29 ;  /* 0x0000000e1d107819 */ /* 0x000fe20000010e1d */
[----:B------:R-:W-:Y:S01]  /*d180*/  IMAD.IADD R26, R26, 0x1, R21 ;  /* 0x000000011a1a7824 */ /* 0x000fe200078e0215 */
[----:B------:R-:W-:Y:S02]  /*d190*/  SHF.R.U32.HI R29, RZ, 0x3, R29 ;  /* 0x00000003ff1d7819 */ /* 0x000fe4000001161d */
[C-C-:B------:R-:W-:Y:S02]  /*d1a0*/  SHF.L.W.U32.HI R19, R15.reuse, 0x1e, R15.reuse ;  /* 0x0000001e0f137819 */ /* 0x140fe40000010e0f */
[C-C-:B------:R-:W-:Y:S02]  /*d1b0*/  SHF.L.W.U32.HI R20, R15.reuse, 0x13, R15.reuse ;  /* 0x000000130f147819 */ /* 0x140fe40000010e0f */
[----:B------:R-:W-:Y:S02]  /*d1c0*/  SHF.L.W.U32.HI R24, R15, 0xa, R15 ;  /* 0x0000000a0f187819 */ /* 0x000fe40000010e0f */
[----:B------:R-:W-:-:S02]  /*d1d0*/  LOP3.LUT R16, R29, R17, R16, 0x96, !PT ;  /* 0x000000111d107212 */ /* 0x000fc400078e9610 */
[----:B------:R-:W-:Y:S02]  /*d1e0*/  LOP3.LUT R20, R24, R19, R20, 0x96, !PT ;  /* 0x0000001318147212 */ /* 0x000fe400078e9614 */
[----:B------:R-:W-:Y:S02]  /*d1f0*/  LOP3.LUT R17, R18, R11, R15, 0xe8, !PT ;  /* 0x0000000b12117212 */ /* 0x000fe400078ee80f */
[C-C-:B------:R-:W-:Y:S02]  /*d200*/  LEA.HI R14, R26.reuse, R14, R26.reuse, 0x1a ;  /* 0x0000000e1a0e7211 */ /* 0x140fe400078fd01a */
[C-C-:B------:R-:W-:Y:S02]  /*d210*/  SHF.L.W.U32.HI R19, R26.reuse, 0x15, R26.reuse ;  /* 0x000000151a137819 */ /* 0x140fe40000010e1a */
[----:B------:R-:W-:Y:S02]  /*d220*/  SHF.L.W.U32.HI R24, R26, 0x7, R26 ;  /* 0x000000071a187819 */ /* 0x000fe40000010e1a */
[----:B------:R-:W-:-:S02]  /*d230*/  IADD3 R25, PT, PT, R25, R16, R0 ;  /* 0x0000001019197210 */ /* 0x000fc40007ffe000 */
[----:B------:R-:W-:Y:S02]  /*d240*/  IADD3 R20, PT, PT, R21, R20, R17 ;  /* 0x0000001415147210 */ /* 0x000fe40007ffe011 */
[----:B------:R-:W-:Y:S02]  /*d250*/  LOP3.LUT R14, R14, R24, R19, 0x96, !PT ;  /* 0x000000180e0e7212 */ /* 0x000fe400078e9613 */
[C-C-:B------:R-:W-:Y:S02]  /*d260*/  SHF.L.W.U32.HI R0, R12.reuse, 0xf, R12.reuse ;  /* 0x0000000f0c007819 */ /* 0x140fe40000010e0c */
[--C-:B------:R-:W-:Y:S02]  /*d270*/  SHF.L.W.U32.HI R17, R12, 0xd, R12.reuse ;  /* 0x0000000d0c117819 */ /* 0x100fe40000010e0c */
[----:B------:R-:W-:Y:S02]  /*d280*/  SHF.R.U32.HI R12, RZ, 0xa, R12 ;  /* 0x0000000aff0c7819 */ /* 0x000fe4000001160c */
[----:B------:R-:W-:-:S02]  /*d290*/  LOP3.LUT R19, R26, R13, R10, 0x90, !PT ;  /* 0x0000000d1a137212 */ /* 0x000fc400078e900a */
[C-C-:B------:R-:W-:Y:S02]  /*d2a0*/  SHF.L.W.U32.HI R16, R20.reuse, 0x1e, R20.reuse ;  /* 0x0000001e14107819 */ /* 0x140fe40000010e14 */
[C-C-:B------:R-:W-:Y:S02]  /*d2b0*/  SHF.L.W.U32.HI R21, R20.reuse, 0x13, R20.reuse ;  /* 0x0000001314157819 */ /* 0x140fe40000010e14 */
[----:B------:R-:W-:Y:S02]  /*d2c0*/  SHF.L.W.U32.HI R24, R20, 0xa, R20 ;  /* 0x0000000a14187819 */ /* 0x000fe40000010e14 */
[----:B------:R-:W-:Y:S02]  /*d2d0*/  LOP3.LUT R0, R12, R0, R17, 0x96, !PT ;  /* 0x000000000c007212 */ /* 0x000fe400078e9611 */
[----:B------:R-:W-:Y:S01]  /*d2e0*/  IADD3 R14, PT, PT, R14, UR11, R19 ;  /* 0x0000000b0e0e7c10 */ /* 0x000fe2000fffe013 */
[----:B------:R-:W-:Y:S01]  /*d2f0*/  IMAD.IADD R7, R7, 0x1, R18 ;  /* 0x0000000107077824 */ /* 0x000fe200078e0212 */
[----:B------:R-:W-:-:S02]  /*d300*/  LOP3.LUT R21, R24, R16, R21, 0x96, !PT ;  /* 0x0000001018157212 */ /* 0x000fc400078e9615 */
[----:B------:R-:W-:Y:S02]  /*d310*/  IADD3 R0, PT, PT, R14, R25, R0 ;  /* 0x000000190e007210 */ /* 0x000fe40007ffe000 */
[----:B------:R-:W-:-:S04]  /*d320*/  LOP3.LUT R18, R15, R18, R20, 0xe8, !PT ;  /* 0x000000120f127212 */ /* 0x000fc800078ee814 */
[----:B------:R-:W-:Y:S01]  /*d330*/  IADD3 R21, PT, PT, R0, R21, R18 ;  /* 0x0000001500157210 */ /* 0x000fe20007ffe012 */
[----:B------:R-:W-:Y:S01]  /*d340*/  IMAD.IADD R9, R9, 0x1, R13 ;  /* 0x0000000109097824 */ /* 0x000fe200078e020d */
[----:B------:R-:W-:Y:S01]  /*d350*/  IADD3 R2, PT, PT, R2, R0, R11 ;  /* 0x0000000002027210 */ /* 0x000fe20007ffe00b */
[----:B------:R-:W-:Y:S02]  /*d360*/  IMAD.IADD R6, R6, 0x1, R15 ;  /* 0x0000000106067824 */ /* 0x000fe400078e020f */
[----:B------:R-:W-:Y:S02]  /*d370*/  IMAD.IADD R8, R8, 0x1, R10 ;  /* 0x0000000108087824 */ /* 0x000fe400078e020a */
[----:B------:R-:W-:Y:S02]  /*d380*/  IMAD.IADD R5, R5, 0x1, R20 ;  /* 0x0000000105057824 */ /* 0x000fe400078e0214 */
[----:B------:R-:W-:Y:S02]  /*d390*/  IMAD.IADD R3, R3, 0x1, R26 ;  /* 0x0000000103037824 */ /* 0x000fe400078e021a */
[----:B------:R-:W-:Y:S01]  /*d3a0*/  IMAD.IADD R4, R4, 0x1, R21 ;  /* 0x0000000104047824 */ /* 0x000fe200078e0215 */
[----:B------:R1:W-:Y:S04]  /*d3b0*/  STL.64 [R1+0x48], R6 ;  /* 0x0000480601007387 */ /* 0x0003e80000100a00 */
[----:B------:R1:W-:Y:S04]  /*d3c0*/  STL.64 [R1+0x58], R8 ;  /* 0x0000580801007387 */ /* 0x0003e80000100a00 */
[----:B------:R1:W-:Y:S04]  /*d3d0*/  STL.64 [R1+0x50], R2 ;  /* 0x0000500201007387 */ /* 0x0003e80000100a00 */
[----:B------:R1:W-:Y:S04]  /*d3e0*/  STL.64 [R1+0x40], R4 ;  /* 0x0000400401007387 */ /* 0x0003e80000100a00 */
[----:B------:R1:W-:Y:S04]  /*d3f0*/  STL.64 [R1], RZ ;  /* 0x000000ff01007387 */ /* 0x0003e80000100a00 */
[----:B------:R1:W-:Y:S04]  /*d400*/  STL.64 [R1+0x8], RZ ;  /* 0x000008ff01007387 */ /* 0x0003e80000100a00 */
[----:B------:R1:W-:Y:S04]  /*d410*/  STL.64 [R1+0x20], RZ ;  /* 0x000020ff01007387 */ /* 0x0003e80000100a00 */
[----:B------:R1:W-:Y:S04]  /*d420*/  STL.64 [R1+0x28], RZ ;  /* 0x000028ff01007387 */ /* 0x0003e80000100a00 */
[----:B------:R1:W-:Y:S04]  /*d430*/  STL.64 [R1+0x10], RZ ;  /* 0x000010ff01007387 */ /* 0x0003e80000100a00 */
[----:B------:R1:W-:Y:S04]  /*d440*/  STL.64 [R1+0x30], RZ ;  /* 0x000030ff01007387 */ /* 0x0003e80000100a00 */
[----:B------:R1:W-:Y:S02]  /*d450*/  STL.64 [R1+0x18], RZ ;  /* 0x000018ff01007387 */ /* 0x0003e40000100a00 */
.L_x_15:
[----:B------:R-:W-:Y:S05]  /*d460*/  BSYNC.RECONVERGENT B0 ;  /* 0x0000000000007941 */ /* 0x000fea0003800200 */
.L_x_5:
[----:B------:R-:W4:Y:S01]  /*d470*/  LDL.64 R30, [R1] ;  /* 0x00000000011e7983 */ /* 0x000f220000100a00 */
[----:B------:R-:W5:Y:S03]  /*d480*/  LDCU.128 UR8, c[0x3][URZ] ;  /* 0x00c00000ff0877ac */ /* 0x000f660008000c00 */
[----:B------:R-:W5:Y:S04]  /*d490*/  LDL.64 R18, [R1+0x8] ;  /* 0x0000080001127983 */ /* 0x000f680000100a00 */
[----:B-1----:R-:W5:Y:S04]  /*d4a0*/  LDL.64 R8, [R1+0x20] ;  /* 0x0000200001087983 */ /* 0x002f680000100a00 */
[----:B------:R-:W5:Y:S04]  /*d4b0*/  LDL.64 R10, [R1+0x58] ;  /* 0x00005800010a7983 */ /* 0x000f680000100a00 */
[----:B------:R-:W5:Y:S04]  /*d4c0*/  LDL.64 R4, [R1+0x50] ;  /* 0x0000500001047983 */ /* 0x000f680000100a00 */
[----:B------:R-:W5:Y:S04]  /*d4d0*/  LDL.64 R6, [R1+0x48] ;  /* 0x0000480001067983 */ /* 0x000f680000100a00 */
[----:B------:R-:W5:Y:S04]  /*d4e0*/  LDL.64 R16, [R1+0x28] ;  /* 0x0000280001107983 */ /* 0x000f680000100a00 */
[----:B--23--:R-:W2:Y:S04]  /*d4f0*/  LDL.64 R2, [R1+0x40] ;  /* 0x0000400001027983 */ /* 0x00cea80000100a00 */
[----:B------:R-:W3:Y:S04]  /*d500*/  LDL.64 R20, [R1+0x10] ;  /* 0x0000100001147983 */ /* 0x000ee80000100a00 */
[----:B------:R-:W3:Y:S04]  /*d510*/  LDL.64 R14, [R1+0x30] ;  /* 0x00003000010e7983 */ /* 0x000ee80000100a00 */
[----:B------:R-:W3:Y:S04]  /*d520*/  LDL R25, [R1+0x60] ;  /* 0x0000600001197983 */ /* 0x000ee80000100800 */
[----:B------:R-:W3:Y:S01]  /*d530*/  LDL.64 R12, [R1+0x68] ;  /* 0x00006800010c7983 */ /* 0x000ee20000100a00 */
[----:B----4-:R-:W-:-:S02]  /*d540*/  PRMT R24, R30, 0x7771, RZ ;  /* 0x000077711e187816 */ /* 0x010fc400000000ff */
[----:B------:R-:W-:-:S03]  /*d550*/  PRMT R0, R31, 0x7771, RZ ;  /* 0x000077711f007816 */ /* 0x000fc600000000ff */
[----:B------:R-:W-:Y:S02]  /*d560*/  IMAD.U32 R26, R24, 0x10000, RZ ;  /* 0x00010000181a7824 */ /* 0x000fe400078e00ff */
[----:B------:R-:W-:Y:S01]  /*d570*/  IMAD.U32 R28, R0, 0x10000, RZ ;  /* 0x00010000001c7824 */ /* 0x000fe200078e00ff */
[----:B------:R-:W-:Y:S02]  /*d580*/  PRMT R24, R30, 0x7770, RZ ;  /* 0x000077701e187816 */ /* 0x000fe400000000ff */
[C---:B------:R-:W-:Y:S02]  /*d590*/  PRMT R0, R31.reuse, 0x7770, RZ ;  /* 0x000077701f007816 */ /* 0x040fe400000000ff */
[----:B------:R-:W-:Y:S02]  /*d5a0*/  LOP3.LUT R27, R26, 0xff0000, RZ, 0xc0, !PT ;  /* 0x00ff00001a1b7812 */ /* 0x000fe400078ec0ff */
[----:B------:R-:W-:Y:S02]  /*d5b0*/  LOP3.LUT R29, R28, 0xff0000, RZ, 0xc0, !PT ;  /* 0x00ff00001c1d7812 */ /* 0x000fe400078ec0ff */
[----:B------:R-:W-:-:S02]  /*d5c0*/  PRMT R26, R31, 0x7772, RZ ;  /* 0x000077721f1a7816 */ /* 0x000fc400000000ff */
[----:B-----5:R-:W-:Y:S01]  /*d5d0*/  PRMT R28, R18, 0x7771, RZ ;  /* 0x00007771121c7816 */ /* 0x020fe200000000ff */
[----:B------:R-:W-:Y:S01]  /*d5e0*/  IMAD R24, R24, 0x1000000, R27 ;  /* 0x0100000018187824 */ /* 0x000fe200078e021b */
[----:B------:R-:W-:Y:S01]  /*d5f0*/  PRMT R27, R30, 0x7772, RZ ;  /* 0x000077721e1b7816 */ /* 0x000fe200000000ff */
[----:B------:R-:W-:Y:S01]  /*d600*/  IMAD R0, R0, 0x1000000, R29 ;  /* 0x0100000000007824 */ /* 0x000fe200078e021d */
[----:B------:R-:W-:Y:S01]  /*d610*/  PRMT R32, R30, 0x7773, RZ ;  /* 0x000077731e207816 */ /* 0x000fe200000000ff */
[----:B------:R-:W-:Y:S02]  /*d620*/  IMAD.SHL.U32 R29, R26, 0x100, RZ ;  /* 0x000001001a1d7824 */ /* 0x000fe400078e00ff */
[----:B------:R-:W-:-:S03]  /*d630*/  IMAD.U32 R30, R28, 0x10000, RZ ;  /* 0x000100001c1e7824 */ /* 0x000fc600078e00ff */
[----:B------:R-:W-:Y:S02]  /*d640*/  LOP3.LUT R33, R0, R29, RZ, 0xfc, !PT ;  /* 0x0000001d00217212 */ /* 0x000fe400078efcff */
[----:B------:R-:W-:Y:S02]  /*d650*/  LOP3.LUT R35, R30, 0xff0000, RZ, 0xc0, !PT ;  /* 0x00ff00001e237812 */ /* 0x000fe400078ec0ff */
[----:B------:R-:W-:Y:S02]  /*d660*/  PRMT R0, R31, 0x7773, RZ ;  /* 0x000077731f007816 */ /* 0x000fe400000000ff */
[----:B------:R-:W4:Y:S01]  /*d670*/  LDL.64 R30, [R1+0x18] ;  /* 0x00001800011e7983 */ /* 0x000f220000100a00 */
[----:B------:R-:W-:-:S05]  /*d680*/  PRMT R28, R18, 0x7770, RZ ;  /* 0x00007770121c7816 */ /* 0x000fca00000000ff */
[----:B------:R-:W-:Y:S01]  /*d690*/  IMAD R34, R28, 0x1000000, R35 ;  /* 0x010000001c227824 */ /* 0x000fe200078e0223 */
[----:B------:R-:W-:Y:S01]  /*d6a0*/  PRMT R28, R19, 0x7771, RZ ;  /* 0x00007771131c7816 */ /* 0x000fe200000000ff */
[----:B------:R-:W-:-:S04]  /*d6b0*/  IMAD.SHL.U32 R27, R27, 0x100, RZ ;  /* 0x000001001b1b7824 */ /* 0x000fc800078e00ff */
[----:B------:R-:W-:Y:S01]  /*d6c0*/  IMAD.U32 R28, R28, 0x10000, RZ ;  /* 0x000100001c1c7824 */ /* 0x000fe200078e00ff */
[----:B------:R-:W-:Y:S02]  /*d6d0*/  LOP3.LUT R32, R32, R24, R27, 0xfe, !PT ;  /* 0x0000001820207212 */ /* 0x000fe400078efe1b */
[C---:B------:R-:W-:Y:S02]  /*d6e0*/  PRMT R26, R19.reuse, 0x7770, RZ ;  /* 0x00007770131a7816 */ /* 0x040fe400000000ff */
[----:B------:R-:W-:Y:S02]  /*d6f0*/  LOP3.LUT R29, R28, 0xff0000, RZ, 0xc0, !PT ;  /* 0x00ff00001c1d7812 */ /* 0x000fe400078ec0ff */
[----:B------:R-:W-:Y:S02]  /*d700*/  PRMT R24, R19, 0x7772, RZ ;  /* 0x0000777213187816 */ /* 0x000fe400000000ff */
[----:B------:R-:W-:Y:S01]  /*d710*/  PRMT R27, R18, 0x7772, RZ ;  /* 0x00007772121b7816 */ /* 0x000fe200000000ff */
[----:B------:R-:W-:Y:S01]  /*d720*/  IMAD R26, R26, 0x1000000, R29 ;  /* 0x010000001a1a7824 */ /* 0x000fe200078e021d */
[----:B------:R-:W-:Y:S01]  /*d730*/  LOP3.LUT R0, R33, R0, RZ, 0xfc, !PT ;  /* 0x0000000021007212 */ /* 0x000fe200078efcff */
[----:B------:R-:W-:Y:S01]  /*d740*/  IMAD.SHL.U32 R29, R24, 0x100, RZ ;  /* 0x00000100181d7824 */ /* 0x000fe200078e00ff */
[----:B------:R-:W-:Y:S01]  /*d750*/  PRMT R24, R9, 0x7771, RZ ;  /* 0x0000777109187816 */ /* 0x000fe200000000ff */
[----:B------:R-:W-:Y:S01]  /*d760*/  IMAD.SHL.U32 R27, R27, 0x100, RZ ;  /* 0x000001001b1b7824 */ /* 0x000fe200078e00ff */
[----:B------:R-:W-:-:S02]  /*d770*/  SHF.L.W.U32.HI R28, R33, 0xe, R0 ;  /* 0x0000000e211c7819 */ /* 0x000fc40000010e00 */
[----:B------:R-:W-:Y:S01]  /*d780*/  LOP3.LUT R29, R26, R29, RZ, 0xfc, !PT ;  /* 0x0000001d1a1d7212 */ /* 0x000fe200078efcff */
[----:B------:R-:W-:Y:S01]  /*d790*/  IMAD.U32 R26, R24, 0x10000, RZ ;  /* 0x00010000181a7824 */ /* 0x000fe200078e00ff */
[--C-:B------:R-:W-:Y:S02]  /*d7a0*/  SHF.L.W.U32.HI R35, R0, 0x19, R0.reuse ;  /* 0x0000001900237819 */ /* 0x100fe40000010e00 */
[----:B------:R-:W-:Y:S02]  /*d7b0*/  SHF.R.U32.HI R33, RZ, 0x3, R0 ;  /* 0x00000003ff217819 */ /* 0x000fe40000011600 */
[----:B------:R-:W-:Y:S02]  /*d7c0*/  LOP3.LUT R34, R34, R27, RZ, 0xfc, !PT ;  /* 0x0000001b22227212 */ /* 0x000fe400078efcff */
[----:B------:R-:W-:Y:S02]  /*d7d0*/  LOP3.LUT R35, R33, R35, R28, 0x96, !PT ;  /* 0x0000002321237212 */ /* 0x000fe400078e961c */
[----:B------:R-:W-:-:S02]  /*d7e0*/  PRMT R27, R18, 0x7773, RZ ;  /* 0x00007773121b7816 */ /* 0x000fc400000000ff */
[----:B------:R-:W-:Y:S02]  /*d7f0*/  PRMT R24, R19, 0x7773, RZ ;  /* 0x0000777313187816 */ /* 0x000fe400000000ff */
[----:B------:R-:W-:Y:S02]  /*d800*/  PRMT R18, R9, 0x7770, RZ ;  /* 0x0000777009127816 */ /* 0x000fe400000000ff */
[----:B------:R-:W-:Y:S02]  /*d810*/  LOP3.LUT R19, R26, 0xff0000, RZ, 0xc0, !PT ;  /* 0x00ff00001a137812 */ /* 0x000fe400078ec0ff */
[C-C-:B------:R-:W-:Y:S02]  /*d820*/  LEA.HI R28, R4.reuse, R11, R4.reuse, 0x1a ;  /* 0x0000000b041c7211 */ /* 0x140fe400078fd004 */
[C-C-:B------:R-:W-:Y:S02]  /*d830*/  SHF.L.W.U32.HI R33, R4.reuse, 0x15, R4.reuse ;  /* 0x0000001504217819 */ /* 0x140fe40000010e04 */
[----:B------:R-:W-:Y:S01]  /*d840*/  SHF.L.W.U32.HI R36, R4, 0x7, R4 ;  /* 0x0000000704247819 */ /* 0x000fe20000010e04 */
[----:B------:R-:W-:Y:S01]  /*d850*/  IMAD R26, R18, 0x1000000, R19 ;  /* 0x01000000121a7824 */ /* 0x000fe200078e0213 */
[----:B------:R-:W-:-:S02]  /*d860*/  LOP3.LUT R27, R34, R27, RZ, 0xfc, !PT ;  /* 0x0000001b221b7212 */ /* 0x000fc400078efcff */
[----:B------:R-:W-:Y:S02]  /*d870*/  LOP3.LUT R38, R28, R36, R33, 0x96, !PT ;  /* 0x000000241c267212 */ /* 0x000fe400078e9621 */
[----:B------:R-:W-:Y:S02]  /*d880*/  LOP3.LUT R39, R4, R10, R5, 0x90, !PT ;  /* 0x0000000a04277212 */ /* 0x000fe400078e9005 */
[----:B------:R-:W-:Y:S02]  /*d890*/  LOP3.LUT R24, R29, R24, RZ, 0xfc, !PT ;  /* 0x000000181d187212 */ /* 0x000fe400078efcff */
[----:B------:R-:W-:Y:S02]  /*d8a0*/  PRMT R18, R9, 0x7772, RZ ;  /* 0x0000777209127816 */ /* 0x000fe400000000ff */
[--C-:B------:R-:W-:Y:S02]  /*d8b0*/  SHF.L.W.U32.HI R34, R34, 0xe, R27.reuse ;  /* 0x0000000e22227819 */ /* 0x100fe40000010e1b */
[----:B------:R-:W-:-:S02]  /*d8c0*/  SHF.L.W.U32.HI R19, R27, 0x19, R27 ;  /* 0x000000191b137819 */ /* 0x000fc40000010e1b */
[----:B------:R-:W-:Y:S02]  /*d8d0*/  SHF.R.U32.HI R28, RZ, 0x3, R27 ;  /* 0x00000003ff1c7819 */ /* 0x000fe4000001161b */
[----:B------:R-:W-:Y:S02]  /*d8e0*/  IADD3 R39, PT, PT, R38, UR8, R39 ;  /* 0x0000000826277c10 */ /* 0x000fe4000fffe027 */
[----:B------:R-:W-:Y:S01]  /*d8f0*/  SHF.L.W.U32.HI R36, R29, 0xe, R24 ;  /* 0x0000000e1d247819 */ /* 0x000fe20000010e18 */
[----:B------:R-:W-:Y:S01]  /*d900*/  IMAD.SHL.U32 R29, R18, 0x100, RZ ;  /* 0x00000100121d7824 */ /* 0x000fe200078e00ff */
[----:B------:R-:W-:Y:S01]  /*d910*/  LOP3.LUT R19, R28, R19, R34, 0x96, !PT ;  /* 0x000000131c137212 */ /* 0x000fe200078e9622 */
[----:B------:R-:W-:Y:S01]  /*d920*/  IMAD.IADD R28, R32, 0x1, R39 ;  /* 0x00000001201c7824 */ /* 0x000fe200078e0227 */
[--C-:B------:R-:W-:Y:S02]  /*d930*/  SHF.L.W.U32.HI R33, R24, 0x19, R24.reuse ;  /* 0x0000001918217819 */ /* 0x100fe40000010e18 */
[----:B------:R-:W-:Y:S01]  /*d940*/  SHF.R.U32.HI R37, RZ, 0x3, R24 ;  /* 0x00000003ff257819 */ /* 0x000fe20000011618 */
[----:B------:R-:W-:Y:S01]  /*d950*/  IMAD.IADD R43, R7, 0x1, R28 ;  /* 0x00000001072b7824 */ /* 0x000fe200078e021c */
[----:B------:R-:W-:-:S02]  /*d960*/  LOP3.LUT R26, R26, R29, RZ, 0xfc, !PT ;  /* 0x0000001d1a1a7212 */ /* 0x000fc400078efcff */
[----:B------:R-:W-:Y:S02]  /*d970*/  PRMT R29, R9, 0x7773, RZ ;  /* 0x00007773091d7816 */ /* 0x000fe400000000ff */
[----:B------:R-:W-:Y:S02]  /*d980*/  PRMT R9, R16, 0x7771, RZ ;  /* 0x0000777110097816 */ /* 0x000fe400000000ff */
[----:B------:R-:W-:Y:S02]  /*d990*/  LOP3.LUT R18, R37, R33, R36, 0x96, !PT ;  /* 0x0000002125127212 */ /* 0x000fe400078e9624 */
[--C-:B--2---:R-:W-:Y:S02]  /*d9a0*/  SHF.L.W.U32.HI R36, R2, 0x1e, R2.reuse ;  /* 0x0000001e02247819 */ /* 0x104fe40000010e02 */
[----:B------:R-:W-:Y:S02]  /*d9b0*/  LOP3.LUT R29, R26, R29, RZ, 0xfc, !PT ;  /* 0x0000001d1a1d7212 */ /* 0x000fe400078efcff */
[----:B------:R-:W-:-:S02]  /*d9c0*/  SHF.L.W.U32.HI R37, R2, 0x13, R2 ;  /* 0x0000001302257819 */ /* 0x000fc40000010e02 */
[----:B------:R-:W-:Y:S02]  /*d9d0*/  SHF.L.W.U32.HI R38, R2, 0xa, R2 ;  /* 0x0000000a02267819 */ /* 0x000fe40000010e02 */
[C-C-:B------:R-:W-:Y:S02]  /*d9e0*/  LEA.HI R39, R43.reuse, R10, R43.reuse, 0x1a ;  /* 0x0000000a2b277211 */ /* 0x140fe400078fd02b */
[C-C-:B------:R-:W-:Y:S02]  /*d9f0*/  SHF.L.W.U32.HI R40, R43.reuse, 0x15, R43.reuse ;  /* 0x000000152b287819 */ /* 0x140fe40000010e2b */
[----:B------:R-:W-:Y:S01]  /*da00*/  SHF.L.W.U32.HI R41, R43, 0x7, R43 ;  /* 0x000000072b297819 */ /* 0x000fe20000010e2b */
[----:B------:R-:W-:Y:S01]  /*da10*/  IMAD.U32 R9, R9, 0x10000, RZ ;  /* 0x0001000009097824 */ /* 0x000fe200078e00ff */
[----:B------:R-:W-:Y:S02]  /*da20*/  SHF.L.W.U32.HI R33, R26, 0xe, R29 ;  /* 0x0000000e1a217819 */ /* 0x000fe40000010e1d */
[----:B------:R-:W-:-:S02]  /*da30*/  LOP3.LUT R37, R38, R36, R37, 0x96, !PT ;  /* 0x0000002426257212 */ /* 0x000fc400078e9625 */
[--C-:B------:R-:W-:Y:S02]  /*da40*/  SHF.L.W.U32.HI R26, R29, 0x19, R29.reuse ;  /* 0x000000191d1a7819 */ /* 0x100fe40000010e1d */
[----:B------:R-:W-:Y:S02]  /*da50*/  SHF.R.U32.HI R34, RZ, 0x3, R29 ;  /* 0x00000003ff227819 */ /* 0x000fe4000001161d */
[----:B------:R-:W-:Y:S02]  /*da60*/  LOP3.LUT R39, R39, R41, R40, 0x96, !PT ;  /* 0x0000002927277212 */ /* 0x000fe400078e9628 */
[----:B------:R-:W-:Y:S02]  /*da70*/  LOP3.LUT R38, R43, R5, R4, 0x90, !PT ;  /* 0x000000052b267212 */ /* 0x000fe400078e9004 */
[----:B------:R-:W-:Y:S02]  /*da80*/  LOP3.LUT R36, R9, 0xff0000, RZ, 0xc0, !PT ;  /* 0x00ff000009247812 */ /* 0x000fe400078ec0ff */
[----:B------:R-:W-:-:S02]  /*da90*/  LOP3.LUT R26, R34, R26, R33, 0x96, !PT ;  /* 0x0000001a221a7212 */ /* 0x000fc400078e9621 */
[----:B------:R-:W-:Y:S02]  /*daa0*/  LOP3.LUT R9, R3, R6, R2, 0xe8, !PT ;  /* 0x0000000603097212 */ /* 0x000fe400078ee802 */
[----:B------:R-:W-:Y:S02]  /*dab0*/  IADD3 R39, PT, PT, R39, UR9, R38 ;  /* 0x0000000927277c10 */ /* 0x000fe4000fffe026 */
[----:B------:R-:W-:Y:S02]  /*dac0*/  PRMT R33, R16, 0x7770, RZ ;  /* 0x0000777010217816 */ /* 0x000fe400000000ff */
[----:B------:R-:W-:Y:S02]  /*dad0*/  PRMT R34, R17, 0x7771, RZ ;  /* 0x0000777111227816 */ /* 0x000fe400000000ff */
[----:B------:R-:W-:Y:S01]  /*dae0*/  IADD3 R9, PT, PT, R28, R37, R9 ;  /* 0x000000251c097210 */ /* 0x000fe20007ffe009 */
[----:B------:R-:W-:Y:S02]  /*daf0*/  IMAD.IADD R37, R0, 0x1, R39 ;  /* 0x0000000100257824 */ /* 0x000fe400078e0227 */
[----:B------:R-:W-:-:S02]  /*db00*/  IMAD R33, R33, 0x1000000, R36 ;  /* 0x0100000021217824 */ /* 0x000fc400078e0224 */
[----:B------:R-:W-:Y:S01]  /*db10*/  IMAD.U32 R36, R34, 0x10000, RZ ;  /* 0x0001000022247824 */ /* 0x000fe200078e00ff */
[----:B------:R-:W-:Y:S01]  /*db20*/  PRMT R34, R16, 0x7772, RZ ;  /* 0x0000777210227816 */ /* 0x000fe200000000ff */
[----:B------:R-:W-:Y:S01]  /*db30*/  IMAD.IADD R42, R6, 0x1, R37 ;  /* 0x00000001062a7824 */ /* 0x000fe200078e0225 */
[----:B------:R-:W-:Y:S02]  /*db40*/  PRMT R28, R17, 0x7770, RZ ;  /* 0x00007770111c7816 */ /* 0x000fe400000000ff */
[----:B------:R-:W-:Y:S01]  /*db50*/  LOP3.LUT R39, R36, 0xff0000, RZ, 0xc0, !PT ;  /* 0x00ff000024277812 */ /* 0x000fe200078ec0ff */
[----:B------:R-:W-:Y:S01]  /*db60*/  IMAD.SHL.U32 R34, R34, 0x100, RZ ;  /* 0x0000010022227824 */ /* 0x000fe200078e00ff */
[C-C-:B------:R-:W-:Y:S02]  /*db70*/  SHF.L.W.U32.HI R36, R9.reuse, 0x1e, R9.reuse ;  /* 0x0000001e09247819 */ /* 0x140fe40000010e09 */
[C-C-:B------:R-:W-:Y:S02]  /*db80*/  SHF.L.W.U32.HI R41, R9.reuse, 0x13, R9.reuse ;  /* 0x0000001309297819 */ /* 0x140fe40000010e09 */
[----:B------:R-:W-:-:S02]  /*db90*/  SHF.L.W.U32.HI R38, R9, 0xa, R9 ;  /* 0x0000000a09267819 */ /* 0x000fc40000010e09 */
[C-C-:B------:R-:W-:Y:S02]  /*dba0*/  LEA.HI R40, R42.reuse, R5, R42.reuse, 0x1a ;  /* 0x000000052a287211 */ /* 0x140fe400078fd02a */
[C-C-:B------:R-:W-:Y:S02]  /*dbb0*/  SHF.L.W.U32.HI R45, R42.reuse, 0x15, R42.reuse ;  /* 0x000000152a2d7819 */ /* 0x140fe40000010e2a */
[----:B------:R-:W-:Y:S01]  /*dbc0*/  SHF.L.W.U32.HI R44, R42, 0x7, R42 ;  /* 0x000000072a2c7819 */ /* 0x000fe20000010e2a */
[----:B------:R-:W-:Y:S01]  /*dbd0*/  IMAD R28, R28, 0x1000000, R39 ;  /* 0x010000001c1c7824 */ /* 0x000fe200078e0227 */
[----:B------:R-:W-:Y:S02]  /*dbe0*/  LOP3.LUT R36, R38, R36, R41, 0x96, !PT ;  /* 0x0000002426247212 */ /* 0x000fe400078e9629 */
[----:B------:R-:W-:Y:S02]  /*dbf0*/  LOP3.LUT R40, R40, R44, R45, 0x96, !PT ;  /* 0x0000002c28287212 */ /* 0x000fe400078e962d */
[----:B------:R-:W-:-:S02]  /*dc00*/  LOP3.LUT R38, R2, R3, R9, 0xe8, !PT ;  /* 0x0000000302267212 */ /* 0x000fc400078ee809 */
[----:B------:R-:W-:Y:S02]  /*dc10*/  LOP3.LUT R41, R42, R4, R43, 0x90, !PT ;  /* 0x000000042a297212 */ /* 0x000fe400078e902b */
[----:B------:R-:W-:Y:S02]  /*dc20*/  LOP3.LUT R39, R33, R34, RZ, 0xfc, !PT ;  /* 0x0000002221277212 */ /* 0x000fe400078efcff */
[----:B------:R-:W-:Y:S02]  /*dc30*/  PRMT R34, R17, 0x7772, RZ ;  /* 0x0000777211227816 */ /* 0x000fe400000000ff */
[----:B------:R-:W-:Y:S02]  /*dc40*/  IADD3 R33, PT, PT, R37, R36, R38 ;  /* 0x0000002425217210 */ /* 0x000fe40007ffe026 */
[----:B------:R-:W-:Y:S01]  /*dc50*/  IADD3 R40, PT, PT, R40, UR10, R41 ;  /* 0x0000000a28287c10 */ /* 0x000fe2000fffe029 */
[----:B------:R-:W-:Y:S01]  /*dc60*/  IMAD.SHL.U32 R37, R34, 0x100, RZ ;  /* 0x0000010022257824 */ /* 0x000fe200078e00ff */
[----:B------:R-:W-:-:S02]  /*dc70*/  SHF.L.W.U32.HI R34, R33, 0x1e, R33 ;  /* 0x0000001e21227819 */ /* 0x000fc40000010e21 */
[--C-:B------:R-:W-:Y:S01]  /*dc80*/  SHF.L.W.U32.HI R41, R33, 0x13, R33.reuse ;  /* 0x0000001321297819 */ /* 0x100fe20000010e21 */
[----:B------:R-:W-:Y:S01]  /*dc90*/  IMAD.IADD R40, R27, 0x1, R40 ;  /* 0x000000011b287824 */ /* 0x000fe200078e0228 */
[----:B------:R-:W-:Y:S02]  /*dca0*/  SHF.L.W.U32.HI R38, R33, 0xa, R33 ;  /* 0x0000000a21267819 */ /* 0x000fe40000010e21 */
[----:B------:R-:W-:Y:S02]  /*dcb0*/  PRMT R36, R16, 0x7773, RZ ;  /* 0x0000777310247816 */ /* 0x000fe400000000ff */
[----:B------:R-:W-:Y:S01]  /*dcc0*/  LOP3.LUT R45, R38, R34, R41, 0x96, !PT ;  /* 0x00000022262d7212 */ /* 0x000fe200078e9629 */
[----:B------:R-:W-:Y:S01]  /*dcd0*/  IMAD.IADD R41, R3, 0x1, R40 ;  /* 0x0000000103297824 */ /* 0x000fe200078e0228 */
[----:B------:R-:W-:Y:S02]  /*dce0*/  LOP3.LUT R16, R28, R37, RZ, 0xfc, !PT ;  /* 0x000000251c107212 */ /* 0x000fe400078efcff */
[----:B------:R-:W-:-:S02]  /*dcf0*/  LOP3.LUT R28, R39, R36, RZ, 0xfc, !PT ;  /* 0x00000024271c7212 */ /* 0x000fc400078efcff */
[----:B------:R-:W-:Y:S02]  /*dd00*/  PRMT R37, R17, 0x7773, RZ ;  /* 0x0000777311257816 */ /* 0x000fe400000000ff */
[C-C-:B------:R-:W-:Y:S02]  /*dd10*/  LEA.HI R38, R41.reuse, R4, R41.reuse, 0x1a ;  /* 0x0000000429267211 */ /* 0x140fe400078fd029 */
[C-C-:B------:R-:W-:Y:S02]  /*dd20*/  SHF.L.W.U32.HI R47, R41.reuse, 0x15, R41.reuse ;  /* 0x00000015292f7819 */ /* 0x140fe40000010e29 */
[----:B------:R-:W-:Y:S02]  /*dd30*/  SHF.L.W.U32.HI R44, R41, 0x7, R41 ;  /* 0x00000007292c7819 */ /* 0x000fe40000010e29 */
[--C-:B------:R-:W-:Y:S02]  /*dd40*/  SHF.L.W.U32.HI R39, R39, 0xe, R28.reuse ;  /* 0x0000000e27277819 */ /* 0x100fe40000010e1c */
[----:B------:R-:W-:-:S02]  /*dd50*/  SHF.L.W.U32.HI R36, R28, 0x19, R28 ;  /* 0x000000191c247819 */ /* 0x000fc40000010e1c */
[----:B------:R-:W-:Y:S02]  /*dd60*/  SHF.R.U32.HI R17, RZ, 0x3, R28 ;  /* 0x00000003ff117819 */ /* 0x000fe4000001161c */
[----:B------:R-:W-:Y:S02]  /*dd70*/  LOP3.LUT R34, R9, R2, R33, 0xe8, !PT ;  /* 0x0000000209227212 */ /* 0x000fe400078ee821 */
[----:B------:R-:W-:Y:S02]  /*dd80*/  LOP3.LUT R37, R16, R37, RZ, 0xfc, !PT ;  /* 0x0000002510257212 */ /* 0x000fe400078efcff */
[----:B------:R-:W-:Y:S02]  /*dd90*/  LOP3.LUT R44, R38, R44, R47, 0x96, !PT ;  /* 0x0000002c262c7212 */ /* 0x000fe400078e962f */
[----:B------:R-:W-:Y:S02]  /*dda0*/  LOP3.LUT R36, R17, R36, R39, 0x96, !PT ;  /* 0x0000002411247212 */ /* 0x000fe400078e9627 */
[----:B------:R-:W-:-:S02]  /*ddb0*/  IADD3 R34, PT, PT, R40, R45, R34 ;  /* 0x0000002d28227210 */ /* 0x000fc40007ffe022 */
[--C-:B------:R-:W-:Y:S02]  /*ddc0*/  SHF.L.W.U32.HI R38, R16, 0xe, R37.reuse ;  /* 0x0000000e10267819 */ /* 0x100fe40000010e25 */
[--C-:B------:R-:W-:Y:S02]  /*ddd0*/  SHF.L.W.U32.HI R39, R37, 0x19, R37.reuse ;  /* 0x0000001925277819 */ /* 0x100fe40000010e25 */
[----:B------:R-:W-:Y:S02]  /*dde0*/  SHF.R.U32.HI R17, RZ, 0x3, R37 ;  /* 0x00000003ff117819 */ /* 0x000fe40000011625 */
[----:B------:R-:W-:Y:S02]  /*ddf0*/  LOP3.LUT R45, R41, R43, R42, 0x90, !PT ;  /* 0x0000002b292d7212 */ /* 0x000fe400078e902a */
[----:B---3--:R-:W-:Y:S02]  /*de00*/  PRMT R16, R20, 0x7771, RZ ;  /* 0x0000777114107816 */ /* 0x008fe400000000ff */
[----:B------:R-:W-:-:S02]  /*de10*/  SHF.L.W.U32.HI R40, R34, 0x1e, R34 ;  /* 0x0000001e22287819 */ /* 0x000fc40000010e22 */
[C-C-:B------:R-:W-:Y:S02]  /*de20*/  SHF.L.W.U32.HI R47, R34.reuse, 0x13, R34.reuse ;  /* 0x00000013222f7819 */ /* 0x140fe40000010e22 */
[----:B------:R-:W-:Y:S02]  /*de30*/  SHF.L.W.U32.HI R46, R34, 0xa, R34 ;  /* 0x0000000a222e7819 */ /* 0x000fe40000010e22 */
[----:B------:R-:W-:Y:S01]  /*de40*/  LOP3.LUT R39, R17, R39, R38, 0x96, !PT ;  /* 0x0000002711277212 */ /* 0x000fe200078e9626 */
[----:B------:R-:W-:Y:S01]  /*de50*/  IMAD.U32 R17, R16, 0x10000, RZ ;  /* 0x0001000010117824 */ /* 0x000fe200078e00ff */
[----:B------:R-:W-:Y:S01]  /*de60*/  IADD3 R45, PT, PT, R44, UR11, R45 ;  /* 0x0000000b2c2d7c10 */ /* 0x000fe2000fffe02d */
[----:B------:R-:W1:Y:S01]  /*de70*/  LDCU.128 UR8, c[0x3][0x10] ;  /* 0x00c00200ff0877ac */ /* 0x000e620008000c00 */
[----:B------:R-:W-:Y:S02]  /*de80*/  PRMT R16, R21, 0x7771, RZ ;  /* 0x0000777115107816 */ /* 0x000fe400000000ff */
[----:B------:R-:W-:Y:S01]  /*de90*/  LOP3.LUT R46, R46, R40, R47, 0x96, !PT ;  /* 0x000000282e2e7212 */ /* 0x000fe200078e962f */
[----:B------:R-:W-:Y:S01]  /*dea0*/  IMAD.IADD R47, R24, 0x1, R45 ;  /* 0x00000001182f7824 */ /* 0x000fe200078e022d */
[----:B------:R-:W-:Y:S01]  /*deb0*/  LOP3.LUT R38, R33, R9, R34, 0xe8, !PT ;  /* 0x0000000921267212 */ /* 0x000fe200078ee822 */
[----:B------:R-:W-:Y:S01]  /*dec0*/  IMAD.U32 R44, R16, 0x10000, RZ ;  /* 0x00010000102c7824 */ /* 0x000fe200078e00ff */
[----:B------:R-:W-:-:S02]  /*ded0*/  PRMT R40, R20, 0x7770, RZ ;  /* 0x0000777014287816 */ /* 0x000fc400000000ff */
[----:B------:R-:W-:Y:S02]  /*dee0*/  LOP3.LUT R45, R17, 0xff0000, RZ, 0xc0, !PT ;  /* 0x00ff0000112d7812 */ /* 0x000fe400078ec0ff */
[----:B------:R-:W-:Y:S01]  /*def0*/  IADD3 R17, PT, PT, R47, R46, R38 ;  /* 0x0000002e2f117210 */ /* 0x000fe20007ffe026 */
[----:B------:R-:W-:Y:S01]  /*df00*/  IMAD.IADD R38, R2, 0x1, R47 ;  /* 0x0000000102267824 */ /* 0x000fe200078e022f */
[----:B------:R-:W-:Y:S01]  /*df10*/  LOP3.LUT R47, R44, 0xff0000, RZ, 0xc0, !PT ;  /* 0x00ff00002c2f7812 */ /* 0x000fe200078ec0ff */
[----:B------:R-:W-:Y:S01]  /*df20*/  IMAD R45, R40, 0x1000000, R45 ;  /* 0x01000000282d7824 */ /* 0x000fe200078e022d */
[----:B------:R-:W-:Y:S02]  /*df30*/  PRMT R40, R21, 0x7770, RZ ;  /* 0x0000777015287816 */ /* 0x000fe400000000ff */
[----:B------:R-:W-:-:S03]  /*df40*/  PRMT R16, R20, 0x7772, RZ ;  /* 0x0000777214107816 */ /* 0x000fc600000000ff */
[----:B------:R-:W-:Y:S01]  /*df50*/  IMAD R47, R40, 0x1000000, R47 ;  /* 0x01000000282f7824 */ /* 0x000fe200078e022f */
[----:B------:R-:W-:Y:S01]  /*df60*/  PRMT R40, R20, 0x7773, RZ ;  /* 0x0000777314287816 */ /* 0x000fe200000000ff */
[----:B------:R-:W-:Y:S01]  /*df70*/  IMAD.SHL.U32 R44, R16, 0x100, RZ ;  /* 0x00000100102c7824 */ /* 0x000fe200078e00ff */
[----:B------:R-:W-:Y:S02]  /*df80*/  PRMT R20, R21, 0x7772, RZ ;  /* 0x0000777215147816 */ /* 0x000fe400000000ff */
[C-C-:B------:R-:W-:Y:S02]  /*df90*/  LEA.HI R43, R38.reuse, R43, R38.reuse, 0x1a ;  /* 0x0000002b262b7211 */ /* 0x140fe400078fd026 */
[C-C-:B------:R-:W-:Y:S02]  /*dfa0*/  SHF.L.W.U32.HI R46, R38.reuse, 0x15, R38.reuse ;  /* 0x00000015262e7819 */ /* 0x140fe40000010e26 */
[----:B------:R-:W-:Y:S02]  /*dfb0*/  SHF.L.W.U32.HI R48, R38, 0x7, R38 ;  /* 0x0000000726307819 */ /* 0x000fe40000010e26 */
[----:B------:R-:W-:Y:S01]  /*dfc0*/  LOP3.LUT R45, R45, R44, RZ, 0xfc, !PT ;  /* 0x0000002c2d2d7212 */ /* 0x000fe200078efcff */
[----:B------:R-:W-:Y:S01]  /*dfd0*/  IMAD.SHL.U32 R44, R20, 0x100, RZ ;  /* 0x00000100142c7824 */ /* 0x000fe200078e00ff */
[----:B------:R-:W-:-:S02]  /*dfe0*/  LOP3.LUT R16, R43, R48, R46, 0x96, !PT ;  /* 0x000000302b107212 */ /* 0x000fc400078e962e */
[C-C-:B------:R-:W-:Y:S02]  /*dff0*/  SHF.L.W.U32.HI R43, R17.reuse, 0x1e, R17.reuse ;  /* 0x0000001e112b7819 */ /* 0x140fe40000010e11 */
[C-C-:B------:R-:W-:Y:S02]  /*e000*/  SHF.L.W.U32.HI R46, R17.reuse, 0x13, R17.reuse ;  /* 0x00000013112e7819 */ /* 0x140fe40000010e11 */
[----:B------:R-:W-:Y:S02]  /*e010*/  SHF.L.W.U32.HI R48, R17, 0xa, R17 ;  /* 0x0000000a11307819 */ /* 0x000fe40000010e11 */
[----:B------:R-:W-:Y:S02]  /*e020*/  LOP3.LUT R20, R45, R40, RZ, 0xfc, !PT ;  /* 0x000000282d147212 */ /* 0x000fe400078efcff */
[----:B------:R-:W-:Y:S02]  /*e030*/  LOP3.LUT R44, R47, R44, RZ, 0xfc, !PT ;  /* 0x0000002c2f2c7212 */ /* 0x000fe400078efcff */
[----:B------:R-:W-:-:S02]  /*e040*/  PRMT R47, R21, 0x7773, RZ ;  /* 0x00007773152f7816 */ /* 0x000fc400000000ff */
[----:B------:R-:W-:Y:S02]  /*e050*/  LOP3.LUT R40, R48, R43, R46, 0x96, !PT ;  /* 0x0000002b30287212 */ /* 0x000fe400078e962e */
[--C-:B------:R-:W-:Y:S02]  /*e060*/  SHF.L.W.U32.HI R46, R45, 0xe, R20.reuse ;  /* 0x0000000e2d2e7819 */ /* 0x100fe40000010e14 */
[--C-:B------:R-:W-:Y:S02]  /*e070*/  SHF.L.W.U32.HI R45, R20, 0x19, R20.reuse ;  /* 0x00000019142d7819 */ /* 0x100fe40000010e14 */
[----:B------:R-:W-:Y:S02]  /*e080*/  SHF.R.U32.HI R21, RZ, 0x3, R20 ;  /* 0x00000003ff157819 */ /* 0x000fe40000011614 */
[----:B------:R-:W-:Y:S02]  /*e090*/  LOP3.LUT R49, R38, R42, R41, 0x90, !PT ;  /* 0x0000002a26317212 */ /* 0x000fe400078e9029 */
[----:B------:R-:W-:-:S02]  /*e0a0*/  LOP3.LUT R47, R44, R47, RZ, 0xfc, !PT ;  /* 0x0000002f2c2f7212 */ /* 0x000fc400078efcff */
[----:B------:R-:W-:Y:S02]  /*e0b0*/  LOP3.LUT R45, R21, R45, R46, 0x96, !PT ;  /* 0x0000002d152d7212 */ /* 0x000fe400078e962e */
[----:B-1----:R-:W-:Y:S02]  /*e0c0*/  IADD3 R49, PT, PT, R16, UR8, R49 ;  /* 0x0000000810317c10 */ /* 0x002fe4000fffe031 */
[--C-:B------:R-:W-:Y:S02]  /*e0d0*/  SHF.L.W.U32.HI R44, R44, 0xe, R47.reuse ;  /* 0x0000000e2c2c7819 */ /* 0x100fe40000010e2f */
[--C-:B------:R-:W-:Y:S02]  /*e0e0*/  SHF.L.W.U32.HI R43, R47, 0x19, R47.reuse ;  /* 0x000000192f2b7819 */ /* 0x100fe40000010e2f */
[----:B------:R-:W-:Y:S01]  /*e0f0*/  SHF.R.U32.HI R21, RZ, 0x3, R47 ;  /* 0x00000003ff157819 */ /* 0x000fe2000001162f */
[----:B------:R-:W-:Y:S01]  /*e100*/  IMAD.IADD R49, R20, 0x1, R49 ;  /* 0x0000000114317824 */ /* 0x000fe200078e0231 */
[----:B------:R-:W-:-:S02]  /*e110*/  PRMT R16, R15, 0x7771, RZ ;  /* 0x000077710f107816 */ /* 0x000fc400000000ff */
[----:B------:R-:W-:Y:S02]  /*e120*/  LOP3.LUT R43, R21, R43, R44, 0x96, !PT ;  /* 0x0000002b152b7212 */ /* 0x000fe400078e962c */
[----:B------:R-:W-:Y:S02]  /*e130*/  LOP3.LUT R44, R34, R33, R17, 0xe8, !PT ;  /* 0x00000021222c7212 */ /* 0x000fe400078ee811 */
[----:B------:R-:W-:Y:S02]  /*e140*/  PRMT R21, R14, 0x7771, RZ ;  /* 0x000077710e157816 */ /* 0x000fe400000000ff */
[----:B------:R-:W-:Y:S01]  /*e150*/  IADD3 R40, PT, PT, R49, R40, R44 ;  /* 0x0000002831287210 */ /* 0x000fe20007ffe02c */
[----:B------:R-:W-:Y:S02]  /*e160*/  IMAD.U32 R46, R16, 0x10000, RZ ;  /* 0x00010000102e7824 */ /* 0x000fe400078e00ff */
[----:B------:R-:W-:Y:S01]  /*e170*/  IMAD.U32 R44, R21, 0x10000, RZ ;  /* 0x00010000152c7824 */ /* 0x000fe200078e00ff */
[----:B------:R-:W-:Y:S01]  /*e180*/  PRMT R16, R14, 0x7770, RZ ;  /* 0x000077700e107816 */ /* 0x000fe200000000ff */
[----:B------:R-:W-:Y:S01]  /*e190*/  IMAD.IADD R21, R9, 0x1, R49 ;  /* 0x0000000109157824 */ /* 0x000fe200078e0231 */
[----:B------:R-:W-:-:S02]  /*e1a0*/  LOP3.LUT R46, R46, 0xff0000, RZ, 0xc0, !PT ;  /* 0x00ff00002e2e7812 */ /* 0x000fc400078ec0ff */
[----:B------:R-:W-:Y:S02]  /*e1b0*/  LOP3.LUT R49, R44, 0xff0000, RZ, 0xc0, !PT ;  /* 0x00ff00002c317812 */ /* 0x000fe400078ec0ff */
[----:B------:R-:W-:-:S03]  /*e1c0*/  PRMT R9, R15, 0x7770, RZ ;  /* 0x000077700f097816 */ /* 0x000fc600000000ff */
[----:B------:R-:W-:Y:S01]  /*e1d0*/  IMAD R49, R16, 0x1000000, R49 ;  /* 0x0100000010317824 */ /* 0x000fe200078e0231 */
[----:B------:R-:W-:Y:S01]  /*e1e0*/  PRMT R16, R14, 0x7772, RZ ;  /* 0x000077720e107816 */ /* 0x000fe200000000ff */
[----:B------:R-:W-:Y:S01]  /*e1f0*/  IMAD R46, R9, 0x1000000, R46 ;  /* 0x01000000092e7824 */ /* 0x000fe200078e022e */
[----:B------:R-:W-:-:S03]  /*e200*/  PRMT R9, R15, 0x7772, RZ ;  /* 0x000077720f097816 */ /* 0x000fc600000000ff */
[----:B------:R-:W-:Y:S02]  /*e210*/  IMAD.SHL.U32 R16, R16, 0x100, RZ ;  /* 0x0000010010107824 */ /* 0x000fe400078e00ff */
[----:B------:R-:W-:Y:S01]  /*e220*/  IMAD.SHL.U32 R51, R9, 0x100, RZ ;  /* 0x0000010009337824 */ /* 0x000fe200078e00ff */
[----:B------:R-:W-:Y:S02]  /*e230*/  PRMT R44, R14, 0x7773, RZ ;  /* 0x000077730e2c7816 */ /* 0x000fe400000000ff */
[----:B------:R-:W-:Y:S02]  /*e240*/  LOP3.LUT R9, R49, R16, RZ, 0xfc, !PT ;  /* 0x0000001031097212 */ /* 0x000fe400078efcff */
[----:B------:R-:W-:Y:S02]  /*e250*/  LEA R12, P0, R25, R12, 0x3 ;  /* 0x0000000c190c7211 */ /* 0x000fe400078018ff */
[----:B------:R-:W-:Y:S02]  /*e260*/  LOP3.LUT R49, R46, R51, RZ, 0xfc, !PT ;  /* 0x000000332e317212 */ /* 0x000fe400078efcff */
[----:B------:R-:W-:Y:S01]  /*e270*/  PRMT R14, R15, 0x7773, RZ ;  /* 0x000077730f0e7816 */ /* 0x000fe200000000ff */
[----:B------:R-:W-:Y:S01]  /*e280*/  IMAD.X R13, RZ, RZ, R13, P0 ;  /* 0x000000ffff0d7224 */ /* 0x000fe200000e060d */
[----:B------:R-:W-:-:S02]  /*e290*/  LEA.HI R15, R21, R42, R21, 0x1a ;  /* 0x0000002a150f7211 */ /* 0x000fc400078fd015 */
[C-C-:B------:R-:W-:Y:S02]  /*e2a0*/  SHF.L.W.U32.HI R16, R21.reuse, 0x15, R21.reuse ;  /* 0x0000001515107819 */ /* 0x140fe40000010e15 */
[----:B------:R-:W-:Y:S02]  /*e2b0*/  SHF.L.W.U32.HI R46, R21, 0x7, R21 ;  /* 0x00000007152e7819 */ /* 0x000fe40000010e15 */
[----:B------:R-:W-:Y:S02]  /*e2c0*/  LOP3.LUT R44, R9, R44, RZ, 0xfc, !PT ;  /* 0x0000002c092c7212 */ /* 0x000fe400078efcff */
[----:B------:R-:W-:Y:S02]  /*e2d0*/  LOP3.LUT R42, R49, R14, RZ, 0xfc, !PT ;  /* 0x0000000e312a7212 */ /* 0x000fe400078efcff */
[----:B------:R-:W-:Y:S02]  /*e2e0*/  LOP3.LUT R25, R15, R46, R16, 0x96, !PT ;  /* 0x0000002e0f197212 */ /* 0x000fe400078e9610 */
[----:B------:R-:W-:-:S02]  /*e2f0*/  SHF.L.W.U32.HI R9, R9, 0xe, R44 ;  /* 0x0000000e09097819 */ /* 0x000fc40000010e2c */
[----:B------:R-:W-:Y:S02]  /*e300*/  SHF.L.W.U32.HI R16, R49, 0xe, R42 ;  /* 0x0000000e31107819 */ /* 0x000fe40000010e2a */
[--C-:B------:R-:W-:Y:S02]  /*e310*/  SHF.L.W.U32.HI R46, R44, 0x19, R44.reuse ;  /* 0x000000192c2e7819 */ /* 0x100fe40000010e2c */
[----:B------:R-:W-:Y:S02]  /*e320*/  SHF.R.U32.HI R14, RZ, 0x3, R44 ;  /* 0x00000003ff0e7819 */ /* 0x000fe4000001162c */
[--C-:B------:R-:W-:Y:S02]  /*e330*/  SHF.L.W.U32.HI R51, R42, 0x19, R42.reuse ;  /* 0x000000192a337819 */ /* 0x100fe40000010e2a */
[----:B------:R-:W-:Y:S02]  /*e340*/  SHF.R.U32.HI R15, RZ, 0x3, R42 ;  /* 0x00000003ff0f7819 */ /* 0x000fe4000001162a */
[----:B------:R-:W-:-:S02]  /*e350*/  SHF.R.U64 R49, R12, 0x8, R13 ;  /* 0x000000080c317819 */ /* 0x000fc4000000120d */
[C-C-:B------:R-:W-:Y:S02]  /*e360*/  SHF.R.U64 R53, R12.reuse, 0x10, R13.reuse ;  /* 0x000000100c357819 */ /* 0x140fe4000000120d */
[----:B------:R-:W-:Y:S02]  /*e370*/  SHF.R.U64 R48, R12, 0x18, R13 ;  /* 0x000000180c307819 */ /* 0x000fe4000000120d */
[----:B------:R-:W-:Y:S02]  /*e380*/  LOP3.LUT R46, R14, R46, R9, 0x96, !PT ;  /* 0x0000002e0e2e7212 */ /* 0x000fe400078e9609 */
[----:B------:R-:W-:Y:S02]  /*e390*/  LOP3.LUT R51, R15, R51, R16, 0x96, !PT ;  /* 0x000000330f337212 */ /* 0x000fe400078e9610 */
[----:B------:R-:W-:Y:S02]  /*e3a0*/  IADD3 R35, PT, PT, R32, R35, R29 ;  /* 0x0000002320237210 */ /* 0x000fe40007ffe01d */
[----:B------:R-:W-:-:S02]  /*e3b0*/  PRMT R15, R49, 0x3340, R12 ;  /* 0x00003340310f7816 */ /* 0x000fc4000000000c */
[----:B------:R-:W-:Y:S02]  /*e3c0*/  PRMT R14, R48, 0x3340, R53 ;  /* 0x00003340300e7816 */ /* 0x000fe40000000035 */
[--C-:B------:R-:W-:Y:S02]  /*e3d0*/  SHF.R.U32.HI R16, RZ, 0x8, R13.reuse ;  /* 0x00000008ff107819 */ /* 0x100fe4000001160d */
[--C-:B------:R-:W-:Y:S02]  /*e3e0*/  SHF.R.U32.HI R50, RZ, 0x10, R13.reuse ;  /* 0x00000010ff327819 */ /* 0x100fe4000001160d */
[----:B------:R-:W-:Y:S02]  /*e3f0*/  SHF.R.U32.HI R32, RZ, 0x18, R13 ;  /* 0x00000018ff207819 */ /* 0x000fe4000001160d */
[----:B------:R-:W-:Y:S02]  /*e400*/  PRMT R15, R14, 0x5410, R15 ;  /* 0x000054100e0f7816 */ /* 0x000fe4000000000f */
[----:B------:R-:W-:-:S02]  /*e410*/  PRMT R14, R16, 0x3340, R13 ;  /* 0x00003340100e7816 */ /* 0x000fc4000000000d */
[----:B------:R-:W-:-:S04]  /*e420*/  PRMT R9, R32, 0x3340, R50 ;  /* 0x0000334020097816 */ /* 0x000fc80000000032 */
[----:B------:R-:W-:Y:S01]  /*e430*/  PRMT R14, R9, 0x5410, R14 ;  /* 0x00005410090e7816 */ /* 0x000fe2000000000e */
[----:B------:R-:W-:Y:S02]  /*e440*/  IMAD.U32 R9, R50, 0x10000, RZ ;  /* 0x0001000032097824 */ /* 0x000fe400078e00ff */
[----:B------:R-:W-:-:S03]  /*e450*/  IMAD.U32 R53, R53, 0x10000, RZ ;  /* 0x0001000035357824 */ /* 0x000fc600078e00ff */
[----:B------:R-:W-:Y:S01]  /*e460*/  LOP3.LUT R9, R9, 0xff0000, RZ, 0xc0, !PT ;  /* 0x00ff000009097812 */ /* 0x000fe200078ec0ff */
[----:B------:R-:W-:Y:S01]  /*e470*/  IMAD.SHL.U32 R16, R16, 0x100, RZ ;  /* 0x0000010010107824 */ /* 0x000fe200078e00ff */
[----:B------:R-:W-:-:S03]  /*e480*/  LOP3.LUT R53, R53, 0xff0000, RZ, 0xc0, !PT ;  /* 0x00ff000035357812 */ /* 0x000fc600078ec0ff */
[----:B------:R-:W-:Y:S02]  /*e490*/  IMAD R9, R32, 0x1000000, R9 ;  /* 0x0100000020097824 */ /* 0x000fe400078e0209 */
[----:B------:R-:W-:Y:S02]  /*e4a0*/  IMAD R48, R48, 0x1000000, R53 ;  /* 0x0100000030307824 */ /* 0x000fe400078e0235 */
[----:B------:R-:W-:Y:S01]  /*e4b0*/  IMAD.SHL.U32 R49, R49, 0x100, RZ ;  /* 0x0000010031317824 */ /* 0x000fe200078e00ff */
[----:B------:R-:W-:Y:S01]  /*e4c0*/  LOP3.LUT R32, R9, 0xff00, R16, 0xf8, !PT ;  /* 0x0000ff0009207812 */ /* 0x000fe200078ef810 */
[----:B------:R1:W-:Y:S03]  /*e4d0*/  STL.64 [R1+0x38], R14 ;  /* 0x0000380e01007387 */ /* 0x0003e60000100a00 */
[----:B------:R-:W-:Y:S02]  /*e4e0*/  LOP3.LUT R16, R32, 0xff, R13, 0xf8, !PT ;  /* 0x000000ff20107812 */ /* 0x000fe400078ef80d */
[----:B------:R-:W-:-:S02]  /*e4f0*/  SHF.R.U32.HI R52, RZ, 0xa, R32 ;  /* 0x0000000aff347819 */ /* 0x000fc40000011620 */
[C-C-:B------:R-:W-:Y:S02]  /*e500*/  SHF.L.W.U32.HI R32, R9.reuse, 0xf, R16.reuse ;  /* 0x0000000f09207819 */ /* 0x140fe40000010e10 */
[----:B------:R-:W-:Y:S02]  /*e510*/  SHF.L.W.U32.HI R50, R9, 0xd, R16 ;  /* 0x0000000d09327819 */ /* 0x000fe40000010e10 */
[----:B-1----:R-:W-:Y:S02]  /*e520*/  LOP3.LUT R15, R48, 0xff00, R49, 0xf8, !PT ;  /* 0x0000ff00300f7812 */ /* 0x002fe400078ef831 */
[----:B------:R-:W-:Y:S02]  /*e530*/  LOP3.LUT R14, R52, R32, R50, 0x96, !PT ;  /* 0x00000020340e7212 */ /* 0x000fe400078e9632 */
[----:B------:R-:W-:Y:S02]  /*e540*/  LOP3.LUT R49, R15, 0xff, R12, 0xf8, !PT ;  /* 0x000000ff0f317812 */ /* 0x000fe400078ef80c */
[----:B------:R-:W-:-:S02]  /*e550*/  SHF.R.U32.HI R50, RZ, 0xa, R15 ;  /* 0x0000000aff327819 */ /* 0x000fc4000001160f */
[C-C-:B------:R-:W-:Y:S02]  /*e560*/  SHF.L.W.U32.HI R15, R48.reuse, 0xf, R49.reuse ;  /* 0x0000000f300f7819 */ /* 0x140fe40000010e31 */
[----:B------:R-:W-:-:S04]  /*e570*/  SHF.L.W.U32.HI R32, R48, 0xd, R49 ;  /* 0x0000000d30207819 */ /* 0x000fc80000010e31 */
[----:B------:R-:W-:Y:S02]  /*e580*/  LOP3.LUT R15, R50, R15, R32, 0x96, !PT ;  /* 0x0000000f320f7212 */ /* 0x000fe400078e9620 */
[----:B----4-:R-:W-:-:S05]  /*e590*/  PRMT R32, R30, 0x7771, RZ ;  /* 0x000077711e207816 */ /* 0x010fca00000000ff */
[----:B------:R-:W-:Y:S01]  /*e5a0*/  IMAD.U32 R32, R32, 0x10000, RZ ;  /* 0x0001000020207824 */ /* 0x000fe200078e00ff */
[----:B------:R-:W-:Y:S02]  /*e5b0*/  IADD3 R0, PT, PT, R0, R19, R28 ;  /* 0x0000001300007210 */ /* 0x000fe40007ffe01c */
[----:B------:R-:W-:Y:S02]  /*e5c0*/  PRMT R19, R30, 0x7770, RZ ;  /* 0x000077701e137816 */ /* 0x000fe400000000ff */
[----:B------:R-:W-:-:S05]  /*e5d0*/  LOP3.LUT R32, R32, 0xff0000, RZ, 0xc0, !PT ;  /* 0x00ff000020207812 */ /* 0x000fca00078ec0ff */
[----:B------:R-:W-:Y:S01]  /*e5e0*/  IMAD R32, R19, 0x1000000, R32 ;  /* 0x0100000013207824 */ /* 0x000fe200078e0220 */
[----:B------:R-:W-:-:S05]  /*e5f0*/  PRMT R19, R30, 0x7772, RZ ;  /* 0x000077721e137816 */ /* 0x000fca00000000ff */
[----:B------:R-:W-:Y:S01]  /*e600*/  IMAD.SHL.U32 R19, R19, 0x100, RZ ;  /* 0x0000010013137824 */ /* 0x000fe200078e00ff */
[----:B------:R-:W-:-:S04]  /*e610*/  PRMT R30, R30, 0x7773, RZ ;  /* 0x000077731e1e7816 */ /* 0x000fc800000000ff */
[----:B------:R-:W-:-:S04]  /*e620*/  LOP3.LUT R19, R32, R19, RZ, 0xfc, !PT ;  /* 0x0000001320137212 */ /* 0x000fc800078efcff */
[----:B------:R-:W-:Y:S02]  /*e630*/  LOP3.LUT R30, R19, R30, RZ, 0xfc, !PT ;  /* 0x0000001e131e7212 */ /* 0x000fe400078efcff */
[----:B------:R-:W-:Y:S02]  /*e640*/  IADD3 R27, PT, PT, R27, R18, R37 ;  /* 0x000000121b1b7210 */ /* 0x000fe40007ffe025 */
[----:B------:R-:W-:Y:S02]  /*e650*/  IADD3 R45, PT, PT, R24, R45, R44 ;  /* 0x0000002d182d7210 */ /* 0x000fe40007ffe02c */
[--C-:B------:R-:W-:Y:S02]  /*e660*/  SHF.L.W.U32.HI R19, R19, 0xe, R30.reuse ;  /* 0x0000000e13137819 */ /* 0x100fe40000010e1e */
        /* <DEDUP_REMOVED lines=57> */
[----:B------:R-:W-:Y:S02]  /*ea00*/  LOP3.LUT R41, R34, R41, RZ, 0xfc, !PT ;  /* 0x0000002922297212 */ /* 0x000fe400078efcff */
[----:B------:R-:W-:Y:S01]  /*ea10*/  IADD3 R32, PT, PT, R32, UR11, R35 ;  /* 0x0000000b20207c10 */ /* 0x000fe2000fffe023 */
[----:B------:R-:W1:Y:S01]  /*ea20*/  LDCU.128 UR8, c[0x3][0x20] ;  /* 0x00c00400ff0877ac */ /* 0x000e620008000c00 */
[----:B------:R-:W-:-:S02]  /*ea30*/  SHF.L.W.U32.HI R53, R34, 0xe, R41 ;  /* 0x0000000e22357819 */ /* 0x000fc40000010e29 */
[--C-:B------:R-:W-:Y:S02]  /*ea40*/  SHF.L.W.U32.HI R8, R41, 0x19, R41.reuse ;  /* 0x0000001929087819 */ /* 0x100fe40000010e29 */
[----:B------:R-:W-:Y:S01]  /*ea50*/  SHF.R.U32.HI R34, RZ, 0x3, R41 ;  /* 0x00000003ff227819 */ /* 0x000fe20000011629 */
[----:B------:R-:W-:Y:S01]  /*ea60*/  IMAD.IADD R32, R31, 0x1, R32 ;  /* 0x000000011f207824 */ /* 0x000fe200078e0220 */
[--C-:B------:R-:W-:Y:S02]  /*ea70*/  SHF.L.W.U32.HI R35, R20, 0x13, R20.reuse ;  /* 0x0000001314237819 */ /* 0x100fe40000010e14 */
[----:B------:R-:W-:Y:S02]  /*ea80*/  LOP3.LUT R8, R34, R8, R53, 0x96, !PT ;  /* 0x0000000822087212 */ /* 0x000fe400078e9635 */
        /* <DEDUP_REMOVED lines=11> */
[--C-:B------:R-:W-:Y:S02]  /*eb40*/  SHF.L.W.U32.HI R38, R17, 0x13, R17.reuse ;  /* 0x0000001311267819 */ /* 0x100fe40000010e11 */
        /* <DEDUP_REMOVED lines=11> */
[C---:B------:R-:W-:Y:S02]  /*ec00*/  SHF.L.W.U32.HI R38, R21.reuse, 0x7, R21 ;  /* 0x0000000715267819 */ /* 0x040fe40000010e15 */
[----:B------:R-:W-:Y:S02]  /*ec10*/  LOP3.LUT R15, R21, R33, R34, 0x90, !PT ;  /* 0x00000021150f7212 */ /* 0x000fe400078e9022 */
[----:B------:R-:W-:Y:S02]  /*ec20*/  LOP3.LUT R40, R24, R38, R35, 0x96, !PT ;  /* 0x0000002618287212 */ /* 0x000fe400078e9623 */
        /* <DEDUP_REMOVED lines=17> */
[----:B------:R-:W-:Y:S02]  /*ed40*/  LOP3.LUT R38, R24, R34, R21, 0x90, !PT ;  /* 0x0000002218267212 */ /* 0x000fe400078e9015 */
[----:B------:R-:W-:-:S02]  /*ed50*/  LOP3.LUT R35, R33, R19, R40, 0x96, !PT ;  /* 0x0000001321237212 */ /* 0x000fc400078e9628 */
        /* <DEDUP_REMOVED lines=23> */
[----:B------:R-:W-:Y:S01]  /*eed0*/  IADD3 R38, PT, PT, R38, UR11, R19 ;  /* 0x0000000b26267c10 */ /* 0x000fe2000fffe013 */
[----:B------:R-:W1:Y:S01]  /*eee0*/  LDCU.128 UR8, c[0x3][0x30] ;  /* 0x00c00600ff0877ac */ /* 0x000e620008000c00 */
        /* <DEDUP_REMOVED lines=18> */
[----:B-1----:R-:W-:Y:S02]  /*f010*/  IADD3 R21, PT, PT, R40, UR8, R21 ;  /* 0x0000000828157c10 */ /* 0x002fe4000fffe015 */
        /* <DEDUP_REMOVED lines=25> */
[----:B------:R-:W-:Y:S01]  /*f1b0*/  LOP3.LUT R40, R35, R20, R34, 0xe8, !PT ;  /* 0x0000001423287212 */ /* 0x000fe200078ee822 */
[----:B------:R-:W-:-:S03]  /*f1c0*/  IMAD.IADD R15, R17, 0x1, R18 ;  /* 0x00000001110f7824 */ /* 0x000fc600078e0212 */
[C-C-:B------:R-:W-:Y:S02]  /*f1d0*/  LEA.HI R33, R21.reuse, R33, R21.reuse, 0x1a ;  /* 0x0000002115217211 */ /* 0x140fe400078fd015 */
[C-C-:B------:R-:W-:Y:S02]  /*f1e0*/  SHF.L.W.U32.HI R18, R21.reuse, 0x15, R21.reuse ;  /* 0x0000001515127819 */ /* 0x140fe40000010e15 */
[----:B------:R-:W-:Y:S02]  /*f1f0*/  SHF.L.W.U32.HI R17, R21, 0x7, R21 ;  /* 0x0000000715117819 */ /* 0x000fe40000010e15 */
[----:B------:R-:W-:Y:S02]  /*f200*/  IADD3 R47, PT, PT, R38, R47, R40 ;  /* 0x0000002f262f7210 */ /* 0x000fe40007ffe028 */
[----:B------:R-:W-:Y:S02]  /*f210*/  LOP3.LUT R38, R33, R17, R18, 0x96, !PT ;  /* 0x0000001121267212 */ /* 0x000fe400078e9612 */
[----:B------:R-:W-:-:S02]  /*f220*/  SHF.L.W.U32.HI R18, R15, 0xf, R15 ;  /* 0x0000000f0f127819 */ /* 0x000fc40000010e0f */
[--C-:B------:R-:W-:Y:S02]  /*f230*/  SHF.L.W.U32.HI R17, R15, 0xd, R15.reuse ;  /* 0x0000000d0f117819 */ /* 0x100fe40000010e0f */
[----:B------:R-:W-:-:S04]  /*f240*/  SHF.R.U32.HI R33, RZ, 0xa, R15 ;  /* 0x0000000aff217819 */ /* 0x000fc8000001160f */
[----:B------:R-:W-:Y:S02]  /*f250*/  LOP3.LUT R18, R33, R18, R17, 0x96, !PT ;  /* 0x0000001221127212 */ /* 0x000fe400078e9611 */
[----:B------:R-:W-:Y:S02]  /*f260*/  IADD3 R17, PT, PT, R30, R25, R49 ;  /* 0x000000191e117210 */ /* 0x000fe40007ffe031 */
[----:B------:R-:W-:Y:S02]  /*f270*/  LOP3.LUT R25, R21, R19, R32, 0x90, !PT ;  /* 0x0000001315197212 */ /* 0x000fe400078e9020 */
[C---:B------:R-:W-:Y:S02]  /*f280*/  SHF.L.W.U32.HI R30, R47.reuse, 0x1e, R47 ;  /* 0x0000001e2f1e7819 */ /* 0x040fe40000010e2f */
[----:B------:R-:W-:Y:S02]  /*f290*/  IADD3 R25, PT, PT, R38, UR10, R25 ;  /* 0x0000000a26197c10 */ /* 0x000fe4000fffe019 */
[----:B------:R-:W-:-:S02]  /*f2a0*/  SHF.L.W.U32.HI R33, R47, 0x13, R47 ;  /* 0x000000132f217819 */ /* 0x000fc40000010e2f */
[----:B------:R-:W-:Y:S01]  /*f2b0*/  SHF.L.W.U32.HI R38, R47, 0xa, R47 ;  /* 0x0000000a2f267819 */ /* 0x000fe20000010e2f */
[----:B------:R-:W-:Y:S01]  /*f2c0*/  IMAD.IADD R17, R24, 0x1, R17 ;  /* 0x0000000118117824 */ /* 0x000fe200078e0211 */
[----:B------:R-:W-:Y:S01]  /*f2d0*/  LOP3.LUT R24, R34, R35, R47, 0xe8, !PT ;  /* 0x0000002322187212 */ /* 0x000fe200078ee82f */
[----:B------:R-:W-:Y:S01]  /*f2e0*/  IMAD.IADD R25, R16, 0x1, R25 ;  /* 0x0000000110197824 */ /* 0x000fe200078e0219 */
[----:B------:R-:W-:Y:S02]  /*f2f0*/  LOP3.LUT R30, R38, R30, R33, 0x96, !PT ;  /* 0x0000001e261e7212 */ /* 0x000fe400078e9621 */
[----:B------:R-:W-:Y:S02]  /*f300*/  SHF.R.U32.HI R33, RZ, 0xa, R17 ;  /* 0x0000000aff217819 */ /* 0x000fe40000011611 */
[----:B------:R-:W-:Y:S01]  /*f310*/  IADD3 R24, PT, PT, R25, R30, R24 ;  /* 0x0000001e19187210 */ /* 0x000fe20007ffe018 */
[----:B------:R-:W-:Y:S01]  /*f320*/  IMAD.IADD R30, R20, 0x1, R25 ;  /* 0x00000001141e7824 */ /* 0x000fe200078e0219 */
[----:B------:R-:W-:-:S02]  /*f330*/  SHF.L.W.U32.HI R20, R17, 0xf, R17 ;  /* 0x0000000f11147819 */ /* 0x000fc40000010e11 */
[----:B------:R-:W-:Y:S02]  /*f340*/  SHF.L.W.U32.HI R25, R17, 0xd, R17 ;  /* 0x0000000d11197819 */ /* 0x000fe40000010e11 */
[C-C-:B------:R-:W-:Y:S02]  /*f350*/  LEA.HI R19, R30.reuse, R19, R30.reuse, 0x1a ;  /* 0x000000131e137211 */ /* 0x140fe400078fd01e */
[----:B------:R-:W-:Y:S02]  /*f360*/  LOP3.LUT R20, R33, R20, R25, 0x96, !PT ;  /* 0x0000001421147212 */ /* 0x000fe400078e9619 */
[C-C-:B------:R-:W-:Y:S02]  /*f370*/  SHF.L.W.U32.HI R38, R30.reuse, 0x15, R30.reuse ;  /* 0x000000151e267819 */ /* 0x140fe40000010e1e */
[----:B------:R-:W-:-:S04]  /*f380*/  SHF.L.W.U32.HI R25, R30, 0x7, R30 ;  /* 0x000000071e197819 */ /* 0x000fc80000010e1e */
[----:B------:R-:W-:Y:S02]  /*f390*/  LOP3.LUT R19, R19, R25, R38, 0x96, !PT ;  /* 0x0000001913137212 */ /* 0x000fe400078e9626 */
[----:B------:R-:W-:-:S04]  /*f3a0*/  LOP3.LUT R38, R30, R32, R21, 0x90, !PT ;  /* 0x000000201e267212 */ /* 0x000fc800078e9015 */
        /* <DEDUP_REMOVED lines=69> */
[C---:B------:R-:W-:Y:S02]  /*f800*/  SHF.L.W.U32.HI R25, R19.reuse, 0x7, R19 ;  /* 0x0000000713197819 */ /* 0x040fe40000010e13 */
[----:B------:R-:W-:Y:S02]  /*f810*/  LOP3.LUT R30, R19, R47, R38, 0x90, !PT ;  /* 0x0000002f131e7212 */ /* 0x000fe400078e9026 */
[----:B------:R-:W-:-:S02]  /*f820*/  LOP3.LUT R21, R34, R25, R21, 0x96, !PT ;  /* 0x0000001922157212 */ /* 0x000fc400078e9615 */
        /* <DEDUP_REMOVED lines=17> */
[C---:B------:R-:W-:Y:S01]  /*f940*/  SHF.L.W.U32.HI R40, R30.reuse, 0x13, R30 ;  /* 0x000000131e287819 */ /* 0x040fe20000010e1e */
        /* <DEDUP_REMOVED lines=8> */
[----:B------:R-:W-:Y:S02]  /*f9d0*/  IADD3 R38, PT, PT, R25, UR10, R38 ;  /* 0x0000000a19267c10 */ /* 0x000fe4000fffe026 */
[----:B------:R-:W-:-:S03]  /*f9e0*/  LOP3.LUT R25, R35, R24, R30, 0xe8, !PT ;  /* 0x0000001823197212 */ /* 0x000fc600078ee81e */
[----:B------:R-:W-:-:S04]  /*f9f0*/  IMAD.IADD R47, R17, 0x1, R38 ;  /* 0x00000001112f7824 */ /* 0x000fc800078e0226 */
[----:B------:R-:W-:Y:S01]  /*fa00*/  IMAD.IADD R24, R24, 0x1, R47 ;  /* 0x0000000118187824 */ /* 0x000fe200078e022f */
[----:B------:R-:W-:-:S04]  /*fa10*/  IADD3 R21, PT, PT, R34, R21, R25 ;  /* 0x0000001522157210 */ /* 0x000fc80007ffe019 */
[C-C-:B------:R-:W-:Y:S02]  /*fa20*/  LEA.HI R19, R24.reuse, R19, R24.reuse, 0x1a ;  /* 0x0000001318137211 */ /* 0x140fe400078fd018 */
[C-C-:B------:R-:W-:Y:S02]  /*fa30*/  SHF.L.W.U32.HI R34, R24.reuse, 0x15, R24.reuse ;  /* 0x0000001518227819 */ /* 0x140fe40000010e18 */
[----:B------:R-:W-:-:S04]  /*fa40*/  SHF.L.W.U32.HI R25, R24, 0x7, R24 ;  /* 0x0000000718197819 */ /* 0x000fc80000010e18 */
[----:B------:R-:W-:Y:S02]  /*fa50*/  LOP3.LUT R25, R19, R25, R34, 0x96, !PT ;  /* 0x0000001913197212 */ /* 0x000fe400078e9622 */
[----:B------:R-:W-:Y:S02]  /*fa60*/  IADD3 R19, PT, PT, R31, R8, R14 ;  /* 0x000000081f137210 */ /* 0x000fe40007ffe00e */
[----:B------:R-:W-:-:S03]  /*fa70*/  LOP3.LUT R8, R24, R32, R33, 0x90, !PT ;  /* 0x0000002018087212 */ /* 0x000fc600078e9021 */
[----:B------:R-:W-:Y:S01]  /*fa80*/  IMAD.IADD R19, R18, 0x1, R19 ;  /* 0x0000000112137824 */ /* 0x000fe200078e0213 */
[----:B------:R-:W-:Y:S01]  /*fa90*/  IADD3 R34, PT, PT, R25, UR11, R8 ;  /* 0x0000000b19227c10 */ /* 0x000fe2000fffe008 */
[----:B------:R-:W1:Y:S01]  /*faa0*/  LDCU.128 UR8, c[0x3][0x60] ;  /* 0x00c00c00ff0877ac */ /* 0x000e620008000c00 */
[C-C-:B------:R-:W-:Y:S02]  /*fab0*/  SHF.L.W.U32.HI R8, R21.reuse, 0x1e, R21.reuse ;  /* 0x0000001e15087819 */ /* 0x140fe40000010e15 */
[--C-:B------:R-:W-:Y:S01]  /*fac0*/  SHF.L.W.U32.HI R25, R21, 0x13, R21.reuse ;  /* 0x0000001315197819 */ /* 0x100fe20000010e15 */
[----:B------:R-:W-:Y:S01]  /*fad0*/  IMAD.IADD R34, R19, 0x1, R34 ;  /* 0x0000000113227824 */ /* 0x000fe200078e0222 */
[----:B------:R-:W-:-:S04]  /*fae0*/  SHF.L.W.U32.HI R18, R21, 0xa, R21 ;  /* 0x0000000a15127819 */ /* 0x000fc80000010e15 */
[----:B------:R-:W-:Y:S01]  /*faf0*/  LOP3.LUT R18, R18, R8, R25, 0x96, !PT ;  /* 0x0000000812127212 */ /* 0x000fe200078e9619 */
[----:B------:R-:W-:Y:S01]  /*fb00*/  IMAD.IADD R25, R35, 0x1, R34 ;  /* 0x0000000123197824 */ /* 0x000fe200078e0222 */
[----:B------:R-:W-:Y:S02]  /*fb10*/  IADD3 R41, PT, PT, R41, R26, R0 ;  /* 0x0000001a29297210 */ /* 0x000fe40007ffe000 */
[----:B------:R-:W-:Y:S02]  /*fb20*/  LOP3.LUT R26, R30, R35, R21, 0xe8, !PT ;  /* 0x000000231e1a7212 */ /* 0x000fe400078ee815 */
[C-C-:B------:R-:W-:Y:S02]  /*fb30*/  LEA.HI R32, R25.reuse, R32, R25.reuse, 0x1a ;  /* 0x0000002019207211 */ /* 0x140fe400078fd019 */
[C-C-:B------:R-:W-:Y:S02]  /*fb40*/  SHF.L.W.U32.HI R31, R25.reuse, 0x15, R25.reuse ;  /* 0x00000015191f7819 */ /* 0x140fe40000010e19 */
[----:B------:R-:W-:-:S02]  /*fb50*/  SHF.L.W.U32.HI R35, R25, 0x7, R25 ;  /* 0x0000000719237819 */ /* 0x000fc40000010e19 */
[----:B------:R-:W-:Y:S02]  /*fb60*/  LOP3.LUT R38, R25, R33, R24, 0x90, !PT ;  /* 0x0000002119267212 */ /* 0x000fe400078e9018 */
[----:B------:R-:W-:Y:S01]  /*fb70*/  LOP3.LUT R35, R32, R35, R31, 0x96, !PT ;  /* 0x0000002320237212 */ /* 0x000fe200078e961f */
[----:B------:R-:W-:Y:S01]  /*fb80*/  IMAD.IADD R8, R20, 0x1, R41 ;  /* 0x0000000114087824 */ /* 0x000fe200078e0229 */
[----:B------:R-:W-:Y:S02]  /*fb90*/  SHF.L.W.U32.HI R20, R16, 0x19, R13 ;  /* 0x0000001910147819 */ /* 0x000fe40000010e0d */
[--C-:B------:R-:W-:Y:S02]  /*fba0*/  SHF.L.W.U32.HI R31, R9, 0xe, R16.reuse ;  /* 0x0000000e091f7819 */ /* 0x100fe40000010e10 */
[----:B------:R-:W-:Y:S02]  /*fbb0*/  SHF.R.U32.HI R32, RZ, 0x3, R16 ;  /* 0x00000003ff207819 */ /* 0x000fe40000011610 */
[----:B-1----:R-:W-:Y:S01]  /*fbc0*/  IADD3 R35, PT, PT, R35, UR8, R38 ;  /* 0x0000000823237c10 */ /* 0x002fe2000fffe026 */
[----:B------:R1:W-:Y:S01]  /*fbd0*/  STL.64 [R1+0x68], R12 ;  /* 0x0000680c01007387 */ /* 0x0003e20000100a00 */
[----:B------:R-:W-:-:S02]  /*fbe0*/  IADD3 R26, PT, PT, R47, R18, R26 ;  /* 0x000000122f1a7210 */ /* 0x000fc40007ffe01a */
[C-C-:B------:R-:W-:Y:S02]  /*fbf0*/  SHF.L.W.U32.HI R9, R19.reuse, 0xf, R19.reuse ;  /* 0x0000000f13097819 */ /* 0x140fe40000010e13 */
[----:B------:R-:W-:Y:S02]  /*fc00*/  SHF.L.W.U32.HI R18, R19, 0xd, R19 ;  /* 0x0000000d13127819 */ /* 0x000fe40000010e13 */
[----:B------:R-:W-:Y:S01]  /*fc10*/  LOP3.LUT R20, R32, R20, R31, 0x96, !PT ;  /* 0x0000001420147212 */ /* 0x000fe200078e961f */
[----:B------:R-:W-:Y:S01]  /*fc20*/  IMAD.IADD R31, R8, 0x1, R35 ;  /* 0x00000001081f7824 */ /* 0x000fe200078e0223 */
[----:B-1----:R-:W-:Y:S02]  /*fc30*/  SHF.R.U32.HI R13, RZ, 0xa, R19 ;  /* 0x0000000aff0d7819 */ /* 0x002fe40000011613 */
[----:B------:R-:W-:Y:S02]  /*fc40*/  SHF.L.W.U32.HI R35, R26, 0x1e, R26 ;  /* 0x0000001e1a237819 */ /* 0x000fe40000010e1a */
        /* <DEDUP_REMOVED lines=10> */
[----:B------:R-:W-:Y:S02]  /*fcf0*/  LOP3.LUT R29, R18, R24, R25, 0x90, !PT ;  /* 0x00000018121d7212 */ /* 0x000fe400078e9019 */
[----:B------:R-:W-:Y:S01]  /*fd00*/  IADD3 R13, PT, PT, R28, R39, R45 ;  /* 0x000000271c0d7210 */ /* 0x000fe20007ffe02d */
[----:B------:R-:W-:Y:S01]  /*fd10*/  IMAD.IADD R9, R9, 0x1, R36 ;  /* 0x0000000109097824 */ /* 0x000fe200078e0224 */
[----:B------:R-:W-:Y:S02]  /*fd20*/  IADD3 R28, PT, PT, R32, UR9, R29 ;  /* 0x00000009201c7c10 */ /* 0x000fe4000fffe01d */
[----:B------:R-:W-:-:S03]  /*fd30*/  LOP3.LUT R33, R21, R30, R26, 0xe8, !PT ;  /* 0x0000001e15217212 */ /* 0x000fc600078ee81a */
[----:B------:R-:W-:Y:S01]  /*fd40*/  IMAD.IADD R28, R9, 0x1, R28 ;  /* 0x00000001091c7824 */ /* 0x000fe200078e021c */
[----:B------:R-:W-:Y:S02]  /*fd50*/  IADD3 R33, PT, PT, R34, R35, R33 ;  /* 0x0000002322217210 */ /* 0x000fe40007ffe021 */
[C---:B------:R-:W-:Y:S01]  /*fd60*/  SHF.L.W.U32.HI R30, R8.reuse, 0xf, R8 ;  /* 0x0000000f081e7819 */ /* 0x040fe20000010e08 */
[----:B------:R-:W-:Y:S01]  /*fd70*/  IMAD.IADD R29, R21, 0x1, R28 ;  /* 0x00000001151d7824 */ /* 0x000fe200078e021c */
[--C-:B------:R-:W-:Y:S02]  /*fd80*/  SHF.L.W.U32.HI R35, R8, 0xd, R8.reuse ;  /* 0x0000000d08237819 */ /* 0x100fe40000010e08 */
[----:B------:R-:W-:Y:S02]  /*fd90*/  SHF.R.U32.HI R32, RZ, 0xa, R8 ;  /* 0x0000000aff207819 */ /* 0x000fe40000011608 */
[C-C-:B------:R-:W-:Y:S02]  /*fda0*/  SHF.L.W.U32.HI R34, R33.reuse, 0x1e, R33.reuse ;  /* 0x0000001e21227819 */ /* 0x140fe40000010e21 */
[----:B------:R-:W-:-:S02]  /*fdb0*/  SHF.L.W.U32.HI R39, R33, 0x13, R33 ;  /* 0x0000001321277819 */ /* 0x000fc40000010e21 */
[----:B------:R-:W-:Y:S02]  /*fdc0*/  SHF.L.W.U32.HI R36, R33, 0xa, R33 ;  /* 0x0000000a21247819 */ /* 0x000fe40000010e21 */
        /* <DEDUP_REMOVED lines=8> */
[----:B------:R-:W-:Y:S02]  /*fe50*/  LOP3.LUT R34, R26, R21, R33, 0xe8, !PT ;  /* 0x000000151a227212 */ /* 0x000fe400078ee821 */
[----:B------:R-:W-:Y:S02]  /*fe60*/  IADD3 R36, PT, PT, R36, UR10, R39 ;  /* 0x0000000a24247c10 */ /* 0x000fe4000fffe027 */
[----:B------:R-:W-:Y:S02]  /*fe70*/  SHF.L.W.U32.HI R12, R49, 0x19, R12 ;  /* 0x00000019310c7819 */ /* 0x000fe40000010e0c */
[--C-:B------:R-:W-:Y:S01]  /*fe80*/  SHF.L.W.U32.HI R35, R48, 0xe, R49.reuse ;  /* 0x0000000e30237819 */ /* 0x100fe20000010e31 */
[----:B------:R-:W-:Y:S01]  /*fe90*/  IMAD.IADD R39, R13, 0x1, R36 ;  /* 0x000000010d277824 */ /* 0x000fe200078e0224 */
[----:B------:R-:W-:-:S02]  /*fea0*/  SHF.R.U32.HI R24, RZ, 0x3, R49 ;  /* 0x00000003ff187819 */ /* 0x000fc40000011631 */
[----:B------:R-:W-:Y:S02]  /*feb0*/  IADD3 R30, PT, PT, R31, R32, R34 ;  /* 0x000000201f1e7210 */ /* 0x000fe40007ffe022 */
[----:B------:R-:W-:Y:S01]  /*fec0*/  LOP3.LUT R21, R24, R12, R35, 0x96, !PT ;  /* 0x0000000c18157212 */ /* 0x000fe200078e9623 */
[----:B------:R-:W-:Y:S01]  /*fed0*/  IMAD.IADD R24, R26, 0x1, R39 ;  /* 0x000000011a187824 */ /* 0x000fe200078e0227 */
[C-C-:B------:R-:W-:Y:S02]  /*fee0*/  SHF.L.W.U32.HI R35, R30.reuse, 0x1e, R30.reuse ;  /* 0x0000001e1e237819 */ /* 0x140fe40000010e1e */
[C-C-:B------:R-:W-:Y:S02]  /*fef0*/  SHF.L.W.U32.HI R36, R30.reuse, 0x13, R30.reuse ;  /* 0x000000131e247819 */ /* 0x140fe40000010e1e */
[----:B------:R-:W-:Y:S02]  /*ff00*/  SHF.L.W.U32.HI R38, R30, 0xa, R30 ;  /* 0x0000000a1e267819 */ /* 0x000fe40000010e1e */
[----:B------:R-:W-:-:S02]  /*ff10*/  SHF.L.W.U32.HI R31, R9, 0xf, R9 ;  /* 0x0000000f091f7819 */ /* 0x000fc40000010e09 */
[--C-:B------:R-:W-:Y:S02]  /*ff20*/  SHF.L.W.U32.HI R32, R9, 0xd, R9.reuse ;  /* 0x0000000d09207819 */ /* 0x100fe40000010e09 */
[----:B------:R-:W-:Y:S02]  /*ff30*/  SHF.R.U32.HI R34, RZ, 0xa, R9 ;  /* 0x0000000aff227819 */ /* 0x000fe40000011609 */
[----:B------:R-:W-:Y:S02]  /*ff40*/  IADD3 R12, PT, PT, R37, R46, R43 ;  /* 0x0000002e250c7210 */ /* 0x000fe40007ffe02b */
[----:B------:R-:W-:Y:S02]  /*ff50*/  LOP3.LUT R35, R38, R35, R36, 0x96, !PT ;  /* 0x0000002326237212 */ /* 0x000fe400078e9624 */
[C-C-:B------:R-:W-:Y:S02]  /*ff60*/  LEA.HI R36, R24.reuse, R25, R24.reuse, 0x1a ;  /* 0x0000001918247211 */ /* 0x140fe400078fd018 */
[----:B------:R-:W-:-:S02]  /*ff70*/  SHF.L.W.U32.HI R37, R24, 0x15, R24 ;  /* 0x0000001518257819 */ /* 0x000fc40000010e18 */
[----:B------:R-:W-:Y:S02]  /*ff80*/  SHF.L.W.U32.HI R38, R24, 0x7, R24 ;  /* 0x0000000718267819 */ /* 0x000fe40000010e18 */
[----:B------:R-:W-:Y:S02]  /*ff90*/  LOP3.LUT R31, R34, R31, R32, 0x96, !PT ;  /* 0x0000001f221f7212 */ /* 0x000fe400078e9620 */
[----:B------:R-:W-:Y:S02]  /*ffa0*/  LOP3.LUT R36, R36, R38, R37, 0x96, !PT ;  /* 0x0000002624247212 */ /* 0x000fe400078e9625 */
[----:B------:R-:W-:Y:S01]  /*ffb0*/  LOP3.LUT R37, R24, R18, R29, 0x90, !PT ;  /* 0x0000001218257212 */ /* 0x000fe200078e901d */
[----:B------:R-:W-:Y:S01]  /*ffc0*/  IMAD.IADD R12, R31, 0x1, R12 ;  /* 0x000000011f0c7824 */ /* 0x000fe200078e020c */
[C-C-:B------:R-:W-:Y:S02]  /*ffd0*/  SHF.L.W.U32.HI R25, R14.reuse, 0x19, R14.reuse ;  /* 0x000000190e197819 */ /* 0x140fe40000010e0e */
[----:B------:R-:W-:-:S02]  /*ffe0*/  SHF.L.W.U32.HI R32, R14, 0xe, R14 ;  /* 0x0000000e0e207819 */ /* 0x000fc40000010e0e */
[----:B------:R-:W-:Y:S02]  /*fff0*/  SHF.R.U32.HI R34, RZ, 0x3, R14 ;  /* 0x00000003ff227819 */ /* 0x000fe4000001160e */
[----:B------:R-:W-:Y:S01]  /*10000*/  IADD3 R31, PT, PT, R36, UR11, R37 ;  /* 0x0000000b241f7c10 */ /* 0x000fe2000fffe025 */
[----:B------:R-:W1:Y:S01]  /*10010*/  LDCU.128 UR8, c[0x3][0x70] ;  /* 0x00c00e00ff0877ac */ /* 0x000e620008000c00 */
[----:B------:R-:W-:Y:S02]  /*10020*/  LOP3.LUT R26, R33, R26, R30, 0xe8, !PT ;  /* 0x0000001a211a7212 */ /* 0x000fe400078ee81e */
[----:B------:R-:W-:Y:S01]  /*10030*/  LOP3.LUT R25, R34, R25, R32, 0x96, !PT ;  /* 0x0000001922197212 */ /* 0x000fe200078e9620 */
[----:B------:R-:W-:Y:S01]  /*10040*/  IMAD.IADD R32, R12, 0x1, R31 ;  /* 0x000000010c207824 */ /* 0x000fe200078e021f */
[----:B------:R-:W-:-:S03]  /*10050*/  IADD3 R35, PT, PT, R28, R35, R26 ;  /* 0x000000231c237210 */ /* 0x000fc60007ffe01a */
[----:B------:R-:W-:Y:S01]  /*10060*/  IMAD.IADD R31, R33, 0x1, R32 ;  /* 0x00000001211f7824 */ /* 0x000fe200078e0220 */
[C-C-:B------:R-:W-:Y:S02]  /*10070*/  SHF.L.W.U32.HI R34, R35.reuse, 0x1e, R35.reuse ;  /* 0x0000001e23227819 */ /* 0x140fe40000010e23 */
[C-C-:B------:R-:W-:Y:S02]  /*10080*/  SHF.L.W.U32.HI R41, R35.reuse, 0x13, R35.reuse ;  /* 0x0000001323297819 */ /* 0x140fe40000010e23 */
[----:B------:R-:W-:Y:S02]  /*10090*/  SHF.L.W.U32.HI R36, R35, 0xa, R35 ;  /* 0x0000000a23247819 */ /* 0x000fe40000010e23 */
[C---:B------:R-:W-:Y:S02]  /*100a0*/  SHF.L.W.U32.HI R26, R13.reuse, 0xf, R13 ;  /* 0x0000000f0d1a7819 */ /* 0x040fe40000010e0d */
[----:B------:R-:W-:Y:S02]  /*100b0*/  LOP3.LUT R34, R36, R34, R41, 0x96, !PT ;  /* 0x0000002224227212 */ /* 0x000fe400078e9629 */
[----:B------:R-:W-:-:S02]  /*100c0*/  SHF.L.W.U32.HI R37, R13, 0xd, R13 ;  /* 0x0000000d0d257819 */ /* 0x000fc40000010e0d */
[----:B------:R-:W-:Y:S02]  /*100d0*/  SHF.R.U32.HI R28, RZ, 0xa, R13 ;  /* 0x0000000aff1c7819 */ /* 0x000fe4000001160d */
[C-C-:B------:R-:W-:Y:S02]  /*100e0*/  LEA.HI R36, R31.reuse, R18, R31.reuse, 0x1a ;  /* 0x000000121f247211 */ /* 0x140fe400078fd01f */
[C-C-:B------:R-:W-:Y:S02]  /*100f0*/  SHF.L.W.U32.HI R41, R31.reuse, 0x15, R31.reuse ;  /* 0x000000151f297819 */ /* 0x140fe40000010e1f */
[----:B------:R-:W-:Y:S02]  /*10100*/  SHF.L.W.U32.HI R38, R31, 0x7, R31 ;  /* 0x000000071f267819 */ /* 0x000fe40000010e1f */
[----:B------:R-:W-:Y:S02]  /*10110*/  LOP3.LUT R28, R28, R26, R37, 0x96, !PT ;  /* 0x0000001a1c1c7212 */ /* 0x000fe400078e9625 */
[----:B------:R-:W-:-:S02]  /*10120*/  LOP3.LUT R36, R36, R38, R41, 0x96, !PT ;  /* 0x0000002624247212 */ /* 0x000fc400078e9629 */
[----:B------:R-:W-:Y:S02]  /*10130*/  LOP3.LUT R33, R30, R33, R35, 0xe8, !PT ;  /* 0x000000211e217212 */ /* 0x000fe400078ee823 */
[----:B------:R-:W-:Y:S02]  /*10140*/  IADD3 R51, PT, PT, R44, R51, R15 ;  /* 0x000000332c337210 */ /* 0x000fe40007ffe00f */
[C-C-:B------:R-:W-:Y:S02]  /*10150*/  SHF.L.W.U32.HI R26, R0.reuse, 0x19, R0.reuse ;  /* 0x00000019001a7819 */ /* 0x140fe40000010e00 */
[--C-:B------:R-:W-:Y:S02]  /*10160*/  SHF.L.W.U32.HI R37, R0, 0xe, R0.reuse ;  /* 0x0000000e00257819 */ /* 0x100fe40000010e00 */
[----:B------:R-:W-:Y:S02]  /*10170*/  SHF.R.U32.HI R18, RZ, 0x3, R0 ;  /* 0x00000003ff127819 */ /* 0x000fe40000011600 */
[----:B------:R-:W-:-:S02]  /*10180*/  LOP3.LUT R41, R31, R29, R24, 0x90, !PT ;  /* 0x0000001d1f297212 */ /* 0x000fc400078e9018 */
        /* <DEDUP_REMOVED lines=8> */
[----:B------:R-:W-:Y:S02]  /*10210*/  SHF.L.W.U32.HI R40, R34, 0xa, R34 ;  /* 0x0000000a22287819 */ /* 0x000fe40000010e22 */
[----:B------:R-:W-:Y:S02]  /*10220*/  SHF.L.W.U32.HI R33, R12, 0xf, R12 ;  /* 0x0000000f0c217819 */ /* 0x000fe40000010e0c */
[----:B------:R-:W-:Y:S02]  /*10230*/  LOP3.LUT R41, R40, R38, R41, 0x96, !PT ;  /* 0x0000002628297212 */ /* 0x000fe400078e9629 */
[----:B------:R-:W-:-:S02]  /*10240*/  LEA.HI R38, R28, R29, R28, 0x1a ;  /* 0x0000001d1c267211 */ /* 0x000fc400078fd01c */
[C-C-:B------:R-:W-:Y:S02]  /*10250*/  SHF.L.W.U32.HI R47, R28.reuse, 0x15, R28.reuse ;  /* 0x000000151c2f7819 */ /* 0x140fe40000010e1c */
[----:B------:R-:W-:Y:S02]  /*10260*/  SHF.L.W.U32.HI R40, R28, 0x7, R28 ;  /* 0x000000071c287819 */ /* 0x000fe40000010e1c */
[--C-:B------:R-:W-:Y:S02]  /*10270*/  SHF.L.W.U32.HI R36, R12, 0xd, R12.reuse ;  /* 0x0000000d0c247819 */ /* 0x100fe40000010e0c */
[----:B------:R-:W-:Y:S02]  /*10280*/  SHF.R.U32.HI R37, RZ, 0xa, R12 ;  /* 0x0000000aff257819 */ /* 0x000fe4000001160c */
[----:B------:R-:W-:Y:S02]  /*10290*/  LOP3.LUT R38, R38, R40, R47, 0x96, !PT ;  /* 0x0000002826267212 */ /* 0x000fe400078e962f */
[----:B------:R-:W-:-:S02]  /*102a0*/  IADD3 R20, PT, PT, R42, R20, R17 ;  /* 0x000000142a147210 */ /* 0x000fc40007ffe011 */
[----:B------:R-:W-:Y:S02]  /*102b0*/  LOP3.LUT R33, R37, R33, R36, 0x96, !PT ;  /* 0x0000002125217212 */ /* 0x000fe400078e9624 */
[----:B------:R-:W-:Y:S02]  /*102c0*/  LOP3.LUT R47, R28, R24, R31, 0x90, !PT ;  /* 0x000000181c2f7212 */ /* 0x000fe400078e901f */
[--C-:B------:R-:W-:Y:S01]  /*102d0*/  SHF.L.W.U32.HI R29, R27, 0x19, R27.reuse ;  /* 0x000000191b1d7819 */ /* 0x100fe20000010e1b */
[----:B------:R-:W-:Y:S01]  /*102e0*/  IMAD.IADD R20, R33, 0x1, R20 ;  /* 0x0000000121147824 */ /* 0x000fe200078e0214 */
[--C-:B------:R-:W-:Y:S02]  /*102f0*/  SHF.L.W.U32.HI R36, R27, 0xe, R27.reuse ;  /* 0x0000000e1b247819 */ /* 0x100fe40000010e1b */
[----:B------:R-:W-:Y:S02]  /*10300*/  SHF.R.U32.HI R37, RZ, 0x3, R27 ;  /* 0x00000003ff257819 */ /* 0x000fe4000001161b */
[----:B------:R-:W-:-:S02]  /*10310*/  IADD3 R47, PT, PT, R38, UR9, R47 ;  /* 0x00000009262f7c10 */ /* 0x000fc4000fffe02f */
[----:B------:R-:W-:Y:S02]  /*10320*/  LOP3.LUT R30, R35, R30, R34, 0xe8, !PT ;  /* 0x0000001e231e7212 */ /* 0x000fe400078ee822 */
[----:B------:R-:W-:Y:S01]  /*10330*/  LOP3.LUT R29, R37, R29, R36, 0x96, !PT ;  /* 0x0000001d251d7212 */ /* 0x000fe200078e9624 */
[----:B------:R-:W-:Y:S01]  /*10340*/  IMAD.IADD R38, R20, 0x1, R47 ;  /* 0x0000000114267824 */ /* 0x000fe200078e022f */
[----:B------:R-:W-:Y:S02]  /*10350*/  IADD3 R37, PT, PT, R32, R41, R30 ;  /* 0x0000002920257210 */ /* 0x000fe40007ffe01e */
[C---:B------:R-:W-:Y:S01]  /*10360*/  SHF.L.W.U32.HI R30, R18.reuse, 0xf, R18 ;  /* 0x0000000f121e7819 */ /* 0x040fe20000010e12 */
        /* <DEDUP_REMOVED lines=17> */
[----:B------:R-:W-:Y:S01]  /*10480*/  LOP3.LUT R30, R24, R30, R21, 0x96, !PT ;  /* 0x0000001e181e7212 */ /* 0x000fe200078e9615 */
[----:B------:R-:W-:Y:S01]  /*10490*/  IMAD.IADD R16, R41, 0x1, R16 ;  /* 0x0000000129107824 */ /* 0x000fe200078e0210 */
[----:B------:R-:W-:Y:S02]  /*104a0*/  IADD3 R21, PT, PT, R32, UR10, R47 ;  /* 0x0000000a20157c10 */ /* 0x000fe4000fffe02f */
[----:B------:R-:W-:-:S03]  /*104b0*/  LOP3.LUT R35, R34, R35, R37, 0xe8, !PT ;  /* 0x0000002322237212 */ /* 0x000fc600078ee825 */
[----:B------:R-:W-:Y:S01]  /*104c0*/  IMAD.IADD R21, R16, 0x1, R21 ;  /* 0x0000000110157824 */ /* 0x000fe200078e0215 */
[----:B------:R-:W-:Y:S02]  /*104d0*/  IADD3 R36, PT, PT, R39, R36, R35 ;  /* 0x0000002427247210 */ /* 0x000fe40007ffe023 */
[--C-:B------:R-:W-:Y:S01]  /*104e0*/  SHF.L.W.U32.HI R35, R20, 0xf, R20.reuse ;  /* 0x0000000f14237819 */ /* 0x100fe20000010e14 */
        /* <DEDUP_REMOVED lines=10> */
[----:B------:R-:W-:-:S02]  /*10590*/  SHF.L.W.U32.HI R44, R32, 0x7, R32 ;  /* 0x00000007202c7819 */ /* 0x000fc40000010e20 */
[----:B------:R-:W-:Y:S02]  /*105a0*/  IADD3 R24, PT, PT, R49, R25, R8 ;  /* 0x0000001931187210 */ /* 0x000fe40007ffe008 */
[C-C-:B------:R-:W-:Y:S02]  /*105b0*/  SHF.L.W.U32.HI R25, R43.reuse, 0x19, R43.reuse ;  /* 0x000000192b197819 */ /* 0x140fe40000010e2b */
[--C-:B------:R-:W-:Y:S02]  /*105c0*/  SHF.L.W.U32.HI R40, R43, 0xe, R43.reuse ;  /* 0x0000000e2b287819 */ /* 0x100fe40000010e2b */
[----:B------:R-:W-:Y:S02]  /*105d0*/  SHF.R.U32.HI R31, RZ, 0x3, R43 ;  /* 0x00000003ff1f7819 */ /* 0x000fe4000001162b */
[----:B------:R-:W-:Y:S02]  /*105e0*/  LOP3.LUT R39, R39, R44, R42, 0x96, !PT ;  /* 0x0000002c27277212 */ /* 0x000fe400078e962a */
[----:B------:R-:W-:-:S02]  /*105f0*/  LOP3.LUT R42, R32, R28, R33, 0x90, !PT ;  /* 0x0000001c202a7212 */ /* 0x000fc400078e9021 */
[----:B------:R-:W-:Y:S01]  /*10600*/  LOP3.LUT R25, R31, R25, R40, 0x96, !PT ;  /* 0x000000191f197212 */ /* 0x000fe200078e9628 */
[----:B------:R-:W-:Y:S01]  /*10610*/  IMAD.IADD R24, R35, 0x1, R24 ;  /* 0x0000000123187824 */ /* 0x000fe200078e0218 */
[----:B------:R-:W-:Y:S02]  /*10620*/  LOP3.LUT R34, R37, R34, R36, 0xe8, !PT ;  /* 0x0000002225227212 */ /* 0x000fe400078ee824 */
[----:B------:R-:W-:Y:S01]  /*10630*/  IADD3 R31, PT, PT, R39, UR11, R42 ;  /* 0x0000000b271f7c10 */ /* 0x000fe2000fffe02a */
[----:B------:R-:W1:Y:S01]  /*10640*/  LDCU.128 UR8, c[0x3][0x80] ;  /* 0x00c01000ff0877ac */ /* 0x000e620008000c00 */
[----:B------:R-:W-:-:S03]  /*10650*/  IADD3 R35, PT, PT, R38, R41, R34 ;  /* 0x0000002926237210 */ /* 0x000fc60007ffe022 */
[----:B------:R-:W-:Y:S01]  /*10660*/  IMAD.IADD R38, R24, 0x1, R31 ;  /* 0x0000000118267824 */ /* 0x000fe200078e021f */
[C-C-:B------:R-:W-:Y:S02]  /*10670*/  SHF.L.W.U32.HI R34, R16.reuse, 0xf, R16.reuse ;  /* 0x0000000f10227819 */ /* 0x140fe40000010e10 */
[----:B------:R-:W-:Y:S01]  /*10680*/  SHF.L.W.U32.HI R39, R16, 0xd, R16 ;  /* 0x0000000d10277819 */ /* 0x000fe20000010e10 */
[----:B------:R-:W-:Y:S01]  /*10690*/  IMAD.IADD R31, R37, 0x1, R38 ;  /* 0x00000001251f7824 */ /* 0x000fe200078e0226 */
[----:B------:R-:W-:-:S04]  /*106a0*/  SHF.R.U32.HI R40, RZ, 0xa, R16 ;  /* 0x0000000aff287819 */ /* 0x000fc80000011610 */
[----:B------:R-:W-:Y:S02]  /*106b0*/  LOP3.LUT R39, R40, R34, R39, 0x96, !PT ;  /* 0x0000002228277212 */ /* 0x000fe400078e9627 */
[C-C-:B------:R-:W-:Y:S02]  /*106c0*/  LEA.HI R34, R31.reuse, R28, R31.reuse, 0x1a ;  /* 0x0000001c1f227211 */ /* 0x140fe400078fd01f */
[C-C-:B------:R-:W-:Y:S02]  /*106d0*/  SHF.L.W.U32.HI R47, R31.reuse, 0x15, R31.reuse ;  /* 0x000000151f2f7819 */ /* 0x140fe40000010e1f */
[----:B------:R-:W-:Y:S02]  /*106e0*/  SHF.L.W.U32.HI R40, R31, 0x7, R31 ;  /* 0x000000071f287819 */ /* 0x000fe40000010e1f */
[----:B------:R-:W-:Y:S02]  /*106f0*/  IADD3 R14, PT, PT, R14, R26, R9 ;  /* 0x0000001a0e0e7210 */ /* 0x000fe40007ffe009 */
[----:B------:R-:W-:-:S02]  /*10700*/  SHF.L.W.U32.HI R41, R35, 0x1e, R35 ;  /* 0x0000001e23297819 */ /* 0x000fc40000010e23 */
[C-C-:B------:R-:W-:Y:S02]  /*10710*/  SHF.L.W.U32.HI R42, R35.reuse, 0x13, R35.reuse ;  /* 0x00000013232a7819 */ /* 0x140fe40000010e23 */
[----:B------:R-:W-:Y:S02]  /*10720*/  SHF.L.W.U32.HI R44, R35, 0xa, R35 ;  /* 0x0000000a232c7819 */ /* 0x000fe40000010e23 */
[----:B------:R-:W-:Y:S02]  /*10730*/  LOP3.LUT R34, R34, R40, R47, 0x96, !PT ;  /* 0x0000002822227212 */ /* 0x000fe400078e962f */
[----:B------:R-:W-:Y:S01]  /*10740*/  LOP3.LUT R47, R31, R33, R32, 0x90, !PT ;  /* 0x000000211f2f7212 */ /* 0x000fe200078e9020 */
[----:B------:R-:W-:Y:S01]  /*10750*/  IMAD.IADD R14, R39, 0x1, R14 ;  /* 0x00000001270e7824 */ /* 0x000fe200078e020e */
[----:B------:R-:W-:Y:S02]  /*10760*/  LOP3.LUT R42, R44, R41, R42, 0x96, !PT ;  /* 0x000000292c2a7212 */ /* 0x000fe400078e962a */
[----:B------:R-:W-:-:S02]  /*10770*/  SHF.L.W.U32.HI R28, R15, 0x19, R15 ;  /* 0x000000190f1c7819 */ /* 0x000fc40000010e0f */
[--C-:B------:R-:W-:Y:S02]  /*10780*/  SHF.L.W.U32.HI R41, R15, 0xe, R15.reuse ;  /* 0x0000000e0f297819 */ /* 0x100fe40000010e0f */
[----:B------:R-:W-:Y:S02]  /*10790*/  SHF.R.U32.HI R26, RZ, 0x3, R15 ;  /* 0x00000003ff1a7819 */ /* 0x000fe4000001160f */
[----:B-1----:R-:W-:Y:S02]  /*107a0*/  IADD3 R39, PT, PT, R34, UR8, R47 ;  /* 0x0000000822277c10 */ /* 0x002fe4000fffe02f */
[----:B------:R-:W-:Y:S02]  /*107b0*/  LOP3.LUT R37, R36, R37, R35, 0xe8, !PT ;  /* 0x0000002524257212 */ /* 0x000fe400078ee823 */
[----:B------:R-:W-:Y:S01]  /*107c0*/  LOP3.LUT R28, R26, R28, R41, 0x96, !PT ;  /* 0x0000001c1a1c7212 */ /* 0x000fe200078e9629 */
[----:B------:R-:W-:Y:S01]  /*107d0*/  IMAD.IADD R39, R14, 0x1, R39 ;  /* 0x000000010e277824 */ /* 0x000fe200078e0227 */
        /* <DEDUP_REMOVED lines=24> */
[C---:B------:R-:W-:Y:S02]  /*10960*/  SHF.L.W.U32.HI R36, R14.reuse, 0xf, R14 ;  /* 0x0000000f0e247819 */ /* 0x040fe40000010e0e */
        /* <DEDUP_REMOVED lines=20> */
[----:B------:R-:W-:Y:S01]  /*10ab0*/  SHF.R.U32.HI R32, RZ, 0x3, R19 ;  /* 0x00000003ff207819 */ /* 0x000fe20000011613 */
[----:B------:R-:W-:Y:S01]  /*10ac0*/  IMAD.IADD R41, R0, 0x1, R41 ;  /* 0x0000000100297824 */ /* 0x000fe200078e0229 */
[----:B------:R-:W-:Y:S02]  /*10ad0*/  IADD3 R36, PT, PT, R39, R36, R35 ;  /* 0x0000002427247210 */ /* 0x000fe40007ffe023 */
[----:B------:R-:W-:Y:S01]  /*10ae0*/  LOP3.LUT R27, R32, R27, R30, 0x96, !PT ;  /* 0x0000001b201b7212 */ /* 0x000fe200078e961e */
[----:B------:R-:W-:Y:S01]  /*10af0*/  IMAD.IADD R30, R26, 0x1, R41 ;  /* 0x000000011a1e7824 */ /* 0x000fe200078e0229 */
[----:B------:R-:W-:-:S02]  /*10b00*/  SHF.L.W.U32.HI R32, R21, 0xf, R21 ;  /* 0x0000000f15207819 */ /* 0x000fc40000010e15 */
[--C-:B------:R-:W-:Y:S02]  /*10b10*/  SHF.L.W.U32.HI R35, R21, 0xd, R21.reuse ;  /* 0x0000000d15237819 */ /* 0x100fe40000010e15 */
[----:B------:R-:W-:Y:S02]  /*10b20*/  SHF.R.U32.HI R39, RZ, 0xa, R21 ;  /* 0x0000000aff277819 */ /* 0x000fe40000011615 */
[C-C-:B------:R-:W-:Y:S02]  /*10b30*/  SHF.L.W.U32.HI R40, R36.reuse, 0x1e, R36.reuse ;  /* 0x0000001e24287819 */ /* 0x140fe40000010e24 */
[C-C-:B------:R-:W-:Y:S02]  /*10b40*/  SHF.L.W.U32.HI R47, R36.reuse, 0x13, R36.reuse ;  /* 0x00000013242f7819 */ /* 0x140fe40000010e24 */
[----:B------:R-:W-:Y:S02]  /*10b50*/  SHF.L.W.U32.HI R42, R36, 0xa, R36 ;  /* 0x0000000a242a7819 */ /* 0x000fe40000010e24 */
[----:B------:R-:W-:-:S02]  /*10b60*/  LOP3.LUT R32, R39, R32, R35, 0x96, !PT ;  /* 0x0000002027207212 */ /* 0x000fc400078e9623 */
[----:B------:R-:W-:Y:S02]  /*10b70*/  IADD3 R25, PT, PT, R45, R25, R18 ;  /* 0x000000192d197210 */ /* 0x000fe40007ffe012 */
[----:B------:R-:W-:Y:S02]  /*10b80*/  LOP3.LUT R39, R42, R40, R47, 0x96, !PT ;  /* 0x000000282a277212 */ /* 0x000fe400078e962f */
[C-C-:B------:R-:W-:Y:S02]  /*10b90*/  LEA.HI R42, R30.reuse, R31, R30.reuse, 0x1a ;  /* 0x0000001f1e2a7211 */ /* 0x140fe400078fd01e */
[C-C-:B------:R-:W-:Y:S02]  /*10ba0*/  SHF.L.W.U32.HI R45, R30.reuse, 0x15, R30.reuse ;  /* 0x000000151e2d7819 */ /* 0x140fe40000010e1e */
[----:B------:R-:W-:-:S04]  /*10bb0*/  SHF.L.W.U32.HI R44, R30, 0x7, R30 ;  /* 0x000000071e2c7819 */ /* 0x000fc80000010e1e */
[----:B------:R-:W-:Y:S02]  /*10bc0*/  LOP3.LUT R44, R42, R44, R45, 0x96, !PT ;  /* 0x0000002c2a2c7212 */ /* 0x000fe400078e962d */
[----:B------:R-:W-:Y:S02]  /*10bd0*/  LOP3.LUT R45, R30, R34, R33, 0x90, !PT ;  /* 0x000000221e2d7212 */ /* 0x000fe400078e9021 */
[----:B------:R-:W-:Y:S01]  /*10be0*/  LOP3.LUT R42, R37, R26, R36, 0xe8, !PT ;  /* 0x0000001a252a7212 */ /* 0x000fe200078ee824 */
[----:B------:R-:W-:Y:S01]  /*10bf0*/  IMAD.IADD R26, R32, 0x1, R25 ;  /* 0x00000001201a7824 */ /* 0x000fe200078e0219 */
[C-C-:B------:R-:W-:Y:S02]  /*10c00*/  SHF.L.W.U32.HI R31, R8.reuse, 0x19, R8.reuse ;  /* 0x00000019081f7819 */ /* 0x140fe40000010e08 */
[--C-:B------:R-:W-:Y:S02]  /*10c10*/  SHF.L.W.U32.HI R40, R8, 0xe, R8.reuse ;  /* 0x0000000e08287819 */ /* 0x100fe40000010e08 */
[----:B------:R-:W-:-:S02]  /*10c20*/  SHF.R.U32.HI R35, RZ, 0x3, R8 ;  /* 0x00000003ff237819 */ /* 0x000fc40000011608 */
        /* <DEDUP_REMOVED lines=52> */
[--C-:B------:R-:W-:Y:S02]  /*10f70*/  SHF.L.W.U32.HI R34, R25, 0xf, R25.reuse ;  /* 0x0000000f19227819 */ /* 0x100fe40000010e19 */
        /* <DEDUP_REMOVED lines=17> */
[----:B------:R-:W-:Y:S01]  /*11090*/  SHF.R.U32.HI R40, RZ, 0x3, R12 ;  /* 0x00000003ff287819 */ /* 0x000fe2000001160c */
[----:B------:R-:W-:Y:S01]  /*110a0*/  IMAD.IADD R17, R34, 0x1, R17 ;  /* 0x0000000122117824 */ /* 0x000fe200078e0211 */
[----:B------:R-:W-:Y:S02]  /*110b0*/  LOP3.LUT R39, R38, R39, R37, 0xe8, !PT ;  /* 0x0000002726277212 */ /* 0x000fe400078ee825 */
[----:B------:R-:W-:Y:S02]  /*110c0*/  IADD3 R44, PT, PT, R43, UR10, R44 ;  /* 0x0000000a2b2c7c10 */ /* 0x000fe4000fffe02c */
[----:B------:R-:W-:Y:S02]  /*110d0*/  LOP3.LUT R30, R40, R30, R27, 0x96, !PT ;  /* 0x0000001e281e7212 */ /* 0x000fe400078e961b */
[----:B------:R-:W-:Y:S01]  /*110e0*/  IADD3 R40, PT, PT, R41, R42, R39 ;  /* 0x0000002a29287210 */ /* 0x000fe20007ffe027 */
[----:B------:R-:W-:Y:S01]  /*110f0*/  IMAD.IADD R41, R17, 0x1, R44 ;  /* 0x0000000111297824 */ /* 0x000fe200078e022c */
        /* <DEDUP_REMOVED lines=14> */
[----:B------:R-:W-:Y:S01]  /*111e0*/  LOP3.LUT R46, R34, R32, R33, 0x90, !PT ;  /* 0x00000020222e7212 */ /* 0x000fe200078e9021 */
[----:B------:R-:W-:Y:S01]  /*111f0*/  IMAD.IADD R19, R42, 0x1, R19 ;  /* 0x000000012a137824 */ /* 0x000fe200078e0213 */
[----:B------:R-:W-:Y:S02]  /*11200*/  LOP3.LUT R38, R37, R38, R40, 0xe8, !PT ;  /* 0x0000002625267212 */ /* 0x000fe400078ee828 */
[----:B------:R-:W-:Y:S01]  /*11210*/  IADD3 R42, PT, PT, R35, UR11, R46 ;  /* 0x0000000b232a7c10 */ /* 0x000fe2000fffe02e */
[----:B------:R-:W1:Y:S01]  /*11220*/  LDCU.128 UR8, c[0x3][0xa0] ;  /* 0x00c01400ff0877ac */ /* 0x000e620008000c00 */
[C-C-:B------:R-:W-:Y:S02]  /*11230*/  SHF.L.W.U32.HI R31, R18.reuse, 0x19, R18.reuse ;  /* 0x00000019121f7819 */ /* 0x140fe40000010e12 */
[----:B------:R-:W-:Y:S01]  /*11240*/  SHF.L.W.U32.HI R44, R18, 0xe, R18 ;  /* 0x0000000e122c7819 */ /* 0x000fe20000010e12 */
[----:B------:R-:W-:Y:S01]  /*11250*/  IMAD.IADD R42, R19, 0x1, R42 ;  /* 0x00000001132a7824 */ /* 0x000fe200078e022a */
[----:B------:R-:W-:-:S02]  /*11260*/  SHF.R.U32.HI R27, RZ, 0x3, R18 ;  /* 0x00000003ff1b7819 */ /* 0x000fc40000011612 */
[----:B------:R-:W-:Y:S01]  /*11270*/  IADD3 R39, PT, PT, R36, R39, R38 ;  /* 0x0000002724277210 */ /* 0x000fe20007ffe026 */
[----:B------:R-:W-:Y:S01]  /*11280*/  IMAD.IADD R35, R37, 0x1, R42 ;  /* 0x0000000125237824 */ /* 0x000fe200078e022a */
[----:B------:R-:W-:Y:S02]  /*11290*/  LOP3.LUT R31, R27, R31, R44, 0x96, !PT ;  /* 0x0000001f1b1f7212 */ /* 0x000fe400078e962c */
[C-C-:B------:R-:W-:Y:S02]  /*112a0*/  SHF.L.W.U32.HI R36, R17.reuse, 0xf, R17.reuse ;  /* 0x0000000f11247819 */ /* 0x140fe40000010e11 */
[--C-:B------:R-:W-:Y:S02]  /*112b0*/  SHF.L.W.U32.HI R43, R17, 0xd, R17.reuse ;  /* 0x0000000d112b7819 */ /* 0x100fe40000010e11 */
        /* <DEDUP_REMOVED lines=8> */
[C---:B------:R-:W-:Y:S02]  /*11340*/  SHF.L.W.U32.HI R44, R35.reuse, 0x7, R35 ;  /* 0x00000007232c7819 */ /* 0x040fe40000010e23 */
[----:B------:R-:W-:Y:S02]  /*11350*/  IADD3 R27, PT, PT, R8, R28, R21 ;  /* 0x0000001c081b7210 */ /* 0x000fe40007ffe015 */
[----:B------:R-:W-:Y:S02]  /*11360*/  LOP3.LUT R32, R32, R44, R45, 0x96, !PT ;  /* 0x0000002c20207212 */ /* 0x000fe400078e962d */
[----:B------:R-:W-:Y:S01]  /*11370*/  LOP3.LUT R45, R35, R33, R34, 0x90, !PT ;  /* 0x00000021232d7212 */ /* 0x000fe200078e9022 */
[----:B------:R-:W-:Y:S01]  /*11380*/  IMAD.IADD R27, R36, 0x1, R27 ;  /* 0x00000001241b7824 */ /* 0x000fe200078e021b */
[----:B------:R-:W-:Y:S02]  /*11390*/  LOP3.LUT R37, R40, R37, R39, 0xe8, !PT ;  /* 0x0000002528257212 */ /* 0x000fe400078ee827 */
[----:B-1----:R-:W-:-:S02]  /*113a0*/  IADD3 R36, PT, PT, R32, UR8, R45 ;  /* 0x0000000820247c10 */ /* 0x002fc4000fffe02d */
[C-C-:B------:R-:W-:Y:S02]  /*113b0*/  SHF.L.W.U32.HI R28, R20.reuse, 0x19, R20.reuse ;  /* 0x00000019141c7819 */ /* 0x140fe40000010e14 */
[--C-:B------:R-:W-:Y:S02]  /*113c0*/  SHF.L.W.U32.HI R43, R20, 0xe, R20.reuse ;  /* 0x0000000e142b7819 */ /* 0x100fe40000010e14 */
[----:B------:R-:W-:Y:S02]  /*113d0*/  SHF.R.U32.HI R8, RZ, 0x3, R20 ;  /* 0x00000003ff087819 */ /* 0x000fe40000011614 */
[----:B------:R-:W-:Y:S01]  /*113e0*/  IADD3 R38, PT, PT, R41, R38, R37 ;  /* 0x0000002629267210 */ /* 0x000fe20007ffe025 */
[----:B------:R-:W-:Y:S01]  /*113f0*/  IMAD.IADD R37, R27, 0x1, R36 ;  /* 0x000000011b257824 */ /* 0x000fe200078e0224 */
[----:B------:R-:W-:Y:S02]  /*11400*/  LOP3.LUT R28, R8, R28, R43, 0x96, !PT ;  /* 0x0000001c081c7212 */ /* 0x000fe400078e962b */
[C---:B------:R-:W-:Y:S01]  /*11410*/  SHF.L.W.U32.HI R8, R19.reuse, 0xf, R19 ;  /* 0x0000000f13087819 */ /* 0x040fe20000010e13 */
        /* <DEDUP_REMOVED lines=12> */
[C-C-:B------:R-:W-:Y:S02]  /*114e0*/  SHF.L.W.U32.HI R32, R16.reuse, 0x19, R16.reuse ;  /* 0x0000001910207819 */ /* 0x140fe40000010e10 */
[----:B------:R-:W-:-:S02]  /*114f0*/  SHF.L.W.U32.HI R29, R16, 0xe, R16 ;  /* 0x0000000e101d7819 */ /* 0x000fc40000010e10 */
[----:B------:R-:W-:Y:S02]  /*11500*/  SHF.R.U32.HI R33, RZ, 0x3, R16 ;  /* 0x00000003ff217819 */ /* 0x000fe40000011610 */
[----:B------:R-:W-:Y:S02]  /*11510*/  LOP3.LUT R41, R41, R45, R44, 0x96, !PT ;  /* 0x0000002d29297212 */ /* 0x000fe400078e962c */
[----:B------:R-:W-:Y:S02]  /*11520*/  LOP3.LUT R40, R39, R40, R38, 0xe8, !PT ;  /* 0x0000002827287212 */ /* 0x000fe400078ee826 */
[----:B------:R-:W-:Y:S02]  /*11530*/  LOP3.LUT R44, R36, R34, R35, 0x90, !PT ;  /* 0x00000022242c7212 */ /* 0x000fe400078e9023 */
[----:B------:R-:W-:Y:S02]  /*11540*/  LOP3.LUT R32, R33, R32, R29, 0x96, !PT ;  /* 0x0000002021207212 */ /* 0x000fe400078e961d */
[----:B------:R-:W-:Y:S01]  /*11550*/  IADD3 R29, PT, PT, R42, R43, R40 ;  /* 0x0000002b2a1d7210 */ /* 0x000fe20007ffe028 */
[----:B------:R-:W-:Y:S01]  /*11560*/  IMAD.IADD R9, R8, 0x1, R9 ;  /* 0x0000000108097824 */ /* 0x000fe200078e0209 */
[----:B------:R-:W-:-:S02]  /*11570*/  IADD3 R42, PT, PT, R41, UR9, R44 ;  /* 0x00000009292a7c10 */ /* 0x000fc4000fffe02c */
[----:B------:R-:W-:-:S03]  /*11580*/  SHF.L.W.U32.HI R40, R27, 0xf, R27 ;  /* 0x0000000f1b287819 */ /* 0x000fc60000010e1b */
[----:B------:R-:W-:Y:S01]  /*11590*/  IMAD.IADD R42, R9, 0x1, R42 ;  /* 0x00000001092a7824 */ /* 0x000fe200078e022a */
[--C-:B------:R-:W-:Y:S02]  /*115a0*/  SHF.L.W.U32.HI R41, R27, 0xd, R27.reuse ;  /* 0x0000000d1b297819 */ /* 0x100fe40000010e1b */
[----:B------:R-:W-:Y:S01]  /*115b0*/  SHF.R.U32.HI R43, RZ, 0xa, R27 ;  /* 0x0000000aff2b7819 */ /* 0x000fe2000001161b */
[----:B------:R-:W-:Y:S01]  /*115c0*/  IMAD.IADD R33, R39, 0x1, R42 ;  /* 0x0000000127217824 */ /* 0x000fe200078e022a */
        /* <DEDUP_REMOVED lines=8> */
[----:B------:R-:W-:Y:S02]  /*11650*/  LOP3.LUT R39, R38, R39, R29, 0xe8, !PT ;  /* 0x0000002726277212 */ /* 0x000fe400078ee81d */
[----:B------:R-:W-:-:S02]  /*11660*/  LOP3.LUT R43, R43, R45, R44, 0x96, !PT ;  /* 0x0000002d2b2b7212 */ /* 0x000fc400078e962c */
[----:B------:R-:W-:Y:S02]  /*11670*/  IADD3 R8, PT, PT, R13, R30, R26 ;  /* 0x0000001e0d087210 */ /* 0x000fe40007ffe01a */
[----:B------:R-:W-:Y:S02]  /*11680*/  LOP3.LUT R44, R33, R35, R36, 0x90, !PT ;  /* 0x00000023212c7212 */ /* 0x000fe400078e9024 */
[----:B------:R-:W-:Y:S01]  /*11690*/  IADD3 R40, PT, PT, R37, R40, R39 ;  /* 0x0000002825287210 */ /* 0x000fe20007ffe027 */
[----:B------:R-:W-:Y:S01]  /*116a0*/  IMAD.IADD R8, R41, 0x1, R8 ;  /* 0x0000000129087824 */ /* 0x000fe200078e0208 */
[----:B------:R-:W-:Y:S02]  /*116b0*/  IADD3 R39, PT, PT, R43, UR10, R44 ;  /* 0x0000000a2b277c10 */ /* 0x000fe4000fffe02c */
[C-C-:B------:R-:W-:Y:S02]  /*116c0*/  SHF.L.W.U32.HI R30, R24.reuse, 0x19, R24.reuse ;  /* 0x00000019181e7819 */ /* 0x140fe40000010e18 */
[--C-:B------:R-:W-:Y:S01]  /*116d0*/  SHF.L.W.U32.HI R13, R24, 0xe, R24.reuse ;  /* 0x0000000e180d7819 */ /* 0x100fe20000010e18 */
[----:B------:R-:W-:Y:S01]  /*116e0*/  IMAD.IADD R39, R8, 0x1, R39 ;  /* 0x0000000108277824 */ /* 0x000fe200078e0227 */
[----:B------:R-:W-:-:S02]  /*116f0*/  SHF.R.U32.HI R34, RZ, 0x3, R24 ;  /* 0x00000003ff227819 */ /* 0x000fc40000011618 */
[C---:B------:R-:W-:Y:S02]  /*11700*/  SHF.L.W.U32.HI R37, R9.reuse, 0xf, R9 ;  /* 0x0000000f09257819 */ /* 0x040fe40000010e09 */
[----:B------:R-:W-:Y:S01]  /*11710*/  LOP3.LUT R30, R34, R30, R13, 0x96, !PT ;  /* 0x0000001e221e7212 */ /* 0x000fe200078e960d */
        /* <DEDUP_REMOVED lines=11> */
[----:B------:R-:W-:Y:S02]  /*117d0*/  LOP3.LUT R38, R29, R38, R40, 0xe8, !PT ;  /* 0x000000261d267212 */ /* 0x000fe400078ee828 */
        /* <DEDUP_REMOVED lines=31> */
[----:B------:R-:W-:Y:S01]  /*119d0*/  LOP3.LUT R36, R40, R29, R37, 0xe8, !PT ;  /* 0x0000001d28247212 */ /* 0x000fe200078ee825 */
[----:B------:R-:W-:Y:S01]  /*119e0*/  IMAD.IADD R29, R41, 0x1, R18 ;  /* 0x00000001291d7824 */ /* 0x000fe200078e0212 */
[----:B-1----:R-:W-:Y:S02]  /*119f0*/  IADD3 R12, PT, PT, R42, UR8, R45 ;  /* 0x000000082a0c7c10 */ /* 0x002fe4000fffe02d */
[----:B------:R-:W-:-:S03]  /*11a00*/  IADD3 R18, PT, PT, R39, R44, R36 ;  /* 0x0000002c27127210 */ /* 0x000fc60007ffe024 */
[----:B------:R-:W-:Y:S01]  /*11a10*/  IMAD.IADD R41, R29, 0x1, R12 ;  /* 0x000000011d297824 */ /* 0x000fe200078e020c */
[C-C-:B------:R-:W-:Y:S02]  /*11a20*/  SHF.L.W.U32.HI R39, R13.reuse, 0xf, R13.reuse ;  /* 0x0000000f0d277819 */ /* 0x140fe40000010e0d */
[----:B------:R-:W-:Y:S01]  /*11a30*/  SHF.L.W.U32.HI R42, R13, 0xd, R13 ;  /* 0x0000000d0d2a7819 */ /* 0x000fe20000010e0d */
[----:B------:R-:W-:Y:S01]  /*11a40*/  IMAD.IADD R36, R40, 0x1, R41 ;  /* 0x0000000128247824 */ /* 0x000fe200078e0229 */
        /* <DEDUP_REMOVED lines=22> */
[--C-:B------:R-:W-:Y:S01]  /*11bb0*/  SHF.L.W.U32.HI R43, R29, 0xd, R29.reuse ;  /* 0x0000000d1d2b7819 */ /* 0x100fe20000010e1d */
        /* <DEDUP_REMOVED lines=40> */
[----:B------:R-:W-:Y:S01]  /*11e40*/  LOP3.LUT R42, R39, R18, R38, 0xe8, !PT ;  /* 0x00000012272a7212 */ /* 0x000fe200078ee826 */
[----:B------:R-:W-:Y:S01]  /*11e50*/  IMAD.IADD R18, R34, 0x1, R31 ;  /* 0x0000000122127824 */ /* 0x000fe200078e021f */
[----:B------:R-:W-:Y:S01]  /*11e60*/  IADD3 R45, PT, PT, R44, UR11, R45 ;  /* 0x0000000b2c2d7c10 */ /* 0x000fe2000fffe02d */
[----:B------:R-:W1:Y:S01]  /*11e70*/  LDCU.128 UR8, c[0x3][0xc0] ;  /* 0x00c01800ff0877ac */ /* 0x000e620008000c00 */
        /* <DEDUP_REMOVED lines=18> */
[----:B------:R-:W-:Y:S02]  /*11fa0*/  LOP3.LUT R39, R31, R33, R32, 0x90, !PT ;  /* 0x000000211f277212 */ /* 0x000fe400078e9020 */
[----:B------:R-:W-:Y:S01]  /*11fb0*/  IADD3 R36, PT, PT, R41, R44, R36 ;  /* 0x0000002c29247210 */ /* 0x000fe20007ffe024 */
[----:B------:R-:W-:Y:S01]  /*11fc0*/  IMAD.IADD R14, R35, 0x1, R14 ;  /* 0x00000001230e7824 */ /* 0x000fe200078e020e */
[----:B-1----:R-:W-:Y:S02]  /*11fd0*/  IADD3 R41, PT, PT, R42, UR8, R39 ;  /* 0x000000082a297c10 */ /* 0x002fe4000fffe027 */
[C-C-:B------:R-:W-:Y:S02]  /*11fe0*/  SHF.L.W.U32.HI R28, R15.reuse, 0x19, R15.reuse ;  /* 0x000000190f1c7819 */ /* 0x140fe40000010e0f */
[----:B------:R-:W-:Y:S01]  /*11ff0*/  SHF.L.W.U32.HI R43, R15, 0xe, R15 ;  /* 0x0000000e0f2b7819 */ /* 0x000fe20000010e0f */
[----:B------:R-:W-:Y:S01]  /*12000*/  IMAD.IADD R41, R14, 0x1, R41 ;  /* 0x000000010e297824 */ /* 0x000fe200078e0229 */
[----:B------:R-:W-:-:S02]  /*12010*/  SHF.R.U32.HI R34, RZ, 0x3, R15 ;  /* 0x00000003ff227819 */ /* 0x000fc4000001160f */
[--C-:B------:R-:W-:Y:S02]  /*12020*/  SHF.L.W.U32.HI R35, R18, 0xf, R18.reuse ;  /* 0x0000000f12237819 */ /* 0x100fe40000010e12 */
        /* <DEDUP_REMOVED lines=13> */
[----:B------:R-:W-:Y:S02]  /*12100*/  LOP3.LUT R43, R43, R45, R44, 0x96, !PT ;  /* 0x0000002d2b2b7212 */ /* 0x000fe400078e962c */
[----:B------:R-:W-:Y:S01]  /*12110*/  LOP3.LUT R44, R34, R32, R31, 0x90, !PT ;  /* 0x00000020222c7212 */ /* 0x000fe200078e901f */
[----:B------:R-:W-:Y:S01]  /*12120*/  IMAD.IADD R20, R35, 0x1, R20 ;  /* 0x0000000123147824 */ /* 0x000fe200078e0214 */
[----:B------:R-:W-:Y:S02]  /*12130*/  LOP3.LUT R38, R37, R38, R36, 0xe8, !PT ;  /* 0x0000002625267212 */ /* 0x000fe400078ee824 */
[----:B------:R-:W-:Y:S02]  /*12140*/  IADD3 R43, PT, PT, R43, UR9, R44 ;  /* 0x000000092b2b7c10 */ /* 0x000fe4000fffe02c */
[----:B------:R-:W-:-:S02]  /*12150*/  SHF.L.W.U32.HI R33, R17, 0x19, R17 ;  /* 0x0000001911217819 */ /* 0x000fc40000010e11 */
        /* <DEDUP_REMOVED lines=17> */
[----:B------:R-:W-:Y:S02]  /*12270*/  LOP3.LUT R37, R36, R37, R39, 0xe8, !PT ;  /* 0x0000002524257212 */ /* 0x000fe400078ee827 */
[----:B------:R-:W-:Y:S02]  /*12280*/  LOP3.LUT R42, R42, R44, R45, 0x96, !PT ;  /* 0x0000002c2a2a7212 */ /* 0x000fe400078e962d */
[----:B------:R-:W-:-:S02]  /*12290*/  IADD3 R0, PT, PT, R0, R30, R13 ;  /* 0x0000001e00007210 */ /* 0x000fc40007ffe00d */
[----:B------:R-:W-:Y:S02]  /*122a0*/  LOP3.LUT R45, R35, R31, R34, 0x90, !PT ;  /* 0x0000001f232d7212 */ /* 0x000fe400078e9022 */
[----:B------:R-:W-:Y:S01]  /*122b0*/  IADD3 R38, PT, PT, R41, R38, R37 ;  /* 0x0000002629267210 */ /* 0x000fe20007ffe025 */
[----:B------:R-:W-:Y:S01]  /*122c0*/  IMAD.IADD R0, R21, 0x1, R0 ;  /* 0x0000000115007824 */ /* 0x000fe200078e0200 */
[----:B------:R-:W-:Y:S02]  /*122d0*/  IADD3 R41, PT, PT, R42, UR10, R45 ;  /* 0x0000000a2a297c10 */ /* 0x000fe4000fffe02d */
[C-C-:B------:R-:W-:Y:S02]  /*122e0*/  SHF.L.W.U32.HI R30, R19.reuse, 0x19, R19.reuse ;  /* 0x00000019131e7819 */ /* 0x140fe40000010e13 */
[--C-:B------:R-:W-:Y:S02]  /*122f0*/  SHF.L.W.U32.HI R43, R19, 0xe, R19.reuse ;  /* 0x0000000e132b7819 */ /* 0x100fe40000010e13 */
[----:B------:R-:W-:Y:S01]  /*12300*/  SHF.R.U32.HI R32, RZ, 0x3, R19 ;  /* 0x00000003ff207819 */ /* 0x000fe20000011613 */
[----:B------:R-:W-:Y:S01]  /*12310*/  IMAD.IADD R41, R0, 0x1, R41 ;  /* 0x0000000100297824 */ /* 0x000fe200078e0229 */
[----:B------:R-:W-:-:S02]  /*12320*/  SHF.L.W.U32.HI R37, R20, 0xf, R20 ;  /* 0x0000000f14257819 */ /* 0x000fc40000010e14 */
[----:B------:R-:W-:Y:S01]  /*12330*/  LOP3.LUT R30, R32, R30, R43, 0x96, !PT ;  /* 0x0000001e201e7212 */ /* 0x000fe200078e962b */
        /* <DEDUP_REMOVED lines=20> */
[--C-:B------:R-:W-:Y:S01]  /*12480*/  SHF.L.W.U32.HI R31, R27, 0xe, R27.reuse ;  /* 0x0000000e1b1f7819 */ /* 0x100fe20000010e1b */
        /* <DEDUP_REMOVED lines=15> */
[----:B------:R-:W-:Y:S02]  /*12580*/  LOP3.LUT R39, R38, R39, R37, 0xe8, !PT ;  /* 0x0000002726277212 */ /* 0x000fe400078ee825 */
[----:B------:R-:W-:Y:S02]  /*12590*/  LOP3.LUT R42, R42, R44, R45, 0x96, !PT ;  /* 0x0000002c2a2a7212 */ /* 0x000fe400078e962d */
[----:B------:R-:W-:Y:S02]  /*125a0*/  IADD3 R24, PT, PT, R25, R28, R12 ;  /* 0x0000001c19187210 */ /* 0x000fe40007ffe00c */
[----:B------:R-:W-:-:S02]  /*125b0*/  LOP3.LUT R45, R31, R35, R32, 0x90, !PT ;  /* 0x000000231f2d7212 */ /* 0x000fc400078e9020 */
[----:B------:R-:W-:Y:S01]  /*125c0*/  IADD3 R36, PT, PT, R41, R36, R39 ;  /* 0x0000002429247210 */ /* 0x000fe20007ffe027 */
[----:B------:R-:W-:Y:S01]  /*125d0*/  IMAD.IADD R24, R43, 0x1, R24 ;  /* 0x000000012b187824 */ /* 0x000fe200078e0218 */
[----:B-1----:R-:W-:Y:S02]  /*125e0*/  IADD3 R39, PT, PT, R42, UR8, R45 ;  /* 0x000000082a277c10 */ /* 0x002fe4000fffe02d */
[C-C-:B------:R-:W-:Y:S02]  /*125f0*/  SHF.L.W.U32.HI R25, R9.reuse, 0x19, R9.reuse ;  /* 0x0000001909197819 */ /* 0x140fe40000010e09 */
[----:B------:R-:W-:Y:S01]  /*12600*/  SHF.L.W.U32.HI R28, R9, 0xe, R9 ;  /* 0x0000000e091c7819 */ /* 0x000fe20000010e09 */
[----:B------:R-:W-:Y:S01]  /*12610*/  IMAD.IADD R39, R24, 0x1, R39 ;  /* 0x0000000118277824 */ /* 0x000fe200078e0227 */
[----:B------:R-:W-:Y:S02]  /*12620*/  SHF.R.U32.HI R34, RZ, 0x3, R9 ;  /* 0x00000003ff227819 */ /* 0x000fe40000011609 */
        /* <DEDUP_REMOVED lines=45> */
[----:B------:R-:W-:Y:S02]  /*12900*/  LOP3.LUT R37, R36, R37, R35, 0xe8, !PT ;  /* 0x0000002524257212 */ /* 0x000fe400078ee823 */
        /* <DEDUP_REMOVED lines=53> */
[----:B------:R-:W-:Y:S01]  /*12c60*/  SHF.L.W.U32.HI R40, R19, 0xd, R19 ;  /* 0x0000000d13287819 */ /* 0x000fe20000010e13 */
[----:B------:R-:W-:Y:S01]  /*12c70*/  IMAD.IADD R20, R38, 0x1, R35 ;  /* 0x0000000126147824 */ /* 0x000fe200078e0223 */
        /* <DEDUP_REMOVED lines=19> */
[----:B------:R-:W-:Y:S02]  /*12db0*/  IADD3 R9, PT, PT, R36, R43, R38 ;  /* 0x0000002b24097210 */ /* 0x000fe40007ffe026 */
[----:B------:R-:W-:-:S02]  /*12dc0*/  SHF.L.W.U32.HI R15, R25, 0xf, R25 ;  /* 0x0000000f190f7819 */ /* 0x000fc40000010e19 */
[--C-:B------:R-:W-:Y:S02]  /*12dd0*/  SHF.L.W.U32.HI R36, R25, 0xd, R25.reuse ;  /* 0x0000000d19247819 */ /* 0x100fe40000010e19 */
[----:B------:R-:W-:Y:S02]  /*12de0*/  SHF.R.U32.HI R37, RZ, 0xa, R25 ;  /* 0x0000000aff257819 */ /* 0x000fe40000011619 */
[----:B------:R-:W-:Y:S01]  /*12df0*/  IADD3 R41, PT, PT, R8, R30, R21 ;  /* 0x0000001e08297210 */ /* 0x000fe20007ffe015 */
[----:B------:R-:W-:Y:S01]  /*12e00*/  IMAD.IADD R30, R33, 0x1, R42 ;  /* 0x00000001211e7824 */ /* 0x000fe200078e022a */
[----:B------:R-:W-:Y:S02]  /*12e10*/  LOP3.LUT R36, R37, R15, R36, 0x96, !PT ;  /* 0x0000000f25247212 */ /* 0x000fe400078e9624 */
[--C-:B------:R-:W-:Y:S01]  /*12e20*/  SHF.L.W.U32.HI R38, R9, 0x1e, R9.reuse ;  /* 0x0000001e09267819 */ /* 0x100fe20000010e09 */
[----:B------:R-:W-:Y:S01]  /*12e30*/  IMAD.IADD R15, R39, 0x1, R30 ;  /* 0x00000001270f7824 */ /* 0x000fe200078e021e */
[----:B------:R-:W-:-:S02]  /*12e40*/  SHF.L.W.U32.HI R43, R9, 0x13, R9 ;  /* 0x00000013092b7819 */ /* 0x000fc40000010e09 */
[----:B------:R-:W-:Y:S02]  /*12e50*/  SHF.L.W.U32.HI R40, R9, 0xa, R9 ;  /* 0x0000000a09287819 */ /* 0x000fe40000010e09 */
[C---:B------:R-:W-:Y:S02]  /*12e60*/  SHF.L.W.U32.HI R42, R15.reuse, 0x7, R15 ;  /* 0x000000070f2a7819 */ /* 0x040fe40000010e0f */
[----:B------:R-:W-:Y:S02]  /*12e70*/  LOP3.LUT R38, R40, R38, R43, 0x96, !PT ;  /* 0x0000002628267212 */ /* 0x000fe400078e962b */
[C-C-:B------:R-:W-:Y:S02]  /*12e80*/  LEA.HI R40, R15.reuse, R32, R15.reuse, 0x1a ;  /* 0x000000200f287211 */ /* 0x140fe400078fd00f */
[----:B------:R-:W-:Y:S02]  /*12e90*/  SHF.L.W.U32.HI R43, R15, 0x15, R15 ;  /* 0x000000150f2b7819 */ /* 0x000fe40000010e0f */
[----:B------:R-:W-:-:S02]  /*12ea0*/  SHF.L.W.U32.HI R21, R18, 0x19, R18 ;  /* 0x0000001912157819 */ /* 0x000fc40000010e12 */
[--C-:B------:R-:W-:Y:S02]  /*12eb0*/  SHF.L.W.U32.HI R8, R18, 0xe, R18.reuse ;  /* 0x0000000e12087819 */ /* 0x100fe40000010e12 */
[----:B------:R-:W-:Y:S01]  /*12ec0*/  SHF.R.U32.HI R37, RZ, 0x3, R18 ;  /* 0x00000003ff257819 */ /* 0x000fe20000011612 */
[----:B------:R-:W-:Y:S01]  /*12ed0*/  IMAD.IADD R32, R36, 0x1, R41 ;  /* 0x0000000124207824 */ /* 0x000fe200078e0229 */
[----:B------:R-:W-:Y:S02]  /*12ee0*/  LOP3.LUT R39, R28, R39, R9, 0xe8, !PT ;  /* 0x000000271c277212 */ /* 0x000fe400078ee809 */
[----:B------:R-:W-:Y:S02]  /*12ef0*/  LOP3.LUT R40, R40, R42, R43, 0x96, !PT ;  /* 0x0000002a28287212 */ /* 0x000fe400078e962b */
[----:B------:R-:W-:Y:S02]  /*12f00*/  LOP3.LUT R41, R15, R31, R20, 0x90, !PT ;  /* 0x0000001f0f297212 */ /* 0x000fe400078e9014 */
[----:B------:R-:W-:-:S02]  /*12f10*/  LOP3.LUT R21, R37, R21, R8, 0x96, !PT ;  /* 0x0000001525157212 */ /* 0x000fc400078e9608 */
[----:B------:R-:W-:Y:S02]  /*12f20*/  IADD3 R8, PT, PT, R35, R38, R39 ;  /* 0x0000002623087210 */ /* 0x000fe40007ffe027 */
[C-C-:B------:R-:W-:Y:S02]  /*12f30*/  SHF.L.W.U32.HI R35, R14.reuse, 0x19, R14.reuse ;  /* 0x000000190e237819 */ /* 0x140fe40000010e0e */
[--C-:B------:R-:W-:Y:S02]  /*12f40*/  SHF.L.W.U32.HI R36, R14, 0xe, R14.reuse ;  /* 0x0000000e0e247819 */ /* 0x100fe40000010e0e */
[----:B------:R-:W-:Y:S02]  /*12f50*/  SHF.R.U32.HI R14, RZ, 0x3, R14 ;  /* 0x00000003ff0e7819 */ /* 0x000fe4000001160e */
[----:B------:R-:W-:Y:S02]  /*12f60*/  IADD3 R41, PT, PT, R40, UR10, R41 ;  /* 0x0000000a28297c10 */ /* 0x000fe4000fffe029 */
[----:B------:R-:W-:-:S02]  /*12f70*/  SHF.L.W.U32.HI R37, R8, 0x1e, R8 ;  /* 0x0000001e08257819 */ /* 0x000fc40000010e08 */
[C-C-:B------:R-:W-:Y:S02]  /*12f80*/  SHF.L.W.U32.HI R38, R8.reuse, 0x13, R8.reuse ;  /* 0x0000001308267819 */ /* 0x140fe40000010e08 */
[----:B------:R-:W-:Y:S02]  /*12f90*/  SHF.L.W.U32.HI R39, R8, 0xa, R8 ;  /* 0x0000000a08277819 */ /* 0x000fe40000010e08 */
[----:B------:R-:W-:Y:S01]  /*12fa0*/  LOP3.LUT R14, R14, R35, R36, 0x96, !PT ;  /* 0x000000230e0e7212 */ /* 0x000fe200078e9624 */
[----:B------:R-:W-:Y:S01]  /*12fb0*/  IMAD.IADD R35, R32, 0x1, R41 ;  /* 0x0000000120237824 */ /* 0x000fe200078e0229 */
[----:B------:R-:W-:Y:S02]  /*12fc0*/  LOP3.LUT R37, R39, R37, R38, 0x96, !PT ;  /* 0x0000002527257212 */ /* 0x000fe400078e9626 */
[----:B------:R-:W-:Y:S01]  /*12fd0*/  LOP3.LUT R38, R9, R28, R8, 0xe8, !PT ;  /* 0x0000001c09267212 */ /* 0x000fe200078ee808 */
[----:B------:R-:W-:Y:S01]  /*12fe0*/  IMAD.IADD R28, R28, 0x1, R35 ;  /* 0x000000011c1c7824 */ /* 0x000fe200078e0223 */
[----:B------:R-:W-:-:S02]  /*12ff0*/  IADD3 R39, PT, PT, R13, R26, R24 ;  /* 0x0000001a0d277210 */ /* 0x000fc40007ffe018 */
[----:B------:R-:W-:Y:S02]  /*13000*/  IADD3 R13, PT, PT, R30, R37, R38 ;  /* 0x000000251e0d7210 */ /* 0x000fe40007ffe026 */
[C-C-:B------:R-:W-:Y:S02]  /*13010*/  SHF.L.W.U32.HI R24, R33.reuse, 0xf, R33.reuse ;  /* 0x0000000f21187819 */ /* 0x140fe40000010e21 */
[--C-:B------:R-:W-:Y:S02]  /*13020*/  SHF.L.W.U32.HI R37, R33, 0xd, R33.reuse ;  /* 0x0000000d21257819 */ /* 0x100fe40000010e21 */
[----:B------:R-:W-:Y:S02]  /*13030*/  SHF.R.U32.HI R33, RZ, 0xa, R33 ;  /* 0x0000000aff217819 */ /* 0x000fe40000011621 */
[C-C-:B------:R-:W-:Y:S02]  /*13040*/  LEA.HI R36, R28.reuse, R31, R28.reuse, 0x1a ;  /* 0x0000001f1c247211 */ /* 0x140fe400078fd01c */
[----:B------:R-:W-:-:S02]  /*13050*/  SHF.L.W.U32.HI R41, R28, 0x15, R28 ;  /* 0x000000151c297819 */ /* 0x000fc40000010e1c */
[----:B------:R-:W-:Y:S02]  /*13060*/  SHF.L.W.U32.HI R38, R28, 0x7, R28 ;  /* 0x000000071c267819 */ /* 0x000fe40000010e1c */
[----:B------:R-:W-:Y:S02]  /*13070*/  LOP3.LUT R24, R33, R24, R37, 0x96, !PT ;  /* 0x0000001821187212 */ /* 0x000fe400078e9625 */
[C-C-:B------:R-:W-:Y:S02]  /*13080*/  SHF.L.W.U32.HI R26, R13.reuse, 0x1e, R13.reuse ;  /* 0x0000001e0d1a7819 */ /* 0x140fe40000010e0d */
[C-C-:B------:R-:W-:Y:S02]  /*13090*/  SHF.L.W.U32.HI R31, R13.reuse, 0x13, R13.reuse ;  /* 0x000000130d1f7819 */ /* 0x140fe40000010e0d */
[----:B------:R-:W-:Y:S02]  /*130a0*/  SHF.L.W.U32.HI R30, R13, 0xa, R13 ;  /* 0x0000000a0d1e7819 */ /* 0x000fe40000010e0d */
[----:B------:R-:W-:-:S02]  /*130b0*/  LOP3.LUT R36, R36, R38, R41, 0x96, !PT ;  /* 0x0000002624247212 */ /* 0x000fc400078e9629 */
[----:B------:R-:W-:Y:S02]  /*130c0*/  LOP3.LUT R33, R28, R20, R15, 0x90, !PT ;  /* 0x000000141c217212 */ /* 0x000fe400078e900f */
[----:B------:R-:W-:Y:S01]  /*130d0*/  LOP3.LUT R30, R30, R26, R31, 0x96, !PT ;  /* 0x0000001a1e1e7212 */ /* 0x000fe200078e961f */
[----:B------:R-:W-:Y:S01]  /*130e0*/  IMAD.IADD R26, R24, 0x1, R39 ;  /* 0x00000001181a7824 */ /* 0x000fe200078e0227 */
[----:B------:R-:W-:Y:S01]  /*130f0*/  IADD3 R33, PT, PT, R36, UR11, R33 ;  /* 0x0000000b24217c10 */ /* 0x000fe2000fffe021 */
[----:B------:R-:W1:Y:S01]  /*13100*/  LDCU.128 UR8, c[0x3][0xf0] ;  /* 0x00c01e00ff0877ac */ /* 0x000e620008000c00 */
[----:B------:R-:W-:-:S03]  /*13110*/  LOP3.LUT R31, R8, R9, R13, 0xe8, !PT ;  /* 0x00000009081f7212 */ /* 0x000fc600078ee80d */
[----:B------:R-:W-:Y:S01]  /*13120*/  IMAD.IADD R36, R26, 0x1, R33 ;  /* 0x000000011a247824 */ /* 0x000fe200078e0221 */
[----:B------:R-:W-:-:S03]  /*13130*/  IADD3 R24, PT, PT, R35, R30, R31 ;  /* 0x0000001e23187210 */ /* 0x000fc60007ffe01f */
[----:B------:R-:W-:Y:S01]  /*13140*/  IMAD.IADD R9, R9, 0x1, R36 ;  /* 0x0000000109097824 */ /* 0x000fe200078e0224 */
[----:B------:R-:W-:Y:S02]  /*13150*/  IADD3 R34, PT, PT, R29, R27, R34 ;  /* 0x0000001b1d227210 */ /* 0x000fe40007ffe022 */
[C-C-:B------:R-:W-:Y:S02]  /*13160*/  SHF.L.W.U32.HI R27, R32.reuse, 0xf, R32.reuse ;  /* 0x0000000f201b7819 */ /* 0x140fe40000010e20 */
[----:B------:R-:W-:Y:S02]  /*13170*/  SHF.L.W.U32.HI R30, R32, 0xd, R32 ;  /* 0x0000000d201e7819 */ /* 0x000fe40000010e20 */
[C-C-:B------:R-:W-:Y:S02]  /*13180*/  SHF.L.W.U32.HI R29, R24.reuse, 0x1e, R24.reuse ;  /* 0x0000001e181d7819 */ /* 0x140fe40000010e18 */
[C-C-:B------:R-:W-:Y:S02]  /*13190*/  SHF.L.W.U32.HI R38, R24.reuse, 0x13, R24.reuse ;  /* 0x0000001318267819 */ /* 0x140fe40000010e18 */
[----:B------:R-:W-:-:S02]  /*131a0*/  SHF.L.W.U32.HI R31, R24, 0xa, R24 ;  /* 0x0000000a181f7819 */ /* 0x000fc40000010e18 */
[----:B------:R-:W-:Y:S02]  /*131b0*/  SHF.R.U32.HI R32, RZ, 0xa, R32 ;  /* 0x0000000aff207819 */ /* 0x000fe40000011620 */
[C-C-:B------:R-:W-:Y:S02]  /*131c0*/  LEA.HI R20, R9.reuse, R20, R9.reuse, 0x1a ;  /* 0x0000001409147211 */ /* 0x140fe400078fd009 */
[C-C-:B------:R-:W-:Y:S02]  /*131d0*/  SHF.L.W.U32.HI R33, R9.reuse, 0x15, R9.reuse ;  /* 0x0000001509217819 */ /* 0x140fe40000010e09 */
[----:B------:R-:W-:Y:S02]  /*131e0*/  SHF.L.W.U32.HI R35, R9, 0x7, R9 ;  /* 0x0000000709237819 */ /* 0x000fe40000010e09 */
[----:B------:R-:W-:Y:S02]  /*131f0*/  IADD3 R0, PT, PT, R12, R0, R17 ;  /* 0x000000000c007210 */ /* 0x000fe40007ffe011 */
[----:B------:R-:W-:-:S02]  /*13200*/  LOP3.LUT R17, R31, R29, R38, 0x96, !PT ;  /* 0x0000001d1f117212 */ /* 0x000fc400078e9626 */
[----:B------:R-:W-:Y:S02]  /*13210*/  LOP3.LUT R27, R32, R27, R30, 0x96, !PT ;  /* 0x0000001b201b7212 */ /* 0x000fe400078e961e */
[----:B------:R-:W-:Y:S02]  /*13220*/  LOP3.LUT R20, R20, R35, R33, 0x96, !PT ;  /* 0x0000002314147212 */ /* 0x000fe400078e9621 */
[----:B------:R-:W-:Y:S01]  /*13230*/  LOP3.LUT R29, R9, R15, R28, 0x90, !PT ;  /* 0x0000000f091d7212 */ /* 0x000fe200078e901c */
[----:B------:R-:W-:Y:S01]  /*13240*/  IMAD.IADD R27, R27, 0x1, R34 ;  /* 0x000000011b1b7824 */ /* 0x000fe200078e0222 */
[----:B------:R-:W-:Y:S02]  /*13250*/  LOP3.LUT R12, R13, R8, R24, 0xe8, !PT ;  /* 0x000000080d0c7212 */ /* 0x000fe400078ee818 */
[----:B-1----:R-:W-:Y:S02]  /*13260*/  IADD3 R20, PT, PT, R20, UR8, R29 ;  /* 0x0000000814147c10 */ /* 0x002fe4000fffe01d */
[----:B------:R-:W-:-:S02]  /*13270*/  IADD3 R21, PT, PT, R16, R21, R19 ;  /* 0x0000001510157210 */ /* 0x000fc40007ffe013 */
[----:B------:R-:W-:Y:S01]  /*13280*/  IADD3 R17, PT, PT, R36, R17, R12 ;  /* 0x0000001124117210 */ /* 0x000fe20007ffe00c */
[----:B------:R-:W-:Y:S01]  /*13290*/  IMAD.IADD R29, R27, 0x1, R20 ;  /* 0x000000011b1d7824 */ /* 0x000fe200078e0214 */
[C-C-:B------:R-:W-:Y:S02]  /*132a0*/  SHF.L.W.U32.HI R12, R26.reuse, 0xf, R26.reuse ;  /* 0x0000000f1a0c7819 */ /* 0x140fe40000010e1a */
[--C-:B------:R-:W-:Y:S02]  /*132b0*/  SHF.L.W.U32.HI R19, R26, 0xd, R26.reuse ;  /* 0x0000000d1a137819 */ /* 0x100fe40000010e1a */
[----:B------:R-:W-:Y:S01]  /*132c0*/  SHF.R.U32.HI R26, RZ, 0xa, R26 ;  /* 0x0000000aff1a7819 */ /* 0x000fe2000001161a */
[----:B------:R-:W-:Y:S01]  /*132d0*/  IMAD.IADD R8, R8, 0x1, R29 ;  /* 0x0000000108087824 */ /* 0x000fe200078e021d */
[C-C-:B------:R-:W-:Y:S02]  /*132e0*/  SHF.L.W.U32.HI R16, R17.reuse, 0x1e, R17.reuse ;  /* 0x0000001e11107819 */ /* 0x140fe40000010e11 */
[----:B------:R-:W-:-:S02]  /*132f0*/  SHF.L.W.U32.HI R31, R17, 0x13, R17 ;  /* 0x00000013111f7819 */ /* 0x000fc40000010e11 */
[----:B------:R-:W-:Y:S02]  /*13300*/  SHF.L.W.U32.HI R30, R17, 0xa, R17 ;  /* 0x0000000a111e7819 */ /* 0x000fe40000010e11 */
[----:B------:R-:W-:Y:S02]  /*13310*/  IADD3 R14, PT, PT, R18, R14, R25 ;  /* 0x0000000e120e7210 */ /* 0x000fe40007ffe019 */
[----:B------:R-:W-:Y:S02]  /*13320*/  LOP3.LUT R19, R26, R12, R19, 0x96, !PT ;  /* 0x0000000c1a137212 */ /* 0x000fe400078e9613 */
[C-C-:B------:R-:W-:Y:S02]  /*13330*/  SHF.L.W.U32.HI R12, R27.reuse, 0xf, R27.reuse ;  /* 0x0000000f1b0c7819 */ /* 0x140fe40000010e1b */
[--C-:B------:R-:W-:Y:S02]  /*13340*/  SHF.L.W.U32.HI R25, R27, 0xd, R27.reuse ;  /* 0x0000000d1b197819 */ /* 0x100fe40000010e1b */
[----:B------:R-:W-:-:S02]  /*13350*/  SHF.R.U32.HI R27, RZ, 0xa, R27 ;  /* 0x0000000aff1b7819 */ /* 0x000fc4000001161b */
[C-C-:B------:R-:W-:Y:S02]  /*13360*/  LEA.HI R15, R8.reuse, R15, R8.reuse, 0x1a ;  /* 0x0000000f080f7211 */ /* 0x140fe400078fd008 */
[C-C-:B------:R-:W-:Y:S02]  /*13370*/  SHF.L.W.U32.HI R20, R8.reuse, 0x15, R8.reuse ;  /* 0x0000001508147819 */ /* 0x140fe40000010e08 */
[----:B------:R-:W-:Y:S02]  /*13380*/  SHF.L.W.U32.HI R26, R8, 0x7, R8 ;  /* 0x00000007081a7819 */ /* 0x000fe40000010e08 */
[----:B------:R-:W-:Y:S02]  /*13390*/  LOP3.LUT R16, R30, R16, R31, 0x96, !PT ;  /* 0x000000101e107212 */ /* 0x000fe400078e961f */
[----:B------:R-:W-:Y:S01]  /*133a0*/  LOP3.LUT R18, R24, R13, R17, 0xe8, !PT ;  /* 0x0000000d18127212 */ /* 0x000fe200078ee811 */
[----:B------:R-:W-:Y:S01]  /*133b0*/  IMAD.IADD R19, R19, 0x1, R0 ;  /* 0x0000000113137824 */ /* 0x000fe200078e0200 */
[----:B------:R-:W-:-:S02]  /*133c0*/  LOP3.LUT R12, R27, R12, R25, 0x96, !PT ;  /* 0x0000000c1b0c7212 */ /* 0x000fc400078e9619 */
[----:B------:R-:W-:Y:S02]  /*133d0*/  LOP3.LUT R20, R15, R26, R20, 0x96, !PT ;  /* 0x0000001a0f147212 */ /* 0x000fe400078e9614 */
[----:B------:R-:W-:Y:S02]  /*133e0*/  LOP3.LUT R25, R8, R28, R9, 0x90, !PT ;  /* 0x0000001c08197212 */ /* 0x000fe400078e9009 */
[----:B------:R-:W-:Y:S02]  /*133f0*/  IADD3 R0, PT, PT, R29, R16, R18 ;  /* 0x000000101d007210 */ /* 0x000fe40007ffe012 */
[----:B------:R-:W-:Y:S02]  /*13400*/  IADD3 R20, PT, PT, R20, UR9, R25 ;  /* 0x0000000914147c10 */ /* 0x000fe4000fffe019 */
[C-C-:B------:R-:W-:Y:S02]  /*13410*/  SHF.L.W.U32.HI R26, R0.reuse, 0x1e, R0.reuse ;  /* 0x0000001e001a7819 */ /* 0x140fe40000010e00 */
[----:B------:R-:W-:-:S02]  /*13420*/  SHF.L.W.U32.HI R27, R0, 0x13, R0 ;  /* 0x00000013001b7819 */ /* 0x000fc40000010e00 */
[--C-:B------:R-:W-:Y:S01]  /*13430*/  SHF.L.W.U32.HI R29, R0, 0xa, R0.reuse ;  /* 0x0000000a001d7819 */ /* 0x100fe20000010e00 */
[----:B------:R-:W-:Y:S01]  /*13440*/  IMAD.IADD R31, R7, 0x1, R0 ;  /* 0x00000001071f7824 */ /* 0x000fe200078e0200 */
[C-C-:B------:R-:W-:Y:S02]  /*13450*/  SHF.L.W.U32.HI R15, R19.reuse, 0xf, R19.reuse ;  /* 0x0000000f130f7819 */ /* 0x140fe40000010e13 */
[C-C-:B------:R-:W-:Y:S02]  /*13460*/  SHF.L.W.U32.HI R16, R19.reuse, 0xd, R19.reuse ;  /* 0x0000000d13107819 */ /* 0x140fe40000010e13 */
[----:B------:R-:W-:Y:S01]  /*13470*/  SHF.R.U32.HI R18, RZ, 0xa, R19 ;  /* 0x0000000aff127819 */ /* 0x000fe20000011613 */
[----:B------:R-:W-:Y:S01]  /*13480*/  IMAD.IADD R20, R19, 0x1, R20 ;  /* 0x0000000113147824 */ /* 0x000fe200078e0214 */
[----:B------:R-:W-:Y:S01]  /*13490*/  LOP3.LUT R27, R29, R26, R27, 0x96, !PT ;  /* 0x0000001a1d1b7212 */ /* 0x000fe200078e961b */
[----:B------:R-:W-:Y:S01]  /*134a0*/  IMAD.IADD R29, R11, 0x1, R8 ;  /* 0x000000010b1d7824 */ /* 0x000fe200078e0208 */
[----:B------:R-:W-:Y:S01]  /*134b0*/  LOP3.LUT R7, R18, R15, R16, 0x96, !PT ;  /* 0x0000000f12077212 */ /* 0x000fe200078e9610 */
[----:B------:R-:W-:Y:S01]  /*134c0*/  IMAD.IADD R13, R13, 0x1, R20 ;  /* 0x000000010d0d7824 */ /* 0x000fe200078e0214 */
[----:B------:R-:W-:-:S02]  /*134d0*/  SHF.R.U32.HI R15, RZ, 0x18, R31 ;  /* 0x00000018ff0f7819 */ /* 0x000fc4000001161f */
[----:B------:R-:W-:Y:S02]  /*134e0*/  LOP3.LUT R11, R17, R24, R0, 0xe8, !PT ;  /* 0x00000018110b7212 */ /* 0x000fe400078ee800 */
[----:B------:R-:W-:Y:S01]  /*134f0*/  SHF.R.U32.HI R25, RZ, 0x18, R29 ;  /* 0x00000018ff197819 */ /* 0x000fe2000001161d */
[----:B------:R1:W-:Y:S01]  /*13500*/  STG.E.U8 desc[UR4][R22.64+0x1c], R15 ;  /* 0x00001c0f16007986 */ /* 0x0003e2000c101104 */
[----:B------:R-:W-:Y:S02]  /*13510*/  IADD3 R11, PT, PT, R20, R27, R11 ;  /* 0x0000001b140b7210 */ /* 0x000fe40007ffe00b */
[C-C-:B------:R-:W-:Y:S02]  /*13520*/  LEA.HI R28, R13.reuse, R28, R13.reuse, 0x1a ;  /* 0x0000001c0d1c7211 */ /* 0x140fe400078fd00d */
[C-C-:B------:R-:W-:Y:S01]  /*13530*/  SHF.L.W.U32.HI R16, R13.reuse, 0x7, R13.reuse ;  /* 0x000000070d107819 */ /* 0x140fe20000010e0d */
[----:B------:R2:W-:Y:S01]  /*13540*/  STG.E.U8 desc[UR4][R22.64+0x2c], R25 ;  /* 0x00002c1916007986 */ /* 0x0005e2000c101104 */
[----:B-1----:R-:W-:-:S04]  /*13550*/  SHF.L.W.U32.HI R15, R13, 0x15, R13 ;  /* 0x000000150d0f7819 */ /* 0x002fc80000010e0d */
[----:B------:R-:W-:Y:S01]  /*13560*/  LOP3.LUT R15, R28, R16, R15, 0x96, !PT ;  /* 0x000000101c0f7212 */ /* 0x000fe200078e960f */
[--C-:B--2---:R-:W-:Y:S01]  /*13570*/  IMAD.IADD R25, R6, 0x1, R11.reuse ;  /* 0x0000000106197824 */ /* 0x104fe200078e020b */
[----:B------:R-:W-:Y:S02]  /*13580*/  LOP3.LUT R6, R13, R9, R8, 0x90, !PT ;  /* 0x000000090d067212 */ /* 0x000fe400078e9008 */
[--C-:B------:R-:W-:Y:S02]  /*13590*/  SHF.L.W.U32.HI R18, R11, 0x1e, R11.reuse ;  /* 0x0000001e0b127819 */ /* 0x100fe40000010e0b */
[----:B------:R-:W-:Y:S02]  /*135a0*/  IADD3 R6, PT, PT, R15, UR10, R6 ;  /* 0x0000000a0f067c10 */ /* 0x000fe4000fffe006 */
[C-C-:B------:R-:W-:Y:S02]  /*135b0*/  SHF.L.W.U32.HI R19, R11.reuse, 0x13, R11.reuse ;  /* 0x000000130b137819 */ /* 0x140fe40000010e0b */
[----:B------:R-:W-:-:S02]  /*135c0*/  SHF.L.W.U32.HI R20, R11, 0xa, R11 ;  /* 0x0000000a0b147819 */ /* 0x000fc40000010e0b */
[----:B------:R-:W-:Y:S02]  /*135d0*/  IADD3 R21, PT, PT, R6, R21, R12 ;  /* 0x0000001506157210 */ /* 0x000fe40007ffe00c */
[----:B------:R-:W-:Y:S02]  /*135e0*/  LOP3.LUT R18, R20, R18, R19, 0x96, !PT ;  /* 0x0000001214127212 */ /* 0x000fe400078e9613 */
[----:B------:R-:W-:Y:S01]  /*135f0*/  LOP3.LUT R6, R0, R17, R11, 0xe8, !PT ;  /* 0x0000001100067212 */ /* 0x000fe200078ee80b */
[----:B------:R-:W-:-:S03]  /*13600*/  IMAD.IADD R24, R24, 0x1, R21 ;  /* 0x0000000118187824 */ /* 0x000fc600078e0215 */
[----:B------:R-:W-:Y:S01]  /*13610*/  IADD3 R6, PT, PT, R21, R18, R6 ;  /* 0x0000001215067210 */ /* 0x000fe20007ffe006 */
[--C-:B------:R-:W-:Y:S01]  /*13620*/  IMAD.IADD R19, R10, 0x1, R13.reuse ;  /* 0x000000010a137824 */ /* 0x100fe200078e020d */
[C---:B------:R-:W-:Y:S02]  /*13630*/  LOP3.LUT R13, R24.reuse, R8, R13, 0x90, !PT ;  /* 0x00000008180d7212 */ /* 0x040fe400078e900d */
[----:B------:R-:W-:Y:S02]  /*13640*/  LOP3.LUT R15, R11, R0, R6, 0xe8, !PT ;  /* 0x000000000b0f7212 */ /* 0x000fe400078ee806 */
[C-C-:B------:R-:W-:Y:S02]  /*13650*/  LEA.HI R9, R24.reuse, R9, R24.reuse, 0x1a ;  /* 0x0000000918097211 */ /* 0x140fe400078fd018 */
[C-C-:B------:R-:W-:Y:S02]  /*13660*/  SHF.L.W.U32.HI R0, R24.reuse, 0x15, R24.reuse ;  /* 0x0000001518007819 */ /* 0x140fe40000010e18 */
[----:B------:R-:W-:-:S04]  /*13670*/  SHF.L.W.U32.HI R8, R24, 0x7, R24 ;  /* 0x0000000718087819 */ /* 0x000fc80000010e18 */
[----:B------:R-:W-:Y:S02]  /*13680*/  LOP3.LUT R0, R9, R8, R0, 0x96, !PT ;  /* 0x0000000809007212 */ /* 0x000fe400078e9600 */
[C-C-:B------:R-:W-:Y:S02]  /*13690*/  SHF.L.W.U32.HI R10, R6.reuse, 0x1e, R6.reuse ;  /* 0x0000001e060a7819 */ /* 0x140fe40000010e06 */
[C-C-:B------:R-:W-:Y:S02]  /*136a0*/  SHF.L.W.U32.HI R11, R6.reuse, 0x13, R6.reuse ;  /* 0x00000013060b7819 */ /* 0x140fe40000010e06 */
[----:B------:R-:W-:Y:S02]  /*136b0*/  SHF.L.W.U32.HI R12, R6, 0xa, R6 ;  /* 0x0000000a060c7819 */ /* 0x000fe40000010e06 */
[----:B------:R-:W-:Y:S02]  /*136c0*/  IADD3 R0, PT, PT, R0, UR11, R13 ;  /* 0x0000000b00007c10 */ /* 0x000fe4000fffe00d */
[----:B------:R-:W-:-:S02]  /*136d0*/  SHF.R.U32.HI R33, RZ, 0x10, R31 ;  /* 0x00000010ff217819 */ /* 0x000fc4000001161f */
[----:B------:R-:W-:Y:S02]  /*136e0*/  LOP3.LUT R11, R12, R10, R11, 0x96, !PT ;  /* 0x0000000a0c0b7212 */ /* 0x000fe400078e960b */
[----:B------:R-:W-:Y:S01]  /*136f0*/  IADD3 R0, PT, PT, R0, R14, R7 ;  /* 0x0000000e00007210 */ /* 0x000fe20007ffe007 */
[----:B------:R-:W-:Y:S02]  /*13700*/  IMAD.IADD R3, R3, 0x1, R6 ;  /* 0x0000000103037824 */ /* 0x000fe400078e0206 */
[----:B------:R-:W-:Y:S01]  /*13710*/  IMAD.IADD R5, R5, 0x1, R24 ;  /* 0x0000000105057824 */ /* 0x000fe200078e0218 */
[----:B------:R-:W-:Y:S01]  /*13720*/  IADD3 R11, PT, PT, R0, R11, R15 ;  /* 0x0000000b000b7210 */ /* 0x000fe20007ffe00f */
[----:B------:R1:W-:Y:S01]  /*13730*/  STG.E.U8 desc[UR4][R22.64+0x1f], R31 ;  /* 0x00001f1f16007986 */ /* 0x0003e2000c101104 */
[----:B------:R-:W-:Y:S02]  /*13740*/  SHF.R.U32.HI R37, RZ, 0x8, R31 ;  /* 0x00000008ff257819 */ /* 0x000fe4000001161f */
[----:B------:R-:W-:Y:S01]  /*13750*/  SHF.R.U32.HI R35, RZ, 0x10, R29 ;  /* 0x00000010ff237819 */ /* 0x000fe2000001161d */
[----:B------:R2:W-:Y:S01]  /*13760*/  STG.E.U8 desc[UR4][R22.64+0x1d], R33 ;  /* 0x00001d2116007986 */ /* 0x0005e2000c101104 */
[----:B------:R-:W-:-:S03]  /*13770*/  SHF.R.U32.HI R27, RZ, 0x18, R25 ;  /* 0x00000018ff1b7819 */ /* 0x000fc60000011619 */
[----:B------:R3:W-:Y:S01]  /*13780*/  STG.E.U8 desc[UR4][R22.64+0x1b], R25 ;  /* 0x00001b1916007986 */ /* 0x0007e2000c101104 */
[----:B------:R-:W-:Y:S02]  /*13790*/  SHF.R.U32.HI R9, RZ, 0x18, R3 ;  /* 0x00000018ff097819 */ /* 0x000fe40000011603 */
[----:B-1----:R-:W-:Y:S01]  /*137a0*/  SHF.R.U32.HI R31, RZ, 0x10, R25 ;  /* 0x00000010ff1f7819 */ /* 0x002fe20000011619 */
[----:B------:R-:W-:Y:S01]  /*137b0*/  IMAD.IADD R11, R2, 0x1, R11 ;  /* 0x00000001020b7824 */ /* 0x000fe200078e020b */
[----:B------:R-:W-:Y:S02]  /*137c0*/  SHF.R.U32.HI R13, RZ, 0x18, R5 ;  /* 0x00000018ff0d7819 */ /* 0x000fe40000011605 */
[----:B--2---:R-:W-:Y:S02]  /*137d0*/  SHF.R.U32.HI R33, RZ, 0x8, R25 ;  /* 0x00000008ff217819 */ /* 0x004fe40000011619 */
[----:B---3--:R-:W-:Y:S01]  /*137e0*/  SHF.R.U32.HI R25, RZ, 0x10, R19 ;  /* 0x00000010ff197819 */ /* 0x008fe20000011613 */
[----:B------:R1:W-:Y:S01]  /*137f0*/  STG.E.U8 desc[UR4][R22.64+0x2d], R35 ;  /* 0x00002d2316007986 */ /* 0x0003e2000c101104 */
[----:B------:R-:W-:-:S02]  /*13800*/  IADD3 R17, PT, PT, R4, R0, R17 ;  /* 0x0000000004117210 */ /* 0x000fc40007ffe011 */
[----:B------:R-:W-:Y:S01]  /*13810*/  SHF.R.U32.HI R39, RZ, 0x8, R29 ;  /* 0x00000008ff277819 */ /* 0x000fe2000001161d */
[----:B------:R2:W-:Y:S01]  /*13820*/  STG.E.U8 desc[UR4][R22.64+0x2f], R29 ;  /* 0x00002f1d16007986 */ /* 0x0005e2000c101104 */
[----:B------:R-:W-:-:S03]  /*13830*/  SHF.R.U32.HI R21, RZ, 0x10, R5 ;  /* 0x00000010ff157819 */ /* 0x000fc60000011605 */
[----:B------:R3:W-:Y:S01]  /*13840*/  STG.E.U8 desc[UR4][R22.64+0x18], R27 ;  /* 0x0000181b16007986 */ /* 0x0007e2000c101104 */
[----:B------:R-:W-:-:S03]  /*13850*/  SHF.R.U32.HI R7, RZ, 0x18, R17 ;  /* 0x00000018ff077819 */ /* 0x000fc60000011611 */
[----:B------:R4:W-:Y:S01]  /*13860*/  STG.E.U8 desc[UR4][R22.64+0x2b], R19 ;  /* 0x00002b1316007986 */ /* 0x0009e2000c101104 */
[--C-:B-1----:R-:W-:Y:S02]  /*13870*/  SHF.R.U32.HI R35, RZ, 0x8, R19.reuse ;  /* 0x00000008ff237819 */ /* 0x102fe40000011613 */
[----:B--2---:R-:W-:Y:S01]  /*13880*/  SHF.R.U32.HI R29, RZ, 0x18, R19 ;  /* 0x00000018ff1d7819 */ /* 0x004fe20000011613 */
[----:B------:R1:W-:Y:S01]  /*13890*/  STG.E.U8 desc[UR4][R22.64+0x29], R25 ;  /* 0x0000291916007986 */ /* 0x0003e2000c101104 */
[----:B------:R-:W-:Y:S02]  /*138a0*/  SHF.R.U32.HI R15, RZ, 0x8, R17 ;  /* 0x00000008ff0f7819 */ /* 0x000fe40000011611 */
[----:B---3--:R-:W-:Y:S01]  /*138b0*/  SHF.R.U32.HI R27, RZ, 0x8, R5 ;  /* 0x00000008ff1b7819 */ /* 0x008fe20000011605 */
[----:B------:R2:W-:Y:S01]  /*138c0*/  STG.E.U8 desc[UR4][R22.64+0x17], R3 ;  /* 0x0000170316007986 */ /* 0x0005e2000c101104 */
[----:B----4-:R-:W-:-:S03]  /*138d0*/  SHF.R.U32.HI R19, RZ, 0x10, R3 ;  /* 0x00000010ff137819 */ /* 0x010fc60000011603 */
[----:B------:R3:W-:Y:S01]  /*138e0*/  STG.E.U8 desc[UR4][R22.64+0x14], R9 ;  /* 0x0000140916007986 */ /* 0x0007e2000c101104 */
[----:B-1----:R-:W-:-:S03]  /*138f0*/  SHF.R.U32.HI R25, RZ, 0x8, R3 ;  /* 0x00000008ff197819 */ /* 0x002fc60000011603 */
[----:B------:R1:W-:Y:S01]  /*13900*/  STG.E.U8 desc[UR4][R22.64+0x27], R5 ;  /* 0x0000270516007986 */ /* 0x0003e2000c101104 */
[----:B--2---:R-:W-:-:S03]  /*13910*/  SHF.R.U32.HI R3, RZ, 0x18, R11 ;  /* 0x00000018ff037819 */ /* 0x004fc6000001160b */
[----:B------:R2:W-:Y:S01]  /*13920*/  STG.E.U8 desc[UR4][R22.64+0x24], R13 ;  /* 0x0000240d16007986 */ /* 0x0005e2000c101104 */
[----:B---3--:R-:W-:Y:S02]  /*13930*/  SHF.R.U32.HI R9, RZ, 0x10, R17 ;  /* 0x00000010ff097819 */ /* 0x008fe40000011611 */
[--C-:B-1----:R-:W-:Y:S02]  /*13940*/  SHF.R.U32.HI R5, RZ, 0x10, R11.reuse ;  /* 0x00000010ff057819 */ /* 0x102fe4000001160b */
[----:B--2---:R-:W-:Y:S01]  /*13950*/  SHF.R.U32.HI R13, RZ, 0x8, R11 ;  /* 0x00000008ff0d7819 */ /* 0x004fe2000001160b */
[----:B------:R-:W-:Y:S04]  /*13960*/  STG.E.U8 desc[UR4][R22.64+0x1e], R37 ;  /* 0x00001e2516007986 */ /* 0x000fe8000c101104 */
        /* <DEDUP_REMOVED lines=16> */
[----:B------:R-:W-:Y:S01]  /*13a70*/  STG.E.U8 desc[UR4][R22.64+0x12], R13 ;  /* 0x0000120d16007986 */ /* 0x000fe2000c101104 */
[----:B------:R-:W-:Y:S05]  /*13a80*/  EXIT ;  /* 0x000000000000794d */ /* 0x000fea0003800000 */
.L_x_27:
[----:B------:R-:W-:-:S00]  /*13a90*/  BRA `(.L_x_27) ;  /* 0xfffffffc00fc7947 */ /* 0x000fc0000383ffff */
[----:B------:R-:W-:-:S00]  /*13aa0*/  NOP ;  /* 0x0000000000007918 */ /* 0x000fc00000000000 */
        /* <DEDUP_REMOVED lines=13> */
.L_x_28:


//--------------------- .nv.shared.reserved.0     --------------------------
	.section	.nv.shared.reserved.0,"aw",@nobits
	.weak		__nv_reservedSMEM_offset_0_alias
	.size		__nv_reservedSMEM_offset_0_alias, 0, 64
	.other		__nv_reservedSMEM_offset_0_alias,@"STO_CUDA_RESERVED_SHARED STV_DEFAULT"
__nv_reservedSMEM_offset_0_alias:
	.zero		0
	.zero		64


//--------------------- .nv.constant0._Z10sha256_gpuPP3JOBi --------------------------
	.section	.nv.constant0._Z10sha256_gpuPP3JOBi,"a",@progbits
	.sectionflags	@""
	.align	4
.nv.constant0._Z10sha256_gpuPP3JOBi:
	.zero		908


//--------------------- SYMBOLS --------------------------

	.type		.nv.reservedSmem.offset0,@object
	.size		.nv.reservedSmem.offset0,0x4
